	.target	sm_80

	.elftype	@"ET_EXEC"


//--------------------- .note.nv.tkinfo           --------------------------
	.section	.note.nv.tkinfo,"",@"SHT_NOTE"
	.sectionflags	@"SHF_NOTE_NV_TKINFO"
	.tkinfo
        /*0018*/ 	.word	0x00000002
        /*0030*/ 	.string	""
        /*0030*/ 	.string	"ptxas"
        /*0030*/ 	.string	"Cuda compilation tools, release 13.0, V13.0.88"
        /*0030*/ 	.string	"Build cuda_13.0.r13.0/compiler.36424714_0"
        /*0030*/ 	.string	"-v  -suppress-debug-info  -lineinfo  -arch sm_80 "



//--------------------- .note.nv.cuinfo           --------------------------
	.section	.note.nv.cuinfo,"",@"SHT_NOTE"
	.sectionflags	@"SHF_NOTE_NV_CUINFO"
        /*0018*/ 	.short	0x0002
        /*001a*/ 	.short	0x0050
        /*001c*/ 	.short	0x0082
	.zero		2


//--------------------- .nv.info                  --------------------------
	.section	.nv.info,"",@"SHT_CUDA_INFO"
	.align	4


	//----- nvinfo : EIATTR_REGCOUNT
	.align		4
        /*0000*/ 	.byte	0x04, 0x2f
        /*0002*/ 	.short	(.L_2 - .L_1)
	.align		4
.L_1:
        /*0004*/ 	.word	index@(attn_fwd)
        /*0008*/ 	.word	0x000000ff


	//----- nvinfo : EIATTR_FRAME_SIZE
	.align		4
.L_2:
        /*000c*/ 	.byte	0x04, 0x11
        /*000e*/ 	.short	(.L_4 - .L_3)
	.align		4
.L_3:
        /*0010*/ 	.word	index@(attn_fwd)
        /*0014*/ 	.word	0x00000180


	//----- nvinfo : EIATTR_MIN_STACK_SIZE
	.align		4
.L_4:
        /*0018*/ 	.byte	0x04, 0x12
        /*001a*/ 	.short	(.L_6 - .L_5)
	.align		4
.L_5:
        /*001c*/ 	.word	index@(attn_fwd)
        /*0020*/ 	.word	0x00000180
.L_6:


//--------------------- .nv.info.attn_fwd         --------------------------
	.section	.nv.info.attn_fwd,"",@"SHT_CUDA_INFO"
	.sectionflags	@""
	.align	4


	//----- nvinfo : EIATTR_CUDA_API_VERSION
	.align		4
        /*0000*/ 	.byte	0x04, 0x37
        /*0002*/ 	.short	(.L_8 - .L_7)
.L_7:
        /*0004*/ 	.word	0x00000082


	//----- nvinfo : EIATTR_SW2861232_WAR
	.align		4
.L_8:
        /*0008*/ 	.byte	0x01, 0x35
	.zero		2


	//----- nvinfo : EIATTR_PARAM_CBANK
	.align		4
        /*000c*/ 	.byte	0x04, 0x0a
        /*000e*/ 	.short	(.L_10 - .L_9)
	.align		4
.L_9:
        /*0010*/ 	.word	index@(.nv.constant0.attn_fwd)
        /*0014*/ 	.short	0x0160
        /*0016*/ 	.short	0x0088


	//----- nvinfo : EIATTR_CBANK_PARAM_SIZE
	.align		4
.L_10:
        /*0018*/ 	.byte	0x03, 0x19
        /*001a*/ 	.short	0x0088


	//----- nvinfo : EIATTR_KPARAM_INFO
	.align		4
        /*001c*/ 	.byte	0x04, 0x17
        /*001e*/ 	.short	(.L_12 - .L_11)
.L_11:
        /*0020*/ 	.word	0x00000000
        /*0024*/ 	.short	0x0019
        /*0026*/ 	.short	0x0080
        /*0028*/ 	.byte	0x00, 0xf4, 0x21, 0x00


	//----- nvinfo : EIATTR_KPARAM_INFO
	.align		4
.L_12:
        /*002c*/ 	.byte	0x04, 0x17
        /*002e*/ 	.short	(.L_14 - .L_13)
.L_13:
        /*0030*/ 	.word	0x00000000
        /*0034*/ 	.short	0x0018
        /*0036*/ 	.short	0x0078
        /*0038*/ 	.byte	0x00, 0xf4, 0x21, 0x00


	//----- nvinfo : EIATTR_KPARAM_INFO
	.align		4
.L_14:
        /*003c*/ 	.byte	0x04, 0x17
        /*003e*/ 	.short	(.L_16 - .L_15)
.L_15:
        /*0040*/ 	.word	0x00000000
        /*0044*/ 	.short	0x0017
        /*0046*/ 	.short	0x0070
        /*0048*/ 	.byte	0x00, 0xf0, 0x11, 0x00


	//----- nvinfo : EIATTR_KPARAM_INFO
	.align		4
.L_16:
        /*004c*/ 	.byte	0x04, 0x17
        /*004e*/ 	.short	(.L_18 - .L_17)
.L_17:
        /*0050*/ 	.word	0x00000000
        /*0054*/ 	.short	0x0016
        /*0056*/ 	.short	0x006c
        /*0058*/ 	.byte	0x00, 0xf0, 0x11, 0x00


	//----- nvinfo : EIATTR_KPARAM_INFO
	.align		4
.L_18:
        /*005c*/ 	.byte	0x04, 0x17
        /*005e*/ 	.short	(.L_20 - .L_19)
.L_19:
        /*0060*/ 	.word	0x00000000
        /*0064*/ 	.short	0x0015
        /*0066*/ 	.short	0x0068
        /*0068*/ 	.byte	0x00, 0xf0, 0x11, 0x00


	//----- nvinfo : EIATTR_KPARAM_INFO
	.align		4
.L_20:
        /*006c*/ 	.byte	0x04, 0x17
        /*006e*/ 	.short	(.L_22 - .L_21)
.L_21:
        /*0070*/ 	.word	0x00000000
        /*0074*/ 	.short	0x0014
        /*0076*/ 	.short	0x0064
        /*0078*/ 	.byte	0x00, 0xf0, 0x11, 0x00


	//----- nvinfo : EIATTR_KPARAM_INFO
	.align		4
.L_22:
        /*007c*/ 	.byte	0x04, 0x17
        /*007e*/ 	.short	(.L_24 - .L_23)
.L_23:
        /*0080*/ 	.word	0x00000000
        /*0084*/ 	.short	0x0013
        /*0086*/ 	.short	0x0060
        /*0088*/ 	.byte	0x00, 0xf0, 0x11, 0x00


	//----- nvinfo : EIATTR_KPARAM_INFO
	.align		4
.L_24:
        /*008c*/ 	.byte	0x04, 0x17
        /*008e*/ 	.short	(.L_26 - .L_25)
.L_25:
        /*0090*/ 	.word	0x00000000
        /*0094*/ 	.short	0x0012
        /*0096*/ 	.short	0x005c
        /*0098*/ 	.byte	0x00, 0xf0, 0x11, 0x00


	//----- nvinfo : EIATTR_KPARAM_INFO
	.align		4
.L_26:
        /*009c*/ 	.byte	0x04, 0x17
        /*009e*/ 	.short	(.L_28 - .L_27)
.L_27:
        /*00a0*/ 	.word	0x00000000
        /*00a4*/ 	.short	0x0011
        /*00a6*/ 	.short	0x0058
        /*00a8*/ 	.byte	0x00, 0xf0, 0x11, 0x00


	//----- nvinfo : EIATTR_KPARAM_INFO
	.align		4
.L_28:
        /*00ac*/ 	.byte	0x04, 0x17
        /*00ae*/ 	.short	(.L_30 - .L_29)
.L_29:
        /*00b0*/ 	.word	0x00000000
        /*00b4*/ 	.short	0x0010
        /*00b6*/ 	.short	0x0054
        /*00b8*/ 	.byte	0x00, 0xf0, 0x11, 0x00


	//----- nvinfo : EIATTR_KPARAM_INFO
	.align		4
.L_30:
        /*00bc*/ 	.byte	0x04, 0x17
        /*00be*/ 	.short	(.L_32 - .L_31)
.L_31:
        /*00c0*/ 	.word	0x00000000
        /*00c4*/ 	.short	0x000f
        /*00c6*/ 	.short	0x0050
        /*00c8*/ 	.byte	0x00, 0xf0, 0x11, 0x00


	//----- nvinfo : EIATTR_KPARAM_INFO
	.align		4
.L_32:
        /*00cc*/ 	.byte	0x04, 0x17
        /*00ce*/ 	.short	(.L_34 - .L_33)
.L_33:
        /*00d0*/ 	.word	0x00000000
        /*00d4*/ 	.short	0x000e
        /*00d6*/ 	.short	0x004c
        /*00d8*/ 	.byte	0x00, 0xf0, 0x11, 0x00


	//----- nvinfo : EIATTR_KPARAM_INFO
	.align		4
.L_34:
        /*00dc*/ 	.byte	0x04, 0x17
        /*00de*/ 	.short	(.L_36 - .L_35)
.L_35:
        /*00e0*/ 	.word	0x00000000
        /*00e4*/ 	.short	0x000d
        /*00e6*/ 	.short	0x0048
        /*00e8*/ 	.byte	0x00, 0xf0, 0x11, 0x00


	//----- nvinfo : EIATTR_KPARAM_INFO
	.align		4
.L_36:
        /*00ec*/ 	.byte	0x04, 0x17
        /*00ee*/ 	.short	(.L_38 - .L_37)
.L_37:
        /*00f0*/ 	.word	0x00000000
        /*00f4*/ 	.short	0x000c
        /*00f6*/ 	.short	0x0044
        /*00f8*/ 	.byte	0x00, 0xf0, 0x11, 0x00


	//----- nvinfo : EIATTR_KPARAM_INFO
	.align		4
.L_38:
        /*00fc*/ 	.byte	0x04, 0x17
        /*00fe*/ 	.short	(.L_40 - .L_39)
.L_39:
        /*0100*/ 	.word	0x00000000
        /*0104*/ 	.short	0x000b
        /*0106*/ 	.short	0x0040
        /*0108*/ 	.byte	0x00, 0xf0, 0x11, 0x00


	//----- nvinfo : EIATTR_KPARAM_INFO
	.align		4
.L_40:
        /*010c*/ 	.byte	0x04, 0x17
        /*010e*/ 	.short	(.L_42 - .L_41)
.L_41:
        /*0110*/ 	.word	0x00000000
        /*0114*/ 	.short	0x000a
        /*0116*/ 	.short	0x003c
        /*0118*/ 	.byte	0x00, 0xf0, 0x11, 0x00


	//----- nvinfo : EIATTR_KPARAM_INFO
	.align		4
.L_42:
        /*011c*/ 	.byte	0x04, 0x17
        /*011e*/ 	.short	(.L_44 - .L_43)
.L_43:
        /*0120*/ 	.word	0x00000000
        /*0124*/ 	.short	0x0009
        /*0126*/ 	.short	0x0038
        /*0128*/ 	.byte	0x00, 0xf0, 0x11, 0x00


	//----- nvinfo : EIATTR_KPARAM_INFO
	.align		4
.L_44:
        /*012c*/ 	.byte	0x04, 0x17
        /*012e*/ 	.short	(.L_46 - .L_45)
.L_45:
        /*0130*/ 	.word	0x00000000
        /*0134*/ 	.short	0x0008
        /*0136*/ 	.short	0x0034
        /*0138*/ 	.byte	0x00, 0xf0, 0x11, 0x00


	//----- nvinfo : EIATTR_KPARAM_INFO
	.align		4
.L_46:
        /*013c*/ 	.byte	0x04, 0x17
        /*013e*/ 	.short	(.L_48 - .L_47)
.L_47:
        /*0140*/ 	.word	0x00000000
        /*0144*/ 	.short	0x0007
        /*0146*/ 	.short	0x0030
        /*0148*/ 	.byte	0x00, 0xf0, 0x11, 0x00


	//----- nvinfo : EIATTR_KPARAM_INFO
	.align		4
.L_48:
        /*014c*/ 	.byte	0x04, 0x17
        /*014e*/ 	.short	(.L_50 - .L_49)
.L_49:
        /*0150*/ 	.word	0x00000000
        /*0154*/ 	.short	0x0006
        /*0156*/ 	.short	0x002c
        /*0158*/ 	.byte	0x00, 0xf0, 0x11, 0x00


	//----- nvinfo : EIATTR_KPARAM_INFO
	.align		4
.L_50:
        /*015c*/ 	.byte	0x04, 0x17
        /*015e*/ 	.short	(.L_52 - .L_51)
.L_51:
        /*0160*/ 	.word	0x00000000
        /*0164*/ 	.short	0x0005
        /*0166*/ 	.short	0x0028
        /*0168*/ 	.byte	0x00, 0xf0, 0x11, 0x00


	//----- nvinfo : EIATTR_KPARAM_INFO
	.align		4
.L_52:
        /*016c*/ 	.byte	0x04, 0x17
        /*016e*/ 	.short	(.L_54 - .L_53)
.L_53:
        /*0170*/ 	.word	0x00000000
        /*0174*/ 	.short	0x0004
        /*0176*/ 	.short	0x0020
        /*0178*/ 	.byte	0x00, 0xf4, 0x21, 0x00


	//----- nvinfo : EIATTR_KPARAM_INFO
	.align		4
.L_54:
        /*017c*/ 	.byte	0x04, 0x17
        /*017e*/ 	.short	(.L_56 - .L_55)
.L_55:
        /*0180*/ 	.word	0x00000000
        /*0184*/ 	.short	0x0003
        /*0186*/ 	.short	0x0018
        /*0188*/ 	.byte	0x00, 0xf4, 0x21, 0x00


	//----- nvinfo : EIATTR_KPARAM_INFO
	.align		4
.L_56:
        /*018c*/ 	.byte	0x04, 0x17
        /*018e*/ 	.short	(.L_58 - .L_57)
.L_57:
        /*0190*/ 	.word	0x00000000
        /*0194*/ 	.short	0x0002
        /*0196*/ 	.short	0x0010
        /*0198*/ 	.byte	0x00, 0xf4, 0x21, 0x00


	//----- nvinfo : EIATTR_KPARAM_INFO
	.align		4
.L_58:
        /*019c*/ 	.byte	0x04, 0x17
        /*019e*/ 	.short	(.L_60 - .L_59)
.L_59:
        /*01a0*/ 	.word	0x00000000
        /*01a4*/ 	.short	0x0001
        /*01a6*/ 	.short	0x0008
        /*01a8*/ 	.byte	0x00, 0xf4, 0x21, 0x00


	//----- nvinfo : EIATTR_KPARAM_INFO
	.align		4
.L_60:
        /*01ac*/ 	.byte	0x04, 0x17
        /*01ae*/ 	.short	(.L_62 - .L_61)
.L_61:
        /*01b0*/ 	.word	0x00000000
        /*01b4*/ 	.short	0x0000
        /*01b6*/ 	.short	0x0000
        /*01b8*/ 	.byte	0x00, 0xf4, 0x21, 0x00


	//----- nvinfo : EIATTR_MAXREG_COUNT
	.align		4
.L_62:
        /*01bc*/ 	.byte	0x03, 0x1b
        /*01be*/ 	.short	0x00ff


	//----- nvinfo : EIATTR_NUM_BARRIERS
	.align		4
        /*01c0*/ 	.byte	0x02, 0x4c
        /*01c2*/ 	.byte	0x01
	.zero		1


	//----- nvinfo : EIATTR_ANNOTATIONS
	.align		4
        /*01c4*/ 	.byte	0x04, 0x55
        /*01c6*/ 	.short	(.L_64 - .L_63)


	//   ....[0]....
.L_63:
        /*01c8*/ 	.word	0x00000001
        /*01cc*/ 	.byte	0x70, 0x00, 0x00, 0x00, 0x01, 0x00, 0x00, 0x00, 0xc0, 0x21, 0x00, 0x00, 0x01, 0x00, 0x00, 0x00
        /* <DEDUP_REMOVED lines=47> */
        /*04cc*/ 	.byte	0x10, 0xdb, 0x00, 0x00


	//----- nvinfo : EIATTR_MERCURY_ISA_VERSION
	.align		4
.L_64:
        /*04d0*/ 	.byte	0x03, 0x5f
        /*04d2*/ 	.short	0x0000


	//----- nvinfo : EIATTR_COOP_GROUP_MASK_REGIDS
	.align		4
        /*04d4*/ 	.byte	0x04, 0x29
        /*04d6*/ 	.short	(.L_66 - .L_65)


	//   ....[0]....
.L_65:
        /*04d8*/ 	.word	0xffffffff


	//   ....[1]....
        /*04dc*/ 	.word	0xffffffff


	//   ....[2]....
        /*04e0*/ 	.word	0xffffffff


	//   ....[3]....
        /*04e4*/ 	.word	0xffffffff


	//   ....[4]....
        /*04e8*/ 	.word	0xffffffff


	//   ....[5]....
        /*04ec*/ 	.word	0xffffffff


	//   ....[6]....
        /*04f0*/ 	.word	0xffffffff


	//   ....[7]....
        /*04f4*/ 	.word	0xffffffff


	//   ....[8]....
        /*04f8*/ 	.word	0xffffffff


	//   ....[9]....
        /*04fc*/ 	.word	0xffffffff


	//   ....[10]....
        /*0500*/ 	.word	0xffffffff


	//   ....[11]....
        /*0504*/ 	.word	0xffffffff


	//   ....[12]....
        /*0508*/ 	.word	0xffffffff


	//   ....[13]....
        /*050c*/ 	.word	0xffffffff


	//   ....[14]....
        /*0510*/ 	.word	0xffffffff


	//   ....[15]....
        /*0514*/ 	.word	0xffffffff


	//   ....[16]....
        /*0518*/ 	.word	0xffffffff


	//   ....[17]....
        /*051c*/ 	.word	0xffffffff


	//   ....[18]....
        /*0520*/ 	.word	0xffffffff


	//   ....[19]....
        /*0524*/ 	.word	0xffffffff


	//   ....[20]....
        /*0528*/ 	.word	0xffffffff


	//   ....[21]....
        /*052c*/ 	.word	0xffffffff


	//   ....[22]....
        /*0530*/ 	.word	0xffffffff


	//   ....[23]....
        /*0534*/ 	.word	0xffffffff


	//   ....[24]....
        /*0538*/ 	.word	0xffffffff


	//   ....[25]....
        /*053c*/ 	.word	0xffffffff


	//   ....[26]....
        /*0540*/ 	.word	0xffffffff


	//   ....[27]....
        /*0544*/ 	.word	0xffffffff


	//   ....[28]....
        /*0548*/ 	.word	0xffffffff


	//   ....[29]....
        /*054c*/ 	.word	0xffffffff


	//   ....[30]....
        /*0550*/ 	.word	0xffffffff


	//   ....[31]....
        /*0554*/ 	.word	0xffffffff


	//   ....[32]....
        /*0558*/ 	.word	0xffffffff


	//   ....[33]....
        /*055c*/ 	.word	0xffffffff


	//----- nvinfo : EIATTR_COOP_GROUP_INSTR_OFFSETS
	.align		4
.L_66:
        /*0560*/ 	.byte	0x04, 0x28
        /*0562*/ 	.short	(.L_68 - .L_67)


	//   ....[0]....
.L_67:
        /*0564*/ 	.word	0x000068c0


	//   ....[1]....
        /*0568*/ 	.word	0x000068f0


	//   ....[2]....
        /*056c*/ 	.word	0x00006920


	//   ....[3]....
        /*0570*/ 	.word	0x00006930


	//   ....[4]....
        /*0574*/ 	.word	0x00006950


	//   ....[5]....
        /*0578*/ 	.word	0x00006960


	//   ....[6]....
        /*057c*/ 	.word	0x00006970


	//   ....[7]....
        /*0580*/ 	.word	0x00006980


	//   ....[8]....
        /*0584*/ 	.word	0x00006a10


	//   ....[9]....
        /*0588*/ 	.word	0x00006a30


	//   ....[10]....
        /*058c*/ 	.word	0x00006a50


	//   ....[11]....
        /*0590*/ 	.word	0x00006a60


	//   ....[12]....
        /*0594*/ 	.word	0x00006a70


	//   ....[13]....
        /*0598*/ 	.word	0x00006a90


	//   ....[14]....
        /*059c*/ 	.word	0x00006aa0


	//   ....[15]....
        /*05a0*/ 	.word	0x00006ac0


	//   ....[16]....
        /*05a4*/ 	.word	0x00006dd0


	//   ....[17]....
        /*05a8*/ 	.word	0x00007300


	//   ....[18]....
        /*05ac*/ 	.word	0x00007330


	//   ....[19]....
        /*05b0*/ 	.word	0x00007360


	//   ....[20]....
        /*05b4*/ 	.word	0x00007370


	//   ....[21]....
        /*05b8*/ 	.word	0x00007380


	//   ....[22]....
        /*05bc*/ 	.word	0x00007390


	//   ....[23]....
        /*05c0*/ 	.word	0x000073a0


	//   ....[24]....
        /*05c4*/ 	.word	0x000073b0


	//   ....[25]....
        /*05c8*/ 	.word	0x00007420


	//   ....[26]....
        /*05cc*/ 	.word	0x00007440


	//   ....[27]....
        /*05d0*/ 	.word	0x00007460


	//   ....[28]....
        /*05d4*/ 	.word	0x00007470


	//   ....[29]....
        /*05d8*/ 	.word	0x00007480


	//   ....[30]....
        /*05dc*/ 	.word	0x00007490


	//   ....[31]....
        /*05e0*/ 	.word	0x000075c0


	//   ....[32]....
        /*05e4*/ 	.word	0x000075d0


	//   ....[33]....
        /*05e8*/ 	.word	0x000076b0


	//----- nvinfo : EIATTR_EXIT_INSTR_OFFSETS
	.align		4
.L_68:
        /*05ec*/ 	.byte	0x04, 0x1c
        /*05ee*/ 	.short	(.L_70 - .L_69)


	//   ....[0]....
.L_69:
        /*05f0*/ 	.word	0x0000ea10


	//   ....[1]....
        /*05f4*/ 	.word	0x0000eb00


	//----- nvinfo : EIATTR_REQNTID
	.align		4
.L_70:
        /*05f8*/ 	.byte	0x04, 0x10
        /*05fa*/ 	.short	(.L_72 - .L_71)
.L_71:
        /*05fc*/ 	.word	0x00000100
        /*0600*/ 	.word	0x00000001
        /*0604*/ 	.word	0x00000001
.L_72:


//--------------------- .nv.callgraph             --------------------------
	.section	.nv.callgraph,"",@"SHT_CUDA_CALLGRAPH"
	.align	4
	.sectionentsize	8
	.align		4
        /*0000*/ 	.word	0x00000000
	.align		4
        /*0004*/ 	.word	0xffffffff
	.align		4
        /*0008*/ 	.word	0x00000000
	.align		4
        /*000c*/ 	.word	0xfffffffe
	.align		4
        /*0010*/ 	.word	0x00000000
	.align		4
        /*0014*/ 	.word	0xfffffffd
	.align		4
        /*0018*/ 	.word	0x00000000
	.align		4
        /*001c*/ 	.word	0xfffffffc


//--------------------- .nv.rel.action            --------------------------
	.section	.nv.rel.action,"",@"SHT_CUDA_RELOCINFO"
	.align	8
	.sectionentsize	8
        /*0000*/ 	.byte	0x73, 0x00, 0x00, 0x00, 0x00, 0x00, 0x00, 0x00, 0x00, 0x00, 0x00, 0x11, 0x25, 0x00, 0x05, 0x36


//--------------------- .nv.constant4             --------------------------
	.section	.nv.constant4,"a",@progbits
	.align	8
	.align		8
.nv.constant4:
        /*0000*/ 	.dword	_$_str


//--------------------- .nv.constant0.attn_fwd    --------------------------
	.section	.nv.constant0.attn_fwd,"a",@progbits
	.sectionflags	@""
	.align	4
.nv.constant0.attn_fwd:
	.zero		488


//--------------------- .text.attn_fwd            --------------------------
	.section	.text.attn_fwd,"ax",@progbits
	.sectioninfo	@"SHI_REGISTERS=255"
	.align	128
        .global         attn_fwd
        .type           attn_fwd,@function
        .size           attn_fwd,(.L_x_3 - attn_fwd)
        .other          attn_fwd,@"STO_CUDA_ENTRY STV_DEFAULT"
attn_fwd:
.text.attn_fwd:
[----:B------:R-:W-:Y:S02]  /*0000*/  IMAD.MOV.U32 R1, RZ, RZ, c[0x0][0x28] ;  /* 0x00000a00ff017624 */ /* 0x000fe400078e00ff */
[----:B------:R-:W0:Y:S01]  /*0010*/  S2R R80, SR_CTAID.X ;  /* 0x0000000000507919 */ /* 0x000e220000002500 */
[----:B------:R-:W-:Y:S02]  /*0020*/  MOV R15, c[0x0][0x198] ;  /* 0x00006600000f7a02 */ /* 0x000fe40000000f00 */
[----:B------:R-:W-:Y:S01]  /*0030*/  IADD3 R1, R1, -0x180, RZ ;  /* 0xfffffe8001017810 */ /* 0x000fe20007ffe0ff */
[----:B------:R-:W1:Y:S04]  /*0040*/  S2R R169, SR_TID.X ;  /* 0x0000000000a97919 */ /* 0x000e680000002100 */
[----:B------:R-:W2:Y:S01]  /*0050*/  S2R R160, SR_CTAID.Y ;  /* 0x0000000000a07919 */ /* 0x000ea20000002600 */
[----:B------:R-:W-:-:S03]  /*0060*/  ULDC.64 UR6, c[0x0][0x118] ;  /* 0x0000460000067ab9 */ /* 0x000fc60000000a00 */
[----:B------:R-:W3:Y:S01]  /*0070*/  LDL.LU R161, [R1+0x80] ;  /* 0x0000800001a17983 */ /* 0x000ee20000300800 */
[----:B0-----:R-:W-:Y:S01]  /*0080*/  IMAD.SHL.U32 R80, R80, 0x40, RZ ;  /* 0x0000004050507824 */ /* 0x001fe200078e00ff */
[----:B-1----:R-:W-:-:S04]  /*0090*/  SHF.R.U32.HI R0, RZ, 0x6, R169 ;  /* 0x00000006ff007819 */ /* 0x002fc800000116a9 */
[----:B------:R-:W-:Y:S02]  /*00a0*/  LOP3.LUT R2, R80, 0x3f, R169, 0xf8, !PT ;  /* 0x0000003f50027812 */ /* 0x000fe400078ef8a9 */
[----:B------:R-:W-:Y:S01]  /*00b0*/  SGXT.U32 R3, R0, 0x2 ;  /* 0x000000020003781a */ /* 0x000fe20000000000 */
[----:B--2---:R-:W-:Y:S02]  /*00c0*/  IMAD R0, R160, c[0x0][0x190], RZ ;  /* 0x00006400a0007a24 */ /* 0x004fe400078e02ff */
[----:B------:R-:W-:Y:S02]  /*00d0*/  IMAD R2, R2, c[0x0][0x194], RZ ;  /* 0x0000650002027a24 */ /* 0x000fe400078e02ff */
[----:B------:R-:W-:Y:S02]  /*00e0*/  IMAD R7, R3, c[0x0][0x198], RZ ;  /* 0x0000660003077a24 */ /* 0x000fe400078e02ff */
[----:B------:R-:W-:Y:S02]  /*00f0*/  IMAD.SHL.U32 R4, R0, 0x2, RZ ;  /* 0x0000000200047824 */ /* 0x000fe400078e00ff */
[----:B------:R-:W-:Y:S01]  /*0100*/  IMAD.SHL.U32 R3, R2, 0x2, RZ ;  /* 0x0000000202037824 */ /* 0x000fe200078e00ff */
[----:B------:R-:W-:Y:S01]  /*0110*/  LEA R9, R15, R7, 0x2 ;  /* 0x000000070f097211 */ /* 0x000fe200078e10ff */
[----:B------:R-:W-:-:S03]  /*0120*/  IMAD.HI R0, R0, 0x2, RZ ;  /* 0x0000000200007827 */ /* 0x000fc600078e02ff */
[----:B------:R-:W-:Y:S01]  /*0130*/  IADD3 R4, P0, P1, R3, c[0x0][0x160], R4 ;  /* 0x0000580003047a10 */ /* 0x000fe2000791e004 */
[----:B------:R-:W-:-:S04]  /*0140*/  IMAD.HI R5, R2, 0x2, RZ ;  /* 0x0000000202057827 */ /* 0x000fc800078e02ff */
[----:B------:R-:W-:Y:S01]  /*0150*/  IMAD R3, R15, 0x4, R9 ;  /* 0x000000040f037824 */ /* 0x000fe200078e0209 */
[----:B------:R-:W-:-:S03]  /*0160*/  IADD3.X R0, R5, c[0x0][0x164], R0, P0, P1 ;  /* 0x0000590005007a10 */ /* 0x000fc600007e2400 */
[----:B------:R-:W-:Y:S01]  /*0170*/  IMAD R5, R15, 0x4, R3 ;  /* 0x000000040f057824 */ /* 0x000fe200078e0203 */
[----:B------:R-:W-:-:S04]  /*0180*/  LEA R6, P0, R7, R4, 0x1 ;  /* 0x0000000407067211 */ /* 0x000fc800078008ff */
[----:B------:R-:W-:Y:S02]  /*0190*/  LEA R17, R15, R5, 0x2 ;  /* 0x000000050f117211 */ /* 0x000fe400078e10ff */
[----:B------:R-:W-:Y:S02]  /*01a0*/  LEA R10, P1, R3, R4, 0x1 ;  /* 0x00000004030a7211 */ /* 0x000fe400078208ff */
[----:B------:R-:W-:Y:S01]  /*01b0*/  LEA.HI.X.SX32 R7, R7, R0, 0x1, P0 ;  /* 0x0000000007077211 */ /* 0x000fe200000f0eff */
[----:B------:R-:W-:Y:S01]  /*01c0*/  IMAD R19, R15, 0x4, R17 ;  /* 0x000000040f137824 */ /* 0x000fe200078e0211 */
[----:B------:R-:W-:Y:S02]  /*01d0*/  LEA R8, P0, R9, R4, 0x1 ;  /* 0x0000000409087211 */ /* 0x000fe400078008ff */
[-C--:B------:R-:W-:Y:S01]  /*01e0*/  LEA.HI.X.SX32 R11, R3, R0.reuse, 0x1, P1 ;  /* 0x00000000030b7211 */ /* 0x080fe200008f0eff */
[----:B------:R-:W-:Y:S01]  /*01f0*/  IMAD R21, R15, 0x4, R19 ;  /* 0x000000040f157824 */ /* 0x000fe200078e0213 */
[----:B------:R-:W-:Y:S01]  /*0200*/  LEA.HI.X.SX32 R9, R9, R0, 0x1, P0 ;  /* 0x0000000009097211 */ /* 0x000fe200000f0eff */
[----:B------:R0:W2:Y:S01]  /*0210*/  LDG.E.U16 R2, [R6.64] ;  /* 0x0000000606027981 */ /* 0x0000a2000c1e1500 */
[----:B------:R-:W-:-:S03]  /*0220*/  LEA R12, P0, R5, R4, 0x1 ;  /* 0x00000004050c7211 */ /* 0x000fc600078008ff */
[----:B------:R1:W4:Y:S01]  /*0230*/  LDG.E.U16 R3, [R10.64] ;  /* 0x000000060a037981 */ /* 0x000322000c1e1500 */
[----:B------:R-:W-:Y:S02]  /*0240*/  LEA.HI.X.SX32 R13, R5, R0, 0x1, P0 ;  /* 0x00000000050d7211 */ /* 0x000fe400000f0eff */
[----:B------:R-:W-:Y:S01]  /*0250*/  LEA R18, P0, R19, R4, 0x1 ;  /* 0x0000000413127211 */ /* 0x000fe200078008ff */
[----:B------:R5:W2:Y:S01]  /*0260*/  LDG.E.U16 R5, [R8.64] ;  /* 0x0000000608057981 */ /* 0x000aa2000c1e1500 */
[----:B-1----:R-:W-:-:S03]  /*0270*/  LEA R11, R15, R21, 0x2 ;  /* 0x000000150f0b7211 */ /* 0x002fc600078e10ff */
[----:B0-----:R0:W2:Y:S01]  /*0280*/  LDG.E.U16 R6, [R12.64] ;  /* 0x000000060c067981 */ /* 0x0010a2000c1e1500 */
[----:B------:R-:W-:Y:S01]  /*0290*/  LEA.HI.X.SX32 R19, R19, R0, 0x1, P0 ;  /* 0x0000000013137211 */ /* 0x000fe200000f0eff */
[----:B------:R-:W-:Y:S01]  /*02a0*/  IMAD R25, R15, 0x4, R11 ;  /* 0x000000040f197824 */ /* 0x000fe200078e020b */
[----:B------:R-:W-:-:S03]  /*02b0*/  LEA R20, P0, R21, R4, 0x1 ;  /* 0x0000000415147211 */ /* 0x000fc600078008ff */
[----:B-----5:R1:W5:Y:S01]  /*02c0*/  LDG.E.U16 R8, [R18.64] ;  /* 0x0000000612087981 */ /* 0x020362000c1e1500 */
[----:B------:R-:W-:Y:S01]  /*02d0*/  LEA R16, P1, R17, R4, 0x1 ;  /* 0x0000000411107211 */ /* 0x000fe200078208ff */
[----:B------:R-:W-:Y:S01]  /*02e0*/  IMAD R27, R15, 0x4, R25 ;  /* 0x000000040f1b7824 */ /* 0x000fe200078e0219 */
[-C--:B------:R-:W-:Y:S02]  /*02f0*/  LEA.HI.X.SX32 R21, R21, R0.reuse, 0x1, P0 ;  /* 0x0000000015157211 */ /* 0x080fe400000f0eff */
[----:B------:R-:W-:Y:S02]  /*0300*/  LEA.HI.X.SX32 R17, R17, R0, 0x1, P1 ;  /* 0x0000000011117211 */ /* 0x000fe400008f0eff */
[----:B------:R-:W-:Y:S01]  /*0310*/  LEA R22, P0, R11, R4, 0x1 ;  /* 0x000000040b167211 */ /* 0x000fe200078008ff */
[----:B------:R1:W2:Y:S01]  /*0320*/  LDG.E.U16 R9, [R20.64] ;  /* 0x0000000614097981 */ /* 0x0002a2000c1e1500 */
[----:B0-----:R-:W-:Y:S02]  /*0330*/  LEA R13, R15, R27, 0x2 ;  /* 0x0000001b0f0d7211 */ /* 0x001fe400078e10ff */
[----:B------:R-:W-:Y:S01]  /*0340*/  LEA.HI.X.SX32 R23, R11, R0, 0x1, P0 ;  /* 0x000000000b177211 */ /* 0x000fe200000f0eff */
[----:B------:R0:W2:Y:S01]  /*0350*/  LDG.E.U16 R7, [R16.64] ;  /* 0x0000000610077981 */ /* 0x0000a2000c1e1500 */
[----:B------:R-:W-:-:S02]  /*0360*/  LEA R26, P0, R27, R4, 0x1 ;  /* 0x000000041b1a7211 */ /* 0x000fc400078008ff */
[----:B------:R-:W-:Y:S01]  /*0370*/  LEA R24, P1, R25, R4, 0x1 ;  /* 0x0000000419187211 */ /* 0x000fe200078208ff */
[----:B------:R1:W2:Y:S01]  /*0380*/  LDG.E.U16 R10, [R22.64] ;  /* 0x00000006160a7981 */ /* 0x0002a2000c1e1500 */
[----:B------:R-:W-:Y:S01]  /*0390*/  LEA.HI.X.SX32 R27, R27, R0, 0x1, P0 ;  /* 0x000000001b1b7211 */ /* 0x000fe200000f0eff */
[----:B0-----:R-:W-:Y:S01]  /*03a0*/  IMAD R17, R15, 0x4, R13 ;  /* 0x000000040f117824 */ /* 0x001fe200078e020d */
[----:B-1----:R-:W-:-:S03]  /*03b0*/  LEA R18, P0, R13, R4, 0x1 ;  /* 0x000000040d127211 */ /* 0x002fc600078008ff */
[----:B------:R0:W2:Y:S01]  /*03c0*/  LDG.E.U16 R12, [R26.64] ;  /* 0x000000061a0c7981 */ /* 0x0000a2000c1e1500 */
[----:B------:R-:W-:Y:S01]  /*03d0*/  IMAD R29, R15, 0x4, R17 ;  /* 0x000000040f1d7824 */ /* 0x000fe200078e0211 */
[----:B------:R-:W-:Y:S02]  /*03e0*/  LEA.HI.X.SX32 R19, R13, R0, 0x1, P0 ;  /* 0x000000000d137211 */ /* 0x000fe400000f0eff */
[----:B------:R-:W-:Y:S02]  /*03f0*/  LEA R20, P0, R17, R4, 0x1 ;  /* 0x0000000411147211 */ /* 0x000fe400078008ff */
[----:B------:R-:W-:Y:S01]  /*0400*/  LEA R31, R15, R29, 0x2 ;  /* 0x0000001d0f1f7211 */ /* 0x000fe200078e10ff */
[----:B------:R1:W2:Y:S01]  /*0410*/  LDG.E.U16 R13, [R18.64] ;  /* 0x00000006120d7981 */ /* 0x0002a2000c1e1500 */
[----:B------:R-:W-:-:S03]  /*0420*/  LEA.HI.X.SX32 R21, R17, R0, 0x1, P0 ;  /* 0x0000000011157211 */ /* 0x000fc600000f0eff */
[----:B------:R-:W-:Y:S01]  /*0430*/  IMAD R17, R15, 0x4, R31 ;  /* 0x000000040f117824 */ /* 0x000fe200078e021f */
[----:B------:R-:W-:Y:S01]  /*0440*/  LEA R22, P0, R31, R4, 0x1 ;  /* 0x000000041f167211 */ /* 0x000fe200078008ff */
[----:B------:R1:W2:Y:S02]  /*0450*/  LDG.E.U16 R14, [R20.64] ;  /* 0x00000006140e7981 */ /* 0x0002a4000c1e1500 */
[----:B0-----:R-:W-:Y:S01]  /*0460*/  IMAD R27, R15, 0x4, R17 ;  /* 0x000000040f1b7824 */ /* 0x001fe200078e0211 */
[-C--:B------:R-:W-:Y:S02]  /*0470*/  LEA.HI.X.SX32 R25, R25, R0.reuse, 0x1, P1 ;  /* 0x0000000019197211 */ /* 0x080fe400008f0eff */
[----:B------:R-:W-:Y:S02]  /*0480*/  LEA.HI.X.SX32 R23, R31, R0, 0x1, P0 ;  /* 0x000000001f177211 */ /* 0x000fe400000f0eff */
[----:B------:R-:W-:Y:S01]  /*0490*/  LEA R31, R15, R27, 0x2 ;  /* 0x0000001b0f1f7211 */ /* 0x000fe200078e10ff */
[----:B------:R0:W2:Y:S01]  /*04a0*/  LDG.E.U16 R11, [R24.64] ;  /* 0x00000006180b7981 */ /* 0x0000a2000c1e1500 */
[----:B------:R-:W-:-:S03]  /*04b0*/  LEA R28, P1, R29, R4, 0x1 ;  /* 0x000000041d1c7211 */ /* 0x000fc600078208ff */
[----:B------:R-:W-:Y:S01]  /*04c0*/  IMAD R33, R15, 0x4, R31 ;  /* 0x000000040f217824 */ /* 0x000fe200078e021f */
[----:B0-----:R-:W-:-:S03]  /*04d0*/  LEA R24, P0, R17, R4, 0x1 ;  /* 0x0000000411187211 */ /* 0x001fc600078008ff */
[----:B-1----:R-:W-:Y:S01]  /*04e0*/  IMAD R21, R15, 0x4, R33 ;  /* 0x000000040f157824 */ /* 0x002fe200078e0221 */
[----:B------:R-:W-:Y:S02]  /*04f0*/  LEA.HI.X.SX32 R25, R17, R0, 0x1, P0 ;  /* 0x0000000011197211 */ /* 0x000fe400000f0eff */
[----:B------:R-:W-:Y:S01]  /*0500*/  LEA R26, P0, R27, R4, 0x1 ;  /* 0x000000041b1a7211 */ /* 0x000fe200078008ff */
[----:B------:R0:W2:Y:S01]  /*0510*/  LDG.E.U16 R17, [R22.64] ;  /* 0x0000000616117981 */ /* 0x0000a2000c1e1500 */
[-C--:B------:R-:W-:Y:S02]  /*0520*/  LEA.HI.X.SX32 R29, R29, R0.reuse, 0x1, P1 ;  /* 0x000000001d1d7211 */ /* 0x080fe400008f0eff */
[----:B------:R-:W-:Y:S01]  /*0530*/  LEA.HI.X.SX32 R27, R27, R0, 0x1, P0 ;  /* 0x000000001b1b7211 */ /* 0x000fe200000f0eff */
[----:B------:R1:W2:Y:S01]  /*0540*/  LDG.E.U16 R18, [R24.64] ;  /* 0x0000000618127981 */ /* 0x0002a2000c1e1500 */
[----:B------:R-:W-:-:S03]  /*0550*/  LEA R32, P0, R33, R4, 0x1 ;  /* 0x0000000421207211 */ /* 0x000fc600078008ff */
[----:B------:R1:W2:Y:S01]  /*0560*/  LDG.E.U16 R16, [R28.64] ;  /* 0x000000061c107981 */ /* 0x0002a2000c1e1500 */
[----:B0-----:R-:W-:Y:S02]  /*0570*/  LEA R23, R15, R21, 0x2 ;  /* 0x000000150f177211 */ /* 0x001fe400078e10ff */
[----:B------:R-:W-:Y:S01]  /*0580*/  LEA.HI.X.SX32 R33, R33, R0, 0x1, P0 ;  /* 0x0000000021217211 */ /* 0x000fe200000f0eff */
[----:B------:R0:W2:Y:S02]  /*0590*/  LDG.E.U16 R19, [R26.64] ;  /* 0x000000061a137981 */ /* 0x0000a4000c1e1500 */
[----:B------:R-:W-:Y:S01]  /*05a0*/  IMAD R37, R15, 0x4, R23 ;  /* 0x000000040f257824 */ /* 0x000fe200078e0217 */
[----:B-1----:R-:W-:-:S03]  /*05b0*/  LEA R28, P0, R21, R4, 0x1 ;  /* 0x00000004151c7211 */ /* 0x002fc600078008ff */
[----:B------:R-:W-:Y:S01]  /*05c0*/  IMAD R25, R15, 0x4, R37 ;  /* 0x000000040f197824 */ /* 0x000fe200078e0225 */
[----:B------:R-:W-:Y:S02]  /*05d0*/  LEA R30, P1, R31, R4, 0x1 ;  /* 0x000000041f1e7211 */ /* 0x000fe400078208ff */
[----:B------:R-:W-:Y:S02]  /*05e0*/  LEA.HI.X.SX32 R29, R21, R0, 0x1, P0 ;  /* 0x00000000151d7211 */ /* 0x000fe400000f0eff */
[----:B------:R-:W-:Y:S01]  /*05f0*/  LEA R34, P0, R23, R4, 0x1 ;  /* 0x0000000417227211 */ /* 0x000fe200078008ff */
[----:B------:R1:W2:Y:S01]  /*0600*/  LDG.E.U16 R21, [R32.64] ;  /* 0x0000000620157981 */ /* 0x0002a2000c1e1500 */
[-C--:B------:R-:W-:Y:S02]  /*0610*/  LEA.HI.X.SX32 R31, R31, R0.reuse, 0x1, P1 ;  /* 0x000000001f1f7211 */ /* 0x080fe400008f0eff */
[----:B------:R-:W-:Y:S01]  /*0620*/  LEA.HI.X.SX32 R35, R23, R0, 0x1, P0 ;  /* 0x0000000017237211 */ /* 0x000fe200000f0eff */
[----:B------:R1:W2:Y:S01]  /*0630*/  LDG.E.U16 R22, [R28.64] ;  /* 0x000000061c167981 */ /* 0x0002a2000c1e1500 */
[----:B------:R-:W-:-:S02]  /*0640*/  LEA R38, P0, R25, R4, 0x1 ;  /* 0x0000000419267211 */ /* 0x000fc400078008ff */
[----:B0-----:R-:W-:Y:S01]  /*0650*/  LEA R27, R15, R25, 0x2 ;  /* 0x000000190f1b7211 */ /* 0x001fe200078e10ff */
[----:B------:R0:W2:Y:S01]  /*0660*/  LDG.E.U16 R20, [R30.64] ;  /* 0x000000061e147981 */ /* 0x0000a2000c1e1500 */
[----:B------:R-:W-:-:S03]  /*0670*/  LEA.HI.X.SX32 R39, R25, R0, 0x1, P0 ;  /* 0x0000000019277211 */ /* 0x000fc600000f0eff */
[----:B-1----:R-:W-:Y:S01]  /*0680*/  IMAD R33, R15, 0x4, R27 ;  /* 0x000000040f217824 */ /* 0x002fe200078e021b */
[-C--:B------:R-:W-:Y:S01]  /*0690*/  LEA R36, P1, R37, R4.reuse, 0x1 ;  /* 0x0000000425247211 */ /* 0x080fe200078208ff */
[----:B------:R1:W2:Y:S01]  /*06a0*/  LDG.E.U16 R25, [R38.64] ;  /* 0x0000000626197981 */ /* 0x0002a2000c1e1500 */
[----:B0-----:R-:W-:-:S03]  /*06b0*/  LEA R30, P0, R27, R4, 0x1 ;  /* 0x000000041b1e7211 */ /* 0x001fc600078008ff */
[----:B------:R0:W2:Y:S01]  /*06c0*/  LDG.E.U16 R23, [R34.64] ;  /* 0x0000000622177981 */ /* 0x0000a2000c1e1500 */
[-C--:B------:R-:W-:Y:S01]  /*06d0*/  LEA.HI.X.SX32 R31, R27, R0.reuse, 0x1, P0 ;  /* 0x000000001b1f7211 */ /* 0x080fe200000f0eff */
[----:B------:R-:W-:Y:S01]  /*06e0*/  IMAD R27, R15, 0x4, R33 ;  /* 0x000000040f1b7824 */ /* 0x000fe200078e0221 */
[----:B------:R-:W-:Y:S02]  /*06f0*/  LEA.HI.X.SX32 R37, R37, R0, 0x1, P1 ;  /* 0x0000000025257211 */ /* 0x000fe400008f0eff */
[----:B------:R-:W-:Y:S01]  /*0700*/  LEA R32, P0, R33, R4, 0x1 ;  /* 0x0000000421207211 */ /* 0x000fe200078008ff */
[----:B------:R1:W2:Y:S01]  /*0710*/  LDG.E.U16 R26, [R30.64] ;  /* 0x000000061e1a7981 */ /* 0x0002a2000c1e1500 */
[----:B------:R-:W-:-:S03]  /*0720*/  LEA R29, R15, R27, 0x2 ;  /* 0x0000001b0f1d7211 */ /* 0x000fc600078e10ff */
[----:B------:R1:W2:Y:S01]  /*0730*/  LDG.E.U16 R24, [R36.64] ;  /* 0x0000000624187981 */ /* 0x0002a2000c1e1500 */
[----:B------:R-:W-:Y:S02]  /*0740*/  LEA.HI.X.SX32 R33, R33, R0, 0x1, P0 ;  /* 0x0000000021217211 */ /* 0x000fe400000f0eff */
[----:B0-----:R-:W-:Y:S01]  /*0750*/  LEA R34, P0, R29, R4, 0x1 ;  /* 0x000000041d227211 */ /* 0x001fe200078008ff */
[----:B-1----:R-:W-:-:S04]  /*0760*/  IMAD R37, R15, 0x4, R29 ;  /* 0x000000040f257824 */ /* 0x002fc800078e021d */
[----:B------:R-:W-:Y:S01]  /*0770*/  IMAD R39, R15, 0x4, R37 ;  /* 0x000000040f277824 */ /* 0x000fe200078e0225 */
[----:B------:R-:W-:-:S04]  /*0780*/  LEA.HI.X.SX32 R35, R29, R0, 0x1, P0 ;  /* 0x000000001d237211 */ /* 0x000fc800000f0eff */
[----:B------:R-:W-:Y:S01]  /*0790*/  LEA R43, R15, R39, 0x2 ;  /* 0x000000270f2b7211 */ /* 0x000fe200078e10ff */
[----:B------:R0:W2:Y:S01]  /*07a0*/  LDG.E.U16 R29, [R34.64] ;  /* 0x00000006221d7981 */ /* 0x0000a2000c1e1500 */
[-C--:B------:R-:W-:Y:S02]  /*07b0*/  LEA R40, P1, R27, R4.reuse, 0x1 ;  /* 0x000000041b287211 */ /* 0x080fe400078208ff */
[----:B------:R-:W-:Y:S01]  /*07c0*/  LEA R36, P0, R37, R4, 0x1 ;  /* 0x0000000425247211 */ /* 0x000fe200078008ff */
[----:B------:R-:W-:Y:S01]  /*07d0*/  IMAD R45, R15, 0x4, R43 ;  /* 0x000000040f2d7824 */ /* 0x000fe200078e022b */
[-C--:B------:R-:W-:Y:S02]  /*07e0*/  LEA.HI.X.SX32 R41, R27, R0.reuse, 0x1, P1 ;  /* 0x000000001b297211 */ /* 0x080fe400008f0eff */
[----:B------:R-:W-:Y:S01]  /*07f0*/  LEA.HI.X.SX32 R37, R37, R0, 0x1, P0 ;  /* 0x0000000025257211 */ /* 0x000fe200000f0eff */
[----:B------:R1:W2:Y:S01]  /*0800*/  LDG.E.U16 R27, [R32.64] ;  /* 0x00000006201b7981 */ /* 0x0002a2000c1e1500 */
[----:B------:R-:W-:-:S03]  /*0810*/  LEA R38, P0, R39, R4, 0x1 ;  /* 0x0000000427267211 */ /* 0x000fc600078008ff */
[----:B------:R0:W2:Y:S01]  /*0820*/  LDG.E.U16 R28, [R40.64] ;  /* 0x00000006281c7981 */ /* 0x0000a2000c1e1500 */
[----:B------:R-:W-:Y:S02]  /*0830*/  LEA.HI.X.SX32 R39, R39, R0, 0x1, P0 ;  /* 0x0000000027277211 */ /* 0x000fe400000f0eff */
[-C--:B------:R-:W-:Y:S01]  /*0840*/  LEA R42, P1, R43, R4.reuse, 0x1 ;  /* 0x000000042b2a7211 */ /* 0x080fe200078208ff */
[----:B------:R0:W2:Y:S01]  /*0850*/  LDG.E.U16 R30, [R36.64] ;  /* 0x00000006241e7981 */ /* 0x0000a2000c1e1500 */
[----:B-1----:R-:W-:Y:S01]  /*0860*/  IMAD R33, R15, 0x4, R45 ;  /* 0x000000040f217824 */ /* 0x002fe200078e022d */
[----:B------:R-:W-:Y:S02]  /*0870*/  LEA R44, P0, R45, R4, 0x1 ;  /* 0x000000042d2c7211 */ /* 0x000fe400078008ff */
[----:B------:R1:W2:Y:S02]  /*0880*/  LDG.E.U16 R31, [R38.64] ;  /* 0x00000006261f7981 */ /* 0x0002a4000c1e1500 */
[----:B0-----:R-:W-:-:S02]  /*0890*/  LEA R35, R15, R33, 0x2 ;  /* 0x000000210f237211 */ /* 0x001fc400078e10ff */
[----:B------:R-:W-:Y:S02]  /*08a0*/  LEA.HI.X.SX32 R45, R45, R0, 0x1, P0 ;  /* 0x000000002d2d7211 */ /* 0x000fe400000f0eff */
[----:B------:R-:W-:Y:S01]  /*08b0*/  LEA R40, P0, R33, R4, 0x1 ;  /* 0x0000000421287211 */ /* 0x000fe200078008ff */
[----:B------:R-:W-:-:S03]  /*08c0*/  IMAD R49, R15, 0x4, R35 ;  /* 0x000000040f317824 */ /* 0x000fc600078e0223 */
[----:B------:R-:W-:Y:S01]  /*08d0*/  LEA.HI.X.SX32 R41, R33, R0, 0x1, P0 ;  /* 0x0000000021297211 */ /* 0x000fe200000f0eff */
[----:B------:R-:W-:Y:S01]  /*08e0*/  IMAD R37, R15, 0x4, R49 ;  /* 0x000000040f257824 */ /* 0x000fe200078e0231 */
[----:B------:R-:W-:Y:S01]  /*08f0*/  LEA R46, P0, R35, R4, 0x1 ;  /* 0x00000004232e7211 */ /* 0x000fe200078008ff */
[----:B------:R0:W2:Y:S01]  /*0900*/  LDG.E.U16 R33, [R44.64] ;  /* 0x000000062c217981 */ /* 0x0000a2000c1e1500 */
[-C--:B------:R-:W-:Y:S02]  /*0910*/  LEA.HI.X.SX32 R43, R43, R0.reuse, 0x1, P1 ;  /* 0x000000002b2b7211 */ /* 0x080fe400008f0eff */
[----:B------:R-:W-:Y:S01]  /*0920*/  LEA.HI.X.SX32 R47, R35, R0, 0x1, P0 ;  /* 0x00000000232f7211 */ /* 0x000fe200000f0eff */
[----:B------:R0:W2:Y:S01]  /*0930*/  LDG.E.U16 R34, [R40.64] ;  /* 0x0000000628227981 */ /* 0x0000a2000c1e1500 */
[----:B------:R-:W-:Y:S02]  /*0940*/  LEA R50, P0, R37, R4, 0x1 ;  /* 0x0000000425327211 */ /* 0x000fe400078008ff */
[----:B-1----:R-:W-:Y:S01]  /*0950*/  LEA R39, R15, R37, 0x2 ;  /* 0x000000250f277211 */ /* 0x002fe200078e10ff */
[----:B------:R1:W2:Y:S01]  /*0960*/  LDG.E.U16 R32, [R42.64] ;  /* 0x000000062a207981 */ /* 0x0002a2000c1e1500 */
[----:B------:R-:W-:-:S03]  /*0970*/  LEA.HI.X.SX32 R51, R37, R0, 0x1, P0 ;  /* 0x0000000025337211 */ /* 0x000fc600000f0eff */
[----:B0-----:R-:W-:Y:S01]  /*0980*/  IMAD R45, R15, 0x4, R39 ;  /* 0x000000040f2d7824 */ /* 0x001fe200078e0227 */
[-C--:B------:R-:W-:Y:S01]  /*0990*/  LEA R48, P1, R49, R4.reuse, 0x1 ;  /* 0x0000000431307211 */ /* 0x080fe200078208ff */
[----:B------:R0:W2:Y:S01]  /*09a0*/  LDG.E.U16 R37, [R50.64] ;  /* 0x0000000632257981 */ /* 0x0000a2000c1e1500 */
[----:B-1----:R-:W-:-:S03]  /*09b0*/  LEA R42, P0, R39, R4, 0x1 ;  /* 0x00000004272a7211 */ /* 0x002fc600078008ff */
        /* <DEDUP_REMOVED lines=9> */
[----:B-1----:R-:W-:Y:S01]  /*0a50*/  LEA R46, P0, R41, R4, 0x1 ;  /* 0x00000004292e7211 */ /* 0x002fe200078008ff */
[----:B0-----:R-:W-:-:S04]  /*0a60*/  IMAD R49, R15, 0x4, R41 ;  /* 0x000000040f317824 */ /* 0x001fc800078e0229 */
        /* <DEDUP_REMOVED lines=23> */
[----:B---3--:R-:W-:Y:S01]  /*0be0*/  IMAD R49, R15, 0x4, R61 ;  /* 0x000000040f317824 */ /* 0x008fe200078e023d */
[----:B------:R-:W-:Y:S01]  /*0bf0*/  LEA R58, P0, R47, R4, 0x1 ;  /* 0x000000042f3a7211 */ /* 0x000fe200078008ff */
[----:B------:R0:W3:Y:S01]  /*0c00*/  LDG.E.U16 R45, [R56.64] ;  /* 0x00000006382d7981 */ /* 0x0000e2000c1e1500 */
        /* <DEDUP_REMOVED lines=17> */
[----:B----4-:R-:W-:-:S03]  /*0d20*/  LEA R53, R15, R51, 0x2 ;  /* 0x000000330f357211 */ /* 0x010fc600078e10ff */
[----:B------:R4:W2:Y:S01]  /*0d30*/  LDG.E.U16 R48, [R60.64] ;  /* 0x000000063c307981 */ /* 0x0008a2000c1e1500 */
[----:B------:R-:W-:Y:S02]  /*0d40*/  LEA.HI.X.SX32 R57, R57, R0, 0x1, P0 ;  /* 0x0000000039397211 */ /* 0x000fe400000f0eff */
[----:B-1----:R-:W-:Y:S01]  /*0d50*/  LEA R58, P0, R53, R4, 0x1 ;  /* 0x00000004353a7211 */ /* 0x002fe200078008ff */
[----:B----4-:R-:W-:-:S04]  /*0d60*/  IMAD R61, R15, 0x4, R53 ;  /* 0x000000040f3d7824 */ /* 0x010fc800078e0235 */
[----:B0-----:R-:W-:Y:S01]  /*0d70*/  IMAD R63, R15, 0x4, R61 ;  /* 0x000000040f3f7824 */ /* 0x001fe200078e023d */
[----:B------:R-:W-:-:S04]  /*0d80*/  LEA.HI.X.SX32 R59, R53, R0, 0x1, P0 ;  /* 0x00000000353b7211 */ /* 0x000fc800000f0eff */
[----:B------:R-:W-:Y:S01]  /*0d90*/  LEA R67, R15, R63, 0x2 ;  /* 0x0000003f0f437211 */ /* 0x000fe200078e10ff */
[----:B------:R0:W4:Y:S01]  /*0da0*/  LDG.E.U16 R53, [R58.64] ;  /* 0x000000063a357981 */ /* 0x000122000c1e1500 */
        /* <DEDUP_REMOVED lines=19> */
[----:B-----5:R-:W-:Y:S01]  /*0ee0*/  IMAD R61, R15, 0x4, R73 ;  /* 0x000000040f3d7824 */ /* 0x020fe200078e0249 */
[----:B------:R-:W-:Y:S01]  /*0ef0*/  LEA R70, P0, R59, R4, 0x1 ;  /* 0x000000043b467211 */ /* 0x000fe200078008ff */
[----:B------:R0:W5:Y:S01]  /*0f00*/  LDG.E.U16 R57, [R68.64] ;  /* 0x0000000644397981 */ /* 0x000162000c1e1500 */
        /* <DEDUP_REMOVED lines=18> */
[----:B------:R0:W2:Y:S02]  /*1030*/  LDG.E.U16 R60, [R72.64] ;  /* 0x00000006483c7981 */ /* 0x0000a4000c1e1500 */
[----:B0-----:R-:W-:-:S04]  /*1040*/  IMAD R73, R15, 0x4, R65 ;  /* 0x000000040f497824 */ /* 0x001fc800078e0241 */
[----:B------:R-:W-:Y:S01]  /*1050*/  IMAD R75, R15, 0x4, R73 ;  /* 0x000000040f4b7824 */ /* 0x000fe200078e0249 */
[----:B------:R-:W-:-:S04]  /*1060*/  LEA.HI.X.SX32 R69, R69, R0, 0x1, P0 ;  /* 0x0000000045457211 */ /* 0x000fc800000f0eff */
[----:B------:R-:W-:Y:S02]  /*1070*/  LEA R79, R15, R75, 0x2 ;  /* 0x0000004b0f4f7211 */ /* 0x000fe400078e10ff */
[-C--:B------:R-:W-:Y:S02]  /*1080*/  LEA R76, P1, R63, R4.reuse, 0x1 ;  /* 0x000000043f4c7211 */ /* 0x080fe400078208ff */
[----:B-1----:R-:W-:Y:S01]  /*1090*/  LEA R70, P0, R65, R4, 0x1 ;  /* 0x0000000441467211 */ /* 0x002fe200078008ff */
[----:B------:R-:W-:Y:S01]  /*10a0*/  IMAD R81, R15, 0x4, R79 ;  /* 0x000000040f517824 */ /* 0x000fe200078e024f */
[-C--:B------:R-:W-:Y:S02]  /*10b0*/  LEA.HI.X.SX32 R77, R63, R0.reuse, 0x1, P1 ;  /* 0x000000003f4d7211 */ /* 0x080fe400008f0eff */
[----:B------:R-:W-:Y:S01]  /*10c0*/  LEA.HI.X.SX32 R71, R65, R0, 0x1, P0 ;  /* 0x0000000041477211 */ /* 0x000fe200000f0eff */
[----:B------:R0:W2:Y:S01]  /*10d0*/  LDG.E.U16 R63, [R68.64] ;  /* 0x00000006443f7981 */ /* 0x0000a2000c1e1500 */
[----:B------:R-:W-:-:S03]  /*10e0*/  LEA R72, P0, R73, R4, 0x1 ;  /* 0x0000000449487211 */ /* 0x000fc600078008ff */
[----:B------:R1:W2:Y:S01]  /*10f0*/  LDG.E.U16 R64, [R76.64] ;  /* 0x000000064c407981 */ /* 0x0002a2000c1e1500 */
[----:B------:R-:W-:-:S03]  /*1100*/  LEA.HI.X.SX32 R73, R73, R0, 0x1, P0 ;  /* 0x0000000049497211 */ /* 0x000fc600000f0eff */
[----:B------:R1:W2:Y:S01]  /*1110*/  LDG.E.U16 R65, [R70.64] ;  /* 0x0000000646417981 */ /* 0x0002a2000c1e1500 */
[----:B0-----:R-:W-:Y:S01]  /*1120*/  IMAD R69, R15, 0x4, R81 ;  /* 0x000000040f457824 */ /* 0x001fe200078e0251 */
[----:B------:R-:W-:Y:S02]  /*1130*/  LEA R74, P0, R75, R4, 0x1 ;  /* 0x000000044b4a7211 */ /* 0x000fe400078008ff */
[----:B------:R0:W2:Y:S02]  /*1140*/  LDG.E.U16 R66, [R72.64] ;  /* 0x0000000648427981 */ /* 0x0000a4000c1e1500 */
[----:B------:R-:W-:Y:S02]  /*1150*/  LEA R85, R15, R69, 0x2 ;  /* 0x000000450f557211 */ /* 0x000fe400078e10ff */
[----:B------:R-:W-:Y:S02]  /*1160*/  LEA.HI.X.SX32 R75, R75, R0, 0x1, P0 ;  /* 0x000000004b4b7211 */ /* 0x000fe400000f0eff */
[-C--:B-1----:R-:W-:Y:S01]  /*1170*/  LEA R76, P0, R81, R4.reuse, 0x1 ;  /* 0x00000004514c7211 */ /* 0x082fe200078008ff */
[----:B------:R-:W-:Y:S01]  /*1180*/  IMAD R71, R15, 0x4, R85 ;  /* 0x000000040f477824 */ /* 0x000fe200078e0255 */
[----:B------:R-:W-:Y:S01]  /*1190*/  LEA R78, P1, R79, R4, 0x1 ;  /* 0x000000044f4e7211 */ /* 0x000fe200078208ff */
[----:B------:R1:W2:Y:S01]  /*11a0*/  LDG.E.U16 R67, [R74.64] ;  /* 0x000000064a437981 */ /* 0x0002a2000c1e1500 */
[----:B------:R-:W-:Y:S01]  /*11b0*/  LEA.HI.X.SX32 R77, R81, R0, 0x1, P0 ;  /* 0x00000000514d7211 */ /* 0x000fe200000f0eff */
[----:B------:R-:W-:-:S05]  /*11c0*/  IMAD R81, R15, 0x4, R71 ;  /* 0x000000040f517824 */ /* 0x000fca00078e0247 */
[----:B0-----:R-:W-:Y:S02]  /*11d0*/  LEA R73, R15, R81, 0x2 ;  /* 0x000000510f497211 */ /* 0x001fe400078e10ff */
[----:B------:R-:W-:-:S03]  /*11e0*/  LEA R82, P0, R69, R4, 0x1 ;  /* 0x0000000445527211 */ /* 0x000fc600078008ff */
[----:B------:R-:W-:Y:S01]  /*11f0*/  IMAD R91, R15, 0x4, R73 ;  /* 0x000000040f5b7824 */ /* 0x000fe200078e0249 */
[----:B------:R-:W-:-:S03]  /*1200*/  LEA.HI.X.SX32 R79, R79, R0, 0x1, P1 ;  /* 0x000000004f4f7211 */ /* 0x000fc600008f0eff */
[----:B-1----:R-:W-:Y:S01]  /*1210*/  IMAD R75, R15, 0x4, R91 ;  /* 0x000000040f4b7824 */ /* 0x002fe200078e025b */
[----:B------:R-:W-:Y:S01]  /*1220*/  LEA.HI.X.SX32 R83, R69, R0, 0x1, P0 ;  /* 0x0000000045537211 */ /* 0x000fe200000f0eff */
[----:B------:R0:W2:Y:S01]  /*1230*/  LDG.E.U16 R68, [R78.64] ;  /* 0x000000064e447981 */ /* 0x0000a2000c1e1500 */
[----:B------:R-:W-:Y:S02]  /*1240*/  LEA R84, P0, R85, R4, 0x1 ;  /* 0x0000000455547211 */ /* 0x000fe400078008ff */
[----:B------:R-:W-:Y:S01]  /*1250*/  LEA R93, R15, R75, 0x2 ;  /* 0x0000004b0f5d7211 */ /* 0x000fe200078e10ff */
[----:B------:R1:W2:Y:S01]  /*1260*/  LDG.E.U16 R69, [R76.64] ;  /* 0x000000064c457981 */ /* 0x0002a2000c1e1500 */
[----:B------:R-:W-:Y:S02]  /*1270*/  LEA.HI.X.SX32 R85, R85, R0, 0x1, P0 ;  /* 0x0000000055557211 */ /* 0x000fe400000f0eff */
[-C--:B------:R-:W-:Y:S01]  /*1280*/  LEA R86, P1, R71, R4.reuse, 0x1 ;  /* 0x0000000447567211 */ /* 0x080fe200078208ff */
[----:B------:R1:W2:Y:S01]  /*1290*/  LDG.E.U16 R70, [R82.64] ;  /* 0x0000000652467981 */ /* 0x0002a2000c1e1500 */
[----:B0-----:R-:W-:Y:S01]  /*12a0*/  LEA R78, P0, R81, R4, 0x1 ;  /* 0x00000004514e7211 */ /* 0x001fe200078008ff */
[----:B-1----:R-:W-:-:S03]  /*12b0*/  IMAD R77, R15, 0x4, R93 ;  /* 0x000000040f4d7824 */ /* 0x002fc600078e025d */
[----:B------:R-:W-:Y:S01]  /*12c0*/  LEA.HI.X.SX32 R79, R81, R0, 0x1, P0 ;  /* 0x00000000514f7211 */ /* 0x000fe200000f0eff */
[----:B------:R-:W-:-:S05]  /*12d0*/  IMAD R81, R15, 0x4, R77 ;  /* 0x000000040f517824 */ /* 0x000fca00078e024d */
[----:B------:R-:W-:-:S05]  /*12e0*/  LEA R95, R15, R81, 0x2 ;  /* 0x000000510f5f7211 */ /* 0x000fca00078e10ff */
[----:B------:R-:W-:Y:S01]  /*12f0*/  IMAD R97, R15, 0x4, R95 ;  /* 0x000000040f617824 */ /* 0x000fe200078e025f */
[----:B------:R-:W-:-:S03]  /*1300*/  LEA R88, P0, R73, R4, 0x1 ;  /* 0x0000000449587211 */ /* 0x000fc600078008ff */
[----:B------:R-:W-:Y:S01]  /*1310*/  IMAD R99, R15, 0x4, R97 ;  /* 0x000000040f637824 */ /* 0x000fe200078e0261 */
[----:B------:R-:W-:-:S04]  /*1320*/  LEA.HI.X.SX32 R89, R73, R0, 0x1, P0 ;  /* 0x0000000049597211 */ /* 0x000fc800000f0eff */
[----:B------:R-:W-:Y:S01]  /*1330*/  LEA R101, R15, R99, 0x2 ;  /* 0x000000630f657211 */ /* 0x000fe200078e10ff */
[----:B------:R0:W2:Y:S01]  /*1340*/  LDG.E.U16 R74, [R88.64] ;  /* 0x00000006584a7981 */ /* 0x0000a2000c1e1500 */
[----:B------:R-:W-:Y:S02]  /*1350*/  LEA R82, P0, R91, R4, 0x1 ;  /* 0x000000045b527211 */ /* 0x000fe400078008ff */
[-C--:B------:R-:W-:Y:S01]  /*1360*/  LEA.HI.X.SX32 R87, R71, R0.reuse, 0x1, P1 ;  /* 0x0000000047577211 */ /* 0x080fe200008f0eff */
[----:B------:R-:W-:Y:S01]  /*1370*/  IMAD R103, R15, 0x4, R101 ;  /* 0x000000040f677824 */ /* 0x000fe200078e0265 */
[----:B------:R1:W2:Y:S01]  /*1380*/  LDG.E.U16 R71, [R84.64] ;  /* 0x0000000654477981 */ /* 0x0002a2000c1e1500 */
[----:B------:R-:W-:Y:S02]  /*1390*/  LEA.HI.X.SX32 R83, R91, R0, 0x1, P0 ;  /* 0x000000005b537211 */ /* 0x000fe400000f0eff */
[-C--:B------:R-:W-:Y:S01]  /*13a0*/  LEA R90, P1, R75, R4.reuse, 0x1 ;  /* 0x000000044b5a7211 */ /* 0x080fe200078208ff */
[----:B------:R-:W-:Y:S01]  /*13b0*/  IMAD R105, R15, 0x4, R103 ;  /* 0x000000040f697824 */ /* 0x000fe200078e0267 */
[----:B------:R0:W2:Y:S04]  /*13c0*/  LDG.E.U16 R72, [R86.64] ;  /* 0x0000000656487981 */ /* 0x0000a8000c1e1500 */
[----:B------:R0:W2:Y:S01]  /*13d0*/  LDG.E.U16 R73, [R78.64] ;  /* 0x000000064e497981 */ /* 0x0000a2000c1e1500 */
[----:B-1----:R-:W-:-:S02]  /*13e0*/  LEA R84, P0, R93, R4, 0x1 ;  /* 0x000000045d547211 */ /* 0x002fc400078008ff */
[-C--:B------:R-:W-:Y:S02]  /*13f0*/  LEA.HI.X.SX32 R91, R75, R0.reuse, 0x1, P1 ;  /* 0x000000004b5b7211 */ /* 0x080fe400008f0eff */
[----:B------:R-:W-:Y:S01]  /*1400*/  LEA.HI.X.SX32 R85, R93, R0, 0x1, P0 ;  /* 0x000000005d557211 */ /* 0x000fe200000f0eff */
[----:B------:R1:W2:Y:S01]  /*1410*/  LDG.E.U16 R75, [R82.64] ;  /* 0x00000006524b7981 */ /* 0x0002a2000c1e1500 */
[-C--:B0-----:R-:W-:Y:S02]  /*1420*/  LEA R86, P0, R77, R4.reuse, 0x1 ;  /* 0x000000044d567211 */ /* 0x081fe400078008ff */
[----:B------:R-:W-:Y:S01]  /*1430*/  LEA R92, P1, R95, R4, 0x1 ;  /* 0x000000045f5c7211 */ /* 0x000fe200078208ff */
[----:B------:R0:W2:Y:S01]  /*1440*/  LDG.E.U16 R76, [R90.64] ;  /* 0x000000065a4c7981 */ /* 0x0000a2000c1e1500 */
[----:B------:R-:W-:Y:S02]  /*1450*/  LEA R107, R15, R105, 0x2 ;  /* 0x000000690f6b7211 */ /* 0x000fe400078e10ff */
[----:B------:R-:W-:-:S02]  /*1460*/  LEA.HI.X.SX32 R87, R77, R0, 0x1, P0 ;  /* 0x000000004d577211 */ /* 0x000fc400000f0eff */
[----:B------:R-:W-:Y:S01]  /*1470*/  LEA R88, P0, R81, R4, 0x1 ;  /* 0x0000000451587211 */ /* 0x000fe200078008ff */
[----:B------:R1:W2:Y:S01]  /*1480*/  LDG.E.U16 R77, [R84.64] ;  /* 0x00000006544d7981 */ /* 0x0002a2000c1e1500 */
[-C--:B------:R-:W-:Y:S01]  /*1490*/  LEA.HI.X.SX32 R93, R95, R0.reuse, 0x1, P1 ;  /* 0x000000005f5d7211 */ /* 0x080fe200008f0eff */
[----:B------:R-:W-:Y:S01]  /*14a0*/  IMAD R95, R15, 0x4, R107 ;  /* 0x000000040f5f7824 */ /* 0x000fe200078e026b */
[----:B------:R-:W-:Y:S01]  /*14b0*/  LEA.HI.X.SX32 R89, R81, R0, 0x1, P0 ;  /* 0x0000000051597211 */ /* 0x000fe200000f0eff */
[----:B------:R1:W2:Y:S01]  /*14c0*/  LDG.E.U16 R78, [R86.64] ;  /* 0x00000006564e7981 */ /* 0x0002a2000c1e1500 */
[----:B0-----:R-:W-:Y:S01]  /*14d0*/  LEA R90, P0, R97, R4, 0x1 ;  /* 0x00000004615a7211 */ /* 0x001fe200078008ff */
[----:B------:R-:W-:Y:S02]  /*14e0*/  IMAD R109, R15, 0x4, R95 ;  /* 0x000000040f6d7824 */ /* 0x000fe400078e025f */
[----:B------:R0:W2:Y:S01]  /*14f0*/  LDG.E.U16 R81, [R92.64] ;  /* 0x000000065c517981 */ /* 0x0000a2000c1e1500 */
[----:B------:R-:W-:-:S02]  /*1500*/  LEA.HI.X.SX32 R91, R97, R0, 0x1, P0 ;  /* 0x00000000615b7211 */ /* 0x000fc400000f0eff */
[----:B------:R-:W-:Y:S01]  /*1510*/  LEA R97, R15, R109, 0x2 ;  /* 0x0000006d0f617211 */ /* 0x000fe200078e10ff */
[----:B------:R0:W2:Y:S01]  /*1520*/  LDG.E.U16 R79, [R88.64] ;  /* 0x00000006584f7981 */ /* 0x0000a2000c1e1500 */
[----:B-1----:R-:W-:-:S03]  /*1530*/  LEA R84, P0, R99, R4, 0x1 ;  /* 0x0000000463547211 */ /* 0x002fc600078008ff */
[----:B------:R-:W-:Y:S01]  /*1540*/  IMAD R111, R15, 0x4, R97 ;  /* 0x000000040f6f7824 */ /* 0x000fe200078e0261 */
[----:B------:R-:W-:Y:S01]  /*1550*/  LEA.HI.X.SX32 R85, R99, R0, 0x1, P0 ;  /* 0x0000000063557211 */ /* 0x000fe200000f0eff */
[----:B------:R1:W2:Y:S02]  /*1560*/  LDG.E.U16 R82, [R90.64] ;  /* 0x000000065a527981 */ /* 0x0002a4000c1e1500 */
[----:B------:R-:W-:Y:S01]  /*1570*/  IMAD R113, R15, 0x4, R111 ;  /* 0x000000040f717824 */ /* 0x000fe200078e026f */
[----:B------:R-:W-:Y:S01]  /*1580*/  LEA R86, P0, R101, R4, 0x1 ;  /* 0x0000000465567211 */ /* 0x000fe200078008ff */
[----:B------:R1:W2:Y:S03]  /*1590*/  LDG.E.U16 R83, [R84.64] ;  /* 0x0000000654537981 */ /* 0x0002a6000c1e1500 */
[----:B------:R-:W-:Y:S02]  /*15a0*/  LEA R115, R15, R113, 0x2 ;  /* 0x000000710f737211 */ /* 0x000fe400078e10ff */
[----:B------:R-:W-:-:S02]  /*15b0*/  LEA.HI.X.SX32 R87, R101, R0, 0x1, P0 ;  /* 0x0000000065577211 */ /* 0x000fc400000f0eff */
[-C--:B0-----:R-:W-:Y:S01]  /*15c0*/  LEA R92, P0, R105, R4.reuse, 0x1 ;  /* 0x00000004695c7211 */ /* 0x081fe200078008ff */
[----:B------:R-:W-:Y:S01]  /*15d0*/  IMAD R117, R15, 0x4, R115 ;  /* 0x000000040f757824 */ /* 0x000fe200078e0273 */
[----:B------:R-:W-:Y:S01]  /*15e0*/  LEA R88, P1, R103, R4, 0x1 ;  /* 0x0000000467587211 */ /* 0x000fe200078208ff */
[----:B------:R0:W3:Y:S01]  /*15f0*/  LDG.E.U16 R98, [R86.64] ;  /* 0x0000000656627981 */ /* 0x0000e2000c1e1500 */
[----:B------:R-:W-:Y:S01]  /*1600*/  LEA.HI.X.SX32 R93, R105, R0, 0x1, P0 ;  /* 0x00000000695d7211 */ /* 0x000fe200000f0eff */
[----:B------:R-:W-:Y:S01]  /*1610*/  IMAD R105, R15, 0x4, R117 ;  /* 0x000000040f697824 */ /* 0x000fe200078e0275 */
[----:B-1----:R-:W-:Y:S02]  /*1620*/  LEA R90, P0, R107, R4, 0x1 ;  /* 0x000000046b5a7211 */ /* 0x002fe400078008ff */
[----:B------:R-:W-:Y:S01]  /*1630*/  LEA.HI.X.SX32 R89, R103, R0, 0x1, P1 ;  /* 0x0000000067597211 */ /* 0x000fe200008f0eff */
[----:B------:R1:W3:Y:S01]  /*1640*/  LDG.E.U16 R100, [R92.64] ;  /* 0x000000065c647981 */ /* 0x0002e2000c1e1500 */
[----:B------:R-:W-:-:S02]  /*1650*/  LEA R119, R15, R105, 0x2 ;  /* 0x000000690f777211 */ /* 0x000fc400078e10ff */
[----:B------:R-:W-:Y:S01]  /*1660*/  LEA.HI.X.SX32 R91, R107, R0, 0x1, P0 ;  /* 0x000000006b5b7211 */ /* 0x000fe200000f0eff */
[----:B------:R0:W3:Y:S02]  /*1670*/  LDG.E.U16 R99, [R88.64] ;  /* 0x0000000658637981 */ /* 0x0000e4000c1e1500 */
[----:B------:R-:W-:Y:S01]  /*1680*/  IMAD R121, R15, 0x4, R119 ;  /* 0x000000040f797824 */ /* 0x000fe200078e0277 */
[----:B------:R-:W-:Y:S01]  /*1690*/  LEA R84, P0, R95, R4, 0x1 ;  /* 0x000000045f547211 */ /* 0x000fe200078008ff */
[----:B------:R0:W3:Y:S02]  /*16a0*/  LDG.E.U16 R101, [R90.64] ;  /* 0x000000065a657981 */ /* 0x0000e4000c1e1500 */
[----:B------:R-:W-:-:S05]  /*16b0*/  IMAD R123, R15, 0x4, R121 ;  /* 0x000000040f7b7824 */ /* 0x000fca00078e0279 */
[----:B------:R-:W-:Y:S02]  /*16c0*/  LEA R125, R15, R123, 0x2 ;  /* 0x0000007b0f7d7211 */ /* 0x000fe400078e10ff */
[----:B------:R-:W-:-:S03]  /*16d0*/  LEA.HI.X.SX32 R85, R95, R0, 0x1, P0 ;  /* 0x000000005f557211 */ /* 0x000fc600000f0eff */
[----:B------:R-:W-:Y:S01]  /*16e0*/  IMAD R127, R15, 0x4, R125 ;  /* 0x000000040f7f7824 */ /* 0x000fe200078e027d */
[----:B0-----:R-:W-:Y:S01]  /*16f0*/  LEA R86, P0, R97, R4, 0x1 ;  /* 0x0000000461567211 */ /* 0x001fe200078008ff */
[----:B------:R0:W3:Y:S02]  /*1700*/  LDG.E.U16 R102, [R84.64] ;  /* 0x0000000654667981 */ /* 0x0000e4000c1e1500 */
[----:B------:R-:W-:Y:S01]  /*1710*/  IMAD R129, R15, 0x4, R127 ;  /* 0x000000040f817824 */ /* 0x000fe200078e027f */
[----:B------:R-:W-:Y:S02]  /*1720*/  LEA.HI.X.SX32 R87, R97, R0, 0x1, P0 ;  /* 0x0000000061577211 */ /* 0x000fe400000f0eff */
[----:B------:R-:W-:Y:S02]  /*1730*/  LEA R88, P0, R111, R4, 0x1 ;  /* 0x000000046f587211 */ /* 0x000fe400078008ff */
[----:B------:R-:W-:Y:S01]  /*1740*/  LEA R131, R15, R129, 0x2 ;  /* 0x000000810f837211 */ /* 0x000fe200078e10ff */
[----:B------:R0:W3:Y:S01]  /*1750*/  LDG.E.U16 R106, [R86.64] ;  /* 0x00000006566a7981 */ /* 0x0000e2000c1e1500 */
[----:B------:R-:W-:-:S02]  /*1760*/  LEA.HI.X.SX32 R89, R111, R0, 0x1, P0 ;  /* 0x000000006f597211 */ /* 0x000fc400000f0eff */
[-C--:B------:R-:W-:Y:S01]  /*1770*/  LEA R94, P1, R109, R4.reuse, 0x1 ;  /* 0x000000046d5e7211 */ /* 0x080fe200078208ff */
[----:B------:R-:W-:Y:S01]  /*1780*/  IMAD R133, R15, 0x4, R131 ;  /* 0x000000040f857824 */ /* 0x000fe200078e0283 */
[----:B------:R-:W-:Y:S01]  /*1790*/  LEA R90, P0, R113, R4, 0x1 ;  /* 0x00000004715a7211 */ /* 0x000fe200078008ff */
[----:B------:R0:W3:Y:S01]  /*17a0*/  LDG.E.U16 R107, [R88.64] ;  /* 0x00000006586b7981 */ /* 0x0000e2000c1e1500 */
[-C--:B------:R-:W-:Y:S02]  /*17b0*/  LEA.HI.X.SX32 R95, R109, R0.reuse, 0x1, P1 ;  /* 0x000000006d5f7211 */ /* 0x080fe400008f0eff */
[----:B------:R-:W-:Y:S01]  /*17c0*/  LEA.HI.X.SX32 R91, R113, R0, 0x1, P0 ;  /* 0x00000000715b7211 */ /* 0x000fe200000f0eff */
[----:B------:R-:W-:Y:S01]  /*17d0*/  IMAD R113, R15, 0x4, R133 ;  /* 0x000000040f717824 */ /* 0x000fe200078e0285 */
[-C--:B------:R-:W-:Y:S01]  /*17e0*/  LEA R110, P0, R117, R4.reuse, 0x1 ;  /* 0x00000004756e7211 */ /* 0x080fe200078008ff */
[----:B------:R0:W3:Y:S01]  /*17f0*/  LDG.E.U16 R103, [R94.64] ;  /* 0x000000065e677981 */ /* 0x0000e2000c1e1500 */
[----:B-1----:R-:W-:-:S02]  /*1800*/  LEA R92, P1, R115, R4, 0x1 ;  /* 0x00000004735c7211 */ /* 0x002fc400078208ff */
[-C--:B------:R-:W-:Y:S01]  /*1810*/  LEA.HI.X.SX32 R111, R117, R0.reuse, 0x1, P0 ;  /* 0x00000000756f7211 */ /* 0x080fe200000f0eff */
[----:B------:R1:W3:Y:S01]  /*1820*/  LDG.E.U16 R108, [R90.64] ;  /* 0x000000065a6c7981 */ /* 0x0002e2000c1e1500 */
[----:B------:R-:W-:Y:S02]  /*1830*/  LEA.HI.X.SX32 R93, R115, R0, 0x1, P1 ;  /* 0x00000000735d7211 */ /* 0x000fe400008f0eff */
[----:B0-----:R-:W-:-:S03]  /*1840*/  LEA R95, R15, R113, 0x2 ;  /* 0x000000710f5f7211 */ /* 0x001fc600078e10ff */
[----:B------:R0:W3:Y:S01]  /*1850*/  LDG.E.U16 R109, [R92.64] ;  /* 0x000000065c6d7981 */ /* 0x0000e2000c1e1500 */
[----:B------:R-:W-:Y:S01]  /*1860*/  LEA R84, P0, R105, R4, 0x1 ;  /* 0x0000000469547211 */ /* 0x000fe200078008ff */
[----:B------:R-:W-:-:S03]  /*1870*/  IMAD R115, R15, 0x4, R95 ;  /* 0x000000040f737824 */ /* 0x000fc600078e025f */
[----:B------:R-:W-:Y:S01]  /*1880*/  LEA.HI.X.SX32 R85, R105, R0, 0x1, P0 ;  /* 0x0000000069557211 */ /* 0x000fe200000f0eff */
[----:B------:R0:W3:Y:S01]  /*1890*/  LDG.E.U16 R110, [R110.64] ;  /* 0x000000066e6e7981 */ /* 0x0000e2000c1e1500 */
[----:B------:R-:W-:Y:S01]  /*18a0*/  IMAD R105, R15, 0x4, R115 ;  /* 0x000000040f697824 */ /* 0x000fe200078e0273 */
[-C--:B------:R-:W-:Y:S02]  /*18b0*/  LEA R88, P0, R119, R4.reuse, 0x1 ;  /* 0x0000000477587211 */ /* 0x080fe400078008ff */
[----:B------:R0:W3:Y:S02]  /*18c0*/  LDG.E.U16 R112, [R84.64] ;  /* 0x0000000654707981 */ /* 0x0000e4000c1e1500 */
[----:B------:R-:W-:Y:S02]  /*18d0*/  LEA R117, R15, R105, 0x2 ;  /* 0x000000690f757211 */ /* 0x000fe400078e10ff */
[----:B-1----:R-:W-:Y:S02]  /*18e0*/  LEA R90, P1, R121, R4, 0x1 ;  /* 0x00000004795a7211 */ /* 0x002fe400078208ff */
[-C--:B------:R-:W-:Y:S01]  /*18f0*/  LEA.HI.X.SX32 R89, R119, R0.reuse, 0x1, P0 ;  /* 0x0000000077597211 */ /* 0x080fe200000f0eff */
[----:B------:R-:W-:Y:S01]  /*1900*/  IMAD R119, R15, 0x4, R117 ;  /* 0x000000040f777824 */ /* 0x000fe200078e0275 */
[----:B------:R-:W-:-:S03]  /*1910*/  LEA.HI.X.SX32 R91, R121, R0, 0x1, P1 ;  /* 0x00000000795b7211 */ /* 0x000fc600008f0eff */
[----:B------:R-:W-:Y:S01]  /*1920*/  IMAD R121, R15, 0x4, R119 ;  /* 0x000000040f797824 */ /* 0x000fe200078e0277 */
[----:B0-----:R-:W-:Y:S01]  /*1930*/  LEA R92, P0, R123, R4, 0x1 ;  /* 0x000000047b5c7211 */ /* 0x001fe200078008ff */
[----:B------:R0:W3:Y:S03]  /*1940*/  LDG.E.U16 R114, [R88.64] ;  /* 0x0000000658727981 */ /* 0x0000e6000c1e1500 */
[----:B------:R-:W-:Y:S01]  /*1950*/  LEA R111, R15, R121, 0x2 ;  /* 0x000000790f6f7211 */ /* 0x000fe200078e10ff */
[----:B------:R1:W3:Y:S01]  /*1960*/  LDG.E.U16 R116, [R90.64] ;  /* 0x000000065a747981 */ /* 0x0002e2000c1e1500 */
[----:B------:R-:W-:Y:S02]  /*1970*/  LEA.HI.X.SX32 R93, R123, R0, 0x1, P0 ;  /* 0x000000007b5d7211 */ /* 0x000fe400000f0eff */
[-C--:B------:R-:W-:Y:S01]  /*1980*/  LEA R96, P0, R125, R4.reuse, 0x1 ;  /* 0x000000047d607211 */ /* 0x080fe200078008ff */
[----:B------:R-:W-:Y:S01]  /*1990*/  IMAD R123, R15, 0x4, R111 ;  /* 0x000000040f7b7824 */ /* 0x000fe200078e026f */
[----:B------:R-:W-:Y:S01]  /*19a0*/  LEA R86, P1, R133, R4, 0x1 ;  /* 0x0000000485567211 */ /* 0x000fe200078208ff */
[----:B------:R0:W3:Y:S01]  /*19b0*/  LDG.E.U16 R118, [R92.64] ;  /* 0x000000065c767981 */ /* 0x0000e2000c1e1500 */
[----:B------:R-:W-:Y:S01]  /*19c0*/  LEA.HI.X.SX32 R97, R125, R0, 0x1, P0 ;  /* 0x000000007d617211 */ /* 0x000fe200000f0eff */
[----:B------:R-:W-:Y:S01]  /*19d0*/  IMAD R125, R15, 0x4, R123 ;  /* 0x000000040f7d7824 */ /* 0x000fe200078e027b */
[----:B------:R-:W-:-:S02]  /*19e0*/  LEA R84, P0, R129, R4, 0x1 ;  /* 0x0000000481547211 */ /* 0x000fc400078008ff */
[-C--:B------:R-:W-:Y:S01]  /*19f0*/  LEA.HI.X.SX32 R87, R133, R0.reuse, 0x1, P1 ;  /* 0x0000000085577211 */ /* 0x080fe200008f0eff */
[----:B------:R1:W3:Y:S01]  /*1a00*/  LDG.E.U16 R120, [R96.64] ;  /* 0x0000000660787981 */ /* 0x0002e2000c1e1500 */
[----:B------:R-:W-:Y:S02]  /*1a10*/  LEA.HI.X.SX32 R85, R129, R0, 0x1, P0 ;  /* 0x0000000081557211 */ /* 0x000fe400000f0eff */
[C---:B------:R-:W-:Y:S01]  /*1a20*/  LEA R129, R15.reuse, R125, 0x2 ;  /* 0x0000007d0f817211 */ /* 0x040fe200078e10ff */
[----:B------:R1:W3:Y:S04]  /*1a30*/  LDG.E.U16 R126, [R86.64] ;  /* 0x00000006567e7981 */ /* 0x0002e8000c1e1500 */
[----:B------:R-:W-:Y:S01]  /*1a40*/  IMAD R133, R15, 0x4, R129 ;  /* 0x000000040f857824 */ /* 0x000fe200078e0281 */
[----:B0-----:R-:W-:Y:S01]  /*1a50*/  LEA R88, P0, R95, R4, 0x1 ;  /* 0x000000045f587211 */ /* 0x001fe200078008ff */
[----:B------:R0:W3:Y:S02]  /*1a60*/  LDG.E.U16 R124, [R84.64] ;  /* 0x00000006547c7981 */ /* 0x0000e4000c1e1500 */
[----:B------:R-:W-:Y:S01]  /*1a70*/  IMAD R135, R15, 0x4, R133 ;  /* 0x000000040f877824 */ /* 0x000fe200078e0285 */
[----:B------:R-:W-:-:S02]  /*1a80*/  LEA.HI.X.SX32 R89, R95, R0, 0x1, P0 ;  /* 0x000000005f597211 */ /* 0x000fc400000f0eff */
[----:B------:R-:W-:Y:S02]  /*1a90*/  LEA R94, P0, R105, R4, 0x1 ;  /* 0x00000004695e7211 */ /* 0x000fe400078008ff */
[----:B------:R-:W-:Y:S01]  /*1aa0*/  LEA R137, R15, R135, 0x2 ;  /* 0x000000870f897211 */ /* 0x000fe200078e10ff */
[----:B------:R4:W3:Y:S01]  /*1ab0*/  LDG.E.U16 R128, [R88.64] ;  /* 0x0000000658807981 */ /* 0x0008e2000c1e1500 */
[----:B------:R-:W-:-:S03]  /*1ac0*/  LEA.HI.X.SX32 R95, R105, R0, 0x1, P0 ;  /* 0x00000000695f7211 */ /* 0x000fc600000f0eff */
[----:B------:R-:W-:Y:S01]  /*1ad0*/  IMAD R105, R15, 0x4, R137 ;  /* 0x000000040f697824 */ /* 0x000fe200078e0289 */
[----:B0-----:R-:W-:Y:S01]  /*1ae0*/  LEA R84, P0, R111, R4, 0x1 ;  /* 0x000000046f547211 */ /* 0x001fe200078008ff */
[----:B------:R0:W3:Y:S02]  /*1af0*/  LDG.E.U16 R130, [R94.64] ;  /* 0x000000065e827981 */ /* 0x0000e4000c1e1500 */
[----:B-1----:R-:W-:Y:S01]  /*1b00*/  IMAD R97, R15, 0x4, R105 ;  /* 0x000000040f617824 */ /* 0x002fe200078e0269 */
        /* <DEDUP_REMOVED lines=9> */
[-C--:B------:R-:W-:Y:S01]  /*1ba0*/  LEA.HI.X.SX32 R93, R125, R0.reuse, 0x1, P0 ;  /* 0x000000007d5d7211 */ /* 0x080fe200000f0eff */
[----:B------:R-:W-:Y:S01]  /*1bb0*/  IMAD R125, R15, 0x4, R119 ;  /* 0x000000040f7d7824 */ /* 0x000fe200078e0277 */
[----:B------:R-:W-:Y:S02]  /*1bc0*/  LEA.HI.X.SX32 R87, R133, R0, 0x1, P1 ;  /* 0x0000000085577211 */ /* 0x000fe400008f0eff */
[----:B----4-:R-:W-:Y:S01]  /*1bd0*/  LEA R88, P0, R137, R4, 0x1 ;  /* 0x0000000489587211 */ /* 0x010fe200078008ff */
[----:B------:R4:W3:Y:S01]  /*1be0*/  LDG.E.U16 R136, [R92.64] ;  /* 0x000000065c887981 */ /* 0x0008e2000c1e1500 */
[----:B------:R-:W-:-:S02]  /*1bf0*/  LEA R133, R15, R125, 0x2 ;  /* 0x0000007d0f857211 */ /* 0x000fc400078e10ff */
[----:B------:R-:W-:Y:S01]  /*1c00*/  LEA.HI.X.SX32 R89, R137, R0, 0x1, P0 ;  /* 0x0000000089597211 */ /* 0x000fe200000f0eff */
[----:B------:R1:W3:Y:S02]  /*1c10*/  LDG.E.U16 R138, [R86.64] ;  /* 0x00000006568a7981 */ /* 0x0002e4000c1e1500 */
[----:B------:R-:W-:Y:S01]  /*1c20*/  IMAD R137, R15, 0x4, R133 ;  /* 0x000000040f897824 */ /* 0x000fe200078e0285 */
[-C--:B0-----:R-:W-:Y:S01]  /*1c30*/  LEA R94, P0, R97, R4.reuse, 0x1 ;  /* 0x00000004615e7211 */ /* 0x081fe200078008ff */
[----:B------:R0:W3:Y:S02]  /*1c40*/  LDG.E.U16 R140, [R88.64] ;  /* 0x00000006588c7981 */ /* 0x0000e4000c1e1500 */
[----:B------:R-:W-:Y:S01]  /*1c50*/  IMAD R139, R15, 0x4, R137 ;  /* 0x000000040f8b7824 */ /* 0x000fe200078e0289 */
[----:B------:R-:W-:-:S04]  /*1c60*/  LEA R90, P1, R119, R4, 0x1 ;  /* 0x00000004775a7211 */ /* 0x000fc800078208ff */
[----:B------:R-:W-:Y:S02]  /*1c70*/  LEA R141, R15, R139, 0x2 ;  /* 0x0000008b0f8d7211 */ /* 0x000fe400078e10ff */
[----:B------:R-:W-:-:S03]  /*1c80*/  LEA.HI.X.SX32 R95, R97, R0, 0x1, P0 ;  /* 0x00000000615f7211 */ /* 0x000fc600000f0eff */
[----:B------:R-:W-:Y:S01]  /*1c90*/  IMAD R97, R15, 0x4, R141 ;  /* 0x000000040f617824 */ /* 0x000fe200078e028d */
[----:B------:R-:W-:Y:S01]  /*1ca0*/  LEA.HI.X.SX32 R91, R119, R0, 0x1, P1 ;  /* 0x00000000775b7211 */ /* 0x000fe200008f0eff */
[----:B------:R0:W5:Y:S01]  /*1cb0*/  LDG.E.U16 R142, [R94.64] ;  /* 0x000000065e8e7981 */ /* 0x000162000c1e1500 */
[-C--:B-1----:R-:W-:Y:S01]  /*1cc0*/  LEA R84, P0, R133, R4.reuse, 0x1 ;  /* 0x0000000485547211 */ /* 0x082fe200078008ff */
[----:B------:R-:W-:Y:S01]  /*1cd0*/  IMAD R119, R15, 0x4, R97 ;  /* 0x000000040f777824 */ /* 0x000fe200078e0261 */
[----:B------:R-:W-:Y:S01]  /*1ce0*/  LEA R86, P1, R97, R4, 0x1 ;  /* 0x0000000461567211 */ /* 0x000fe200078208ff */
[----:B------:R1:W5:Y:S01]  /*1cf0*/  LDG.E.U16 R144, [R90.64] ;  /* 0x000000065a907981 */ /* 0x000362000c1e1500 */
[----:B------:R-:W-:Y:S02]  /*1d00*/  LEA.HI.X.SX32 R85, R133, R0, 0x1, P0 ;  /* 0x0000000085557211 */ /* 0x000fe400000f0eff */
[----:B----4-:R-:W-:Y:S02]  /*1d10*/  LEA R92, P0, R139, R4, 0x1 ;  /* 0x000000048b5c7211 */ /* 0x010fe400078008ff */
[----:B------:R-:W-:Y:S01]  /*1d20*/  LEA R133, R15, R119, 0x2 ;  /* 0x000000770f857211 */ /* 0x000fe200078e10ff */
[----:B------:R4:W5:Y:S01]  /*1d30*/  LDG.E.U16 R145, [R84.64] ;  /* 0x0000000654917981 */ /* 0x000962000c1e1500 */
[----:B------:R-:W-:-:S03]  /*1d40*/  LEA.HI.X.SX32 R93, R139, R0, 0x1, P0 ;  /* 0x000000008b5d7211 */ /* 0x000fc600000f0eff */
[----:B------:R-:W-:Y:S01]  /*1d50*/  IMAD R139, R15, 0x4, R133 ;  /* 0x000000040f8b7824 */ /* 0x000fe200078e0285 */
[----:B0-----:R-:W-:Y:S01]  /*1d60*/  LEA R88, P0, R133, R4, 0x1 ;  /* 0x0000000485587211 */ /* 0x001fe200078008ff */
[----:B------:R0:W5:Y:S02]  /*1d70*/  LDG.E.U16 R146, [R92.64] ;  /* 0x000000065c927981 */ /* 0x000164000c1e1500 */
[----:B------:R-:W-:Y:S01]  /*1d80*/  IMAD R143, R15, 0x4, R139 ;  /* 0x000000040f8f7824 */ /* 0x000fe200078e028b */
[-C--:B------:R-:W-:Y:S02]  /*1d90*/  LEA.HI.X.SX32 R87, R97, R0.reuse, 0x1, P1 ;  /* 0x0000000061577211 */ /* 0x080fe400008f0eff */
[----:B------:R-:W-:Y:S02]  /*1da0*/  LEA.HI.X.SX32 R89, R133, R0, 0x1, P0 ;  /* 0x0000000085597211 */ /* 0x000fe400000f0eff */
[-C--:B------:R-:W-:Y:S01]  /*1db0*/  LEA R94, P1, R143, R4.reuse, 0x1 ;  /* 0x000000048f5e7211 */ /* 0x080fe200078208ff */
[----:B------:R0:W5:Y:S01]  /*1dc0*/  LDG.E.U16 R133, [R86.64] ;  /* 0x0000000656857981 */ /* 0x000162000c1e1500 */
[----:B-1----:R-:W-:-:S02]  /*1dd0*/  LEA R90, P0, R127, R4, 0x1 ;  /* 0x000000047f5a7211 */ /* 0x002fc400078008ff */
[-C--:B------:R-:W-:Y:S01]  /*1de0*/  LEA.HI.X.SX32 R95, R143, R0.reuse, 0x1, P1 ;  /* 0x000000008f5f7211 */ /* 0x080fe200008f0eff */
[----:B------:R1:W5:Y:S01]  /*1df0*/  LDG.E.U16 R147, [R88.64] ;  /* 0x0000000658937981 */ /* 0x000362000c1e1500 */
[----:B------:R-:W-:Y:S02]  /*1e00*/  LEA.HI.X.SX32 R91, R127, R0, 0x1, P0 ;  /* 0x000000007f5b7211 */ /* 0x000fe400000f0eff */
[-C--:B----4-:R-:W-:Y:S01]  /*1e10*/  LEA R84, P1, R131, R4.reuse, 0x1 ;  /* 0x0000000483547211 */ /* 0x090fe200078208ff */
[----:B------:R4:W5:Y:S01]  /*1e20*/  LDG.E.U16 R148, [R94.64] ;  /* 0x000000065e947981 */ /* 0x000962000c1e1500 */
[----:B------:R-:W-:Y:S02]  /*1e30*/  LEA R96, P0, R113, R4, 0x1 ;  /* 0x0000000471607211 */ /* 0x000fe400078008ff */
[-C--:B------:R-:W-:Y:S01]  /*1e40*/  LEA.HI.X.SX32 R85, R131, R0.reuse, 0x1, P1 ;  /* 0x0000000083557211 */ /* 0x080fe200008f0eff */
[----:B------:R1:W5:Y:S01]  /*1e50*/  LDG.E.U16 R122, [R90.64] ;  /* 0x000000065a7a7981 */ /* 0x000362000c1e1500 */
[----:B------:R-:W-:-:S02]  /*1e60*/  LEA.HI.X.SX32 R97, R113, R0, 0x1, P0 ;  /* 0x0000000071617211 */ /* 0x000fc400000f0eff */
[-C--:B0-----:R-:W-:Y:S01]  /*1e70*/  LEA R92, P1, R115, R4.reuse, 0x1 ;  /* 0x00000004735c7211 */ /* 0x081fe200078208ff */
[----:B------:R0:W5:Y:S01]  /*1e80*/  LDG.E.U16 R113, [R84.64] ;  /* 0x0000000654717981 */ /* 0x000162000c1e1500 */
[----:B------:R-:W-:Y:S02]  /*1e90*/  LEA R86, P0, R117, R4, 0x1 ;  /* 0x0000000475567211 */ /* 0x000fe400078008ff */
[-C--:B------:R-:W-:Y:S02]  /*1ea0*/  LEA.HI.X.SX32 R93, R115, R0.reuse, 0x1, P1 ;  /* 0x00000000735d7211 */ /* 0x080fe400008f0eff */
[----:B------:R-:W-:Y:S01]  /*1eb0*/  LEA.HI.X.SX32 R87, R117, R0, 0x1, P0 ;  /* 0x0000000075577211 */ /* 0x000fe200000f0eff */
[----:B------:R0:W5:Y:S01]  /*1ec0*/  LDG.E.U16 R115, [R96.64] ;  /* 0x0000000660737981 */ /* 0x000162000c1e1500 */
[-C--:B-1----:R-:W-:Y:S02]  /*1ed0*/  LEA R88, P0, R121, R4.reuse, 0x1 ;  /* 0x0000000479587211 */ /* 0x082fe400078008ff */
[----:B----4-:R-:W-:Y:S01]  /*1ee0*/  LEA R94, P1, R123, R4, 0x1 ;  /* 0x000000047b5e7211 */ /* 0x010fe200078208ff */
[----:B------:R1:W4:Y:S01]  /*1ef0*/  LDG.E.U16 R117, [R92.64] ;  /* 0x000000065c757981 */ /* 0x000322000c1e1500 */
[----:B------:R-:W-:-:S02]  /*1f00*/  LEA R15, R15, R143, 0x2 ;  /* 0x0000008f0f0f7211 */ /* 0x000fc400078e10ff */
[-C--:B------:R-:W-:Y:S02]  /*1f10*/  LEA.HI.X.SX32 R89, R121, R0.reuse, 0x1, P0 ;  /* 0x0000000079597211 */ /* 0x080fe400000f0eff */
[----:B------:R-:W-:Y:S01]  /*1f20*/  LEA.HI.X.SX32 R95, R123, R0, 0x1, P1 ;  /* 0x000000007b5f7211 */ /* 0x000fe200008f0eff */
[----:B------:R1:W4:Y:S01]  /*1f30*/  LDG.E.U16 R121, [R86.64] ;  /* 0x0000000656797981 */ /* 0x000322000c1e1500 */
[-C--:B0-----:R-:W-:Y:S02]  /*1f40*/  LEA R84, P1, R15, R4.reuse, 0x1 ;  /* 0x000000040f547211 */ /* 0x081fe400078208ff */
[----:B------:R-:W-:Y:S01]  /*1f50*/  LEA R90, P0, R129, R4, 0x1 ;  /* 0x00000004815a7211 */ /* 0x000fe200078008ff */
[----:B------:R0:W4:Y:S01]  /*1f60*/  LDG.E.U16 R123, [R88.64] ;  /* 0x00000006587b7981 */ /* 0x000122000c1e1500 */
[-C--:B------:R-:W-:Y:S02]  /*1f70*/  LEA.HI.X.SX32 R85, R15, R0.reuse, 0x1, P1 ;  /* 0x000000000f557211 */ /* 0x080fe400008f0eff */
[----:B------:R-:W-:Y:S01]  /*1f80*/  LEA.HI.X.SX32 R91, R129, R0, 0x1, P0 ;  /* 0x00000000815b7211 */ /* 0x000fe200000f0eff */
[----:B------:R0:W4:Y:S01]  /*1f90*/  LDG.E.U16 R15, [R94.64] ;  /* 0x000000065e0f7981 */ /* 0x000122000c1e1500 */
[----:B-1----:R-:W-:-:S02]  /*1fa0*/  LEA R92, P1, R135, R4, 0x1 ;  /* 0x00000004875c7211 */ /* 0x002fc400078208ff */
[----:B------:R-:W-:Y:S01]  /*1fb0*/  LEA R86, P0, R105, R4, 0x1 ;  /* 0x0000000469567211 */ /* 0x000fe200078008ff */
[----:B------:R1:W4:Y:S01]  /*1fc0*/  LDG.E.U16 R129, [R84.64] ;  /* 0x0000000654817981 */ /* 0x000322000c1e1500 */
[-C--:B------:R-:W-:Y:S02]  /*1fd0*/  LEA.HI.X.SX32 R93, R135, R0.reuse, 0x1, P1 ;  /* 0x00000000875d7211 */ /* 0x080fe400008f0eff */
[----:B------:R-:W-:Y:S01]  /*1fe0*/  LEA.HI.X.SX32 R87, R105, R0, 0x1, P0 ;  /* 0x0000000069577211 */ /* 0x000fe200000f0eff */
[----:B------:R1:W4:Y:S01]  /*1ff0*/  LDG.E.U16 R127, [R90.64] ;  /* 0x000000065a7f7981 */ /* 0x000322000c1e1500 */
[-C--:B------:R-:W-:Y:S02]  /*2000*/  LEA R96, P1, R111, R4.reuse, 0x1 ;  /* 0x000000046f607211 */ /* 0x080fe400078208ff */
[----:B0-----:R-:W-:Y:S01]  /*2010*/  LEA R88, P0, R125, R4, 0x1 ;  /* 0x000000047d587211 */ /* 0x001fe200078008ff */
[----:B------:R-:W4:Y:S01]  /*2020*/  LDG.E.U16 R92, [R92.64] ;  /* 0x000000065c5c7981 */ /* 0x000f22000c1e1500 */
[----:B------:R-:W-:-:S02]  /*2030*/  LEA.HI.X.SX32 R97, R111, R0, 0x1, P1 ;  /* 0x000000006f617211 */ /* 0x000fc400008f0eff */
[----:B------:R-:W-:Y:S01]  /*2040*/  LEA.HI.X.SX32 R89, R125, R0, 0x1, P0 ;  /* 0x000000007d597211 */ /* 0x000fe200000f0eff */
[----:B------:R0:W4:Y:S01]  /*2050*/  LDG.E.U16 R86, [R86.64] ;  /* 0x0000000656567981 */ /* 0x000122000c1e1500 */
[-C--:B-1----:R-:W-:Y:S02]  /*2060*/  LEA R84, P0, R137, R4.reuse, 0x1 ;  /* 0x0000000489547211 */ /* 0x082fe400078008ff */
[----:B------:R-:W-:Y:S01]  /*2070*/  LEA R94, P1, R141, R4, 0x1 ;  /* 0x000000048d5e7211 */ /* 0x000fe200078208ff */
[----:B------:R-:W4:Y:S01]  /*2080*/  LDG.E.U16 R96, [R96.64] ;  /* 0x0000000660607981 */ /* 0x000f22000c1e1500 */
[-C--:B------:R-:W-:Y:S02]  /*2090*/  LEA.HI.X.SX32 R85, R137, R0.reuse, 0x1, P0 ;  /* 0x0000000089557211 */ /* 0x080fe400000f0eff */
[----:B------:R-:W-:Y:S01]  /*20a0*/  LEA.HI.X.SX32 R95, R141, R0, 0x1, P1 ;  /* 0x000000008d5f7211 */ /* 0x000fe200008f0eff */
[----:B------:R-:W4:Y:S01]  /*20b0*/  LDG.E.U16 R88, [R88.64] ;  /* 0x0000000658587981 */ /* 0x000f22000c1e1500 */
[----:B------:R-:W-:-:S02]  /*20c0*/  LEA R90, P0, R119, R4, 0x1 ;  /* 0x00000004775a7211 */ /* 0x000fc400078008ff */
[----:B------:R-:W-:Y:S01]  /*20d0*/  LEA R104, P1, R139, R4, 0x1 ;  /* 0x000000048b687211 */ /* 0x000fe200078208ff */
[----:B------:R-:W4:Y:S01]  /*20e0*/  LDG.E.U16 R84, [R84.64] ;  /* 0x0000000654547981 */ /* 0x000f22000c1e1500 */
[-C--:B------:R-:W-:Y:S02]  /*20f0*/  LEA.HI.X.SX32 R91, R119, R0.reuse, 0x1, P0 ;  /* 0x00000000775b7211 */ /* 0x080fe400000f0eff */
[----:B------:R-:W-:Y:S01]  /*2100*/  LEA.HI.X.SX32 R105, R139, R0, 0x1, P1 ;  /* 0x000000008b697211 */ /* 0x000fe200008f0eff */
[----:B------:R-:W4:Y:S04]  /*2110*/  LDG.E.U16 R94, [R94.64] ;  /* 0x000000065e5e7981 */ /* 0x000f28000c1e1500 */
[----:B------:R-:W4:Y:S04]  /*2120*/  LDG.E.U16 R90, [R90.64] ;  /* 0x000000065a5a7981 */ /* 0x000f28000c1e1500 */
[----:B------:R-:W4:Y:S01]  /*2130*/  LDG.E.U16 R104, [R104.64] ;  /* 0x0000000668687981 */ /* 0x000f22000c1e1500 */
[----:B------:R-:W-:-:S04]  /*2140*/  LOP3.LUT R171, R169, 0xff, RZ, 0xc0, !PT ;  /* 0x000000ffa9ab7812 */ /* 0x000fc800078ec0ff */
[----:B------:R-:W-:Y:S02]  /*2150*/  ISETP.GE.U32.AND P1, PT, R171, 0x40, PT ;  /* 0x00000040ab00780c */ /* 0x000fe40003f26070 */
[----:B------:R-:W-:Y:S02]  /*2160*/  LOP3.LUT R161, R161, 0xffffff7f, RZ, 0xc0, !PT ;  /* 0xffffff7fa1a17812 */ /* 0x000fe400078ec0ff */
[----:B------:R-:W-:-:S04]  /*2170*/  LOP3.LUT R0, R169, 0xc0, RZ, 0xc0, !PT ;  /* 0x000000c0a9007812 */ /* 0x000fc800078ec0ff */
[----:B0-----:R-:W-:Y:S01]  /*2180*/  SHF.R.U32.HI R87, RZ, 0x2, R0 ;  /* 0x00000002ff577819 */ /* 0x001fe20000011600 */
[----:B------:R-:W-:-:S04]  /*2190*/  IMAD.SHL.U32 R0, R171, 0x2, RZ ;  /* 0x00000002ab007824 */ /* 0x000fc800078e00ff */
[----:B------:R-:W-:Y:S02]  /*21a0*/  @P1 LOP3.LUT R161, R161, 0x80, RZ, 0xfc, !PT ;  /* 0x00000080a1a11812 */ /* 0x000fe400078efcff */
[----:B------:R-:W-:-:S03]  /*21b0*/  IADD3 R162, R80, 0x40, RZ ;  /* 0x0000004050a27810 */ /* 0x000fc60007ffe0ff */
[----:B------:R-:W-:Y:S01]  /*21c0*/  STL [R1+0x80], R161 ;  /* 0x000080a101007387 */ /* 0x000fe20000100800 */
[----:B------:R-:W-:Y:S02]  /*21d0*/  LOP3.LUT R87, R0, R87, RZ, 0x3c, !PT ;  /* 0x0000005700577212 */ /* 0x000fe400078e3cff */
[----:B------:R-:W-:-:S03]  /*21e0*/  ISETP.GE.AND P0, PT, R162, 0x1, PT ;  /* 0x00000001a200780c */ /* 0x000fc60003f06270 */
[----:B--2---:R0:W-:Y:S04]  /*21f0*/  STS.U16 [R87+0x1800], R16 ;  /* 0x0018001057007388 */ /* 0x0041e80000000400 */
[----:B------:R1:W-:Y:S01]  /*2200*/  STS.U16 [R87], R2 ;  /* 0x0000000257007388 */ /* 0x0003e20000000400 */
[----:B0-----:R-:W-:-:S03]  /*2210*/  LOP3.LUT R16, R87, 0x40, RZ, 0x3c, !PT ;  /* 0x0000004057107812 */ /* 0x001fc600078e3cff */
[----:B------:R0:W-:Y:S04]  /*2220*/  STS.U16 [R87+0x400], R3 ;  /* 0x0004000357007388 */ /* 0x0001e80000000400 */
[----:B------:R-:W-:Y:S04]  /*2230*/  STS.U16 [R87+0x800], R7 ;  /* 0x0008000757007388 */ /* 0x000fe80000000400 */
        /* <DEDUP_REMOVED lines=36> */
[----:B---3--:R-:W-:Y:S04]  /*2480*/  STS.U16 [R87+0xa000], R99 ;  /* 0x00a0006357007388 */ /* 0x008fe80000000400 */
        /* <DEDUP_REMOVED lines=16> */
[----:B-----5:R-:W-:Y:S04]  /*2590*/  STS.U16 [R87+0xe400], R142 ;  /* 0x00e4008e57007388 */ /* 0x020fe80000000400 */
[----:B------:R-:W-:Y:S04]  /*25a0*/  STS.U16 [R87+0xe800], R144 ;  /* 0x00e8009057007388 */ /* 0x000fe80000000400 */
[----:B------:R-:W-:Y:S04]  /*25b0*/  STS.U16 [R87+0xec00], R145 ;  /* 0x00ec009157007388 */ /* 0x000fe80000000400 */
[----:B------:R-:W-:Y:S04]  /*25c0*/  STS.U16 [R87+0xf000], R146 ;  /* 0x00f0009257007388 */ /* 0x000fe80000000400 */
[----:B------:R-:W-:Y:S04]  /*25d0*/  STS.U16 [R87+0xf400], R133 ;  /* 0x00f4008557007388 */ /* 0x000fe80000000400 */
[----:B------:R-:W-:Y:S04]  /*25e0*/  STS.U16 [R87+0xf800], R147 ;  /* 0x00f8009357007388 */ /* 0x000fe80000000400 */
[----:B------:R-:W-:Y:S04]  /*25f0*/  STS.U16 [R87+0xfc00], R148 ;  /* 0x00fc009457007388 */ /* 0x000fe80000000400 */
[----:B------:R2:W-:Y:S01]  /*2600*/  STS.U16 [R16+0xe00], R10 ;  /* 0x000e000a10007388 */ /* 0x0005e20000000400 */
[----:B------:R-:W-:Y:S01]  /*2610*/  IMAD.MOV.U32 R216, RZ, RZ, 0x3f800000 ;  /* 0x3f800000ffd87424 */ /* 0x000fe200078e00ff */
[----:B-1----:R-:W-:Y:S01]  /*2620*/  MOV R2, 0xff800000 ;  /* 0xff80000000027802 */ /* 0x002fe20000000f00 */
[----:B0-----:R-:W-:Y:S01]  /*2630*/  IMAD.MOV.U32 R3, RZ, RZ, -0x800000 ;  /* 0xff800000ff037424 */ /* 0x001fe200078e00ff */
[----:B------:R0:W-:Y:S01]  /*2640*/  STS.U16 [R16+0x200], R5 ;  /* 0x0002000510007388 */ /* 0x0001e20000000400 */
[----:B------:R-:W-:Y:S01]  /*2650*/  IMAD.MOV.U32 R4, RZ, RZ, -0x800000 ;  /* 0xff800000ff047424 */ /* 0x000fe200078e00ff */
[----:B------:R-:W-:-:S02]  /*2660*/  MOV R214, 0x3f800000 ;  /* 0x3f80000000d67802 */ /* 0x000fc40000000f00 */
[C---:B--2---:R-:W-:Y:S01]  /*2670*/  LOP3.LUT R10, R169.reuse, 0x3, RZ, 0xc0, !PT ;  /* 0x00000003a90a7812 */ /* 0x044fe200078ec0ff */
[----:B------:R1:W-:Y:S01]  /*2680*/  STS.U16 [R16+0x600], R6 ;  /* 0x0006000610007388 */ /* 0x0003e20000000400 */
[----:B------:R-:W-:Y:S01]  /*2690*/  IMAD.MOV.U32 R7, RZ, RZ, -0x800000 ;  /* 0xff800000ff077424 */ /* 0x000fe200078e00ff */
[----:B------:R-:W-:Y:S01]  /*26a0*/  MOV R211, 0x3f800000 ;  /* 0x3f80000000d37802 */ /* 0x000fe20000000f00 */
[----:B------:R-:W-:Y:S01]  /*26b0*/  IMAD.MOV.U32 R9, RZ, RZ, -0x800000 ;  /* 0xff800000ff097424 */ /* 0x000fe200078e00ff */
[----:B------:R2:W-:Y:S01]  /*26c0*/  STS.U16 [R16+0xa00], R8 ;  /* 0x000a000810007388 */ /* 0x0005e20000000400 */
[----:B0-----:R-:W-:Y:S01]  /*26d0*/  MOV R5, 0xff800000 ;  /* 0xff80000000057802 */ /* 0x001fe20000000f00 */
[----:B------:R-:W-:Y:S01]  /*26e0*/  IMAD.MOV.U32 R215, RZ, RZ, 0x3f800000 ;  /* 0x3f800000ffd77424 */ /* 0x000fe200078e00ff */
[----:B------:R-:W-:Y:S01]  /*26f0*/  CS2R R156, SRZ ;  /* 0x00000000009c7805 */ /* 0x000fe2000001ff00 */
[----:B------:R0:W-:Y:S01]  /*2700*/  STS.U16 [R16+0x1200], R12 ;  /* 0x0012000c10007388 */ /* 0x0001e20000000400 */
[----:B------:R-:W-:Y:S01]  /*2710*/  IMAD.MOV.U32 R213, RZ, RZ, 0x3f800000 ;  /* 0x3f800000ffd57424 */ /* 0x000fe200078e00ff */
[----:B------:R-:W-:Y:S01]  /*2720*/  CS2R R158, SRZ ;  /* 0x00000000009e7805 */ /* 0x000fe2000001ff00 */
[----:B-1----:R-:W-:Y:S01]  /*2730*/  IMAD.MOV.U32 R6, RZ, RZ, -0x800000 ;  /* 0xff800000ff067424 */ /* 0x002fe200078e00ff */
[----:B------:R-:W-:Y:S01]  /*2740*/  STS.U16 [R16+0x1600], R14 ;  /* 0x0016000e10007388 */ /* 0x000fe20000000400 */
[----:B------:R-:W-:Y:S01]  /*2750*/  IMAD.MOV.U32 R212, RZ, RZ, 0x3f800000 ;  /* 0x3f800000ffd47424 */ /* 0x000fe200078e00ff */
[----:B--2---:R-:W-:Y:S01]  /*2760*/  MOV R8, 0xff800000 ;  /* 0xff80000000087802 */ /* 0x004fe20000000f00 */
[----:B------:R-:W-:Y:S01]  /*2770*/  IMAD.MOV.U32 R210, RZ, RZ, 0x3f800000 ;  /* 0x3f800000ffd27424 */ /* 0x000fe200078e00ff */
[----:B------:R-:W-:Y:S01]  /*2780*/  STS.U16 [R16+0x1a00], R17 ;  /* 0x001a001110007388 */ /* 0x000fe20000000400 */
[----:B------:R-:W-:Y:S01]  /*2790*/  IMAD.MOV.U32 R209, RZ, RZ, 0x3f800000 ;  /* 0x3f800000ffd17424 */ /* 0x000fe200078e00ff */
[----:B------:R-:W-:Y:S01]  /*27a0*/  CS2R R152, SRZ ;  /* 0x0000000000987805 */ /* 0x000fe2000001ff00 */
[----:B------:R-:W-:Y:S01]  /*27b0*/  CS2R R154, SRZ ;  /* 0x00000000009a7805 */ /* 0x000fe2000001ff00 */
[----:B------:R1:W-:Y:S01]  /*27c0*/  STS.U16 [R16+0x1e00], R19 ;  /* 0x001e001310007388 */ /* 0x0003e20000000400 */
[----:B------:R-:W-:Y:S01]  /*27d0*/  CS2R R148, SRZ ;  /* 0x0000000000947805 */ /* 0x000fe2000001ff00 */
        /* <DEDUP_REMOVED lines=15> */
[----:B0-----:R-:W-:Y:S01]  /*28d0*/  CS2R R12, SRZ ;  /* 0x00000000000c7805 */ /* 0x001fe2000001ff00 */
[----:B-1----:R-:W-:Y:S01]  /*28e0*/  CS2R R18, SRZ ;  /* 0x0000000000127805 */ /* 0x002fe2000001ff00 */
[----:B--2---:R-:W-:Y:S01]  /*28f0*/  CS2R R20, SRZ ;  /* 0x0000000000147805 */ /* 0x004fe2000001ff00 */
[----:B------:R0:W-:Y:S01]  /*2900*/  STS.U16 [R16+0x3200], R29 ;  /* 0x0032001d10007388 */ /* 0x0001e20000000400 */
[----:B---3--:R-:W-:Y:S01]  /*2910*/  CS2R R22, SRZ ;  /* 0x0000000000167805 */ /* 0x008fe2000001ff00 */
[----:B-----5:R-:W-:Y:S01]  /*2920*/  CS2R R24, SRZ ;  /* 0x0000000000187805 */ /* 0x020fe2000001ff00 */
[----:B------:R-:W-:Y:S01]  /*2930*/  LOP3.LUT R87, R169, 0x20, RZ, 0xc0, !PT ;  /* 0x00000020a9577812 */ /* 0x000fe200078ec0ff */
[----:B------:R1:W-:Y:S01]  /*2940*/  STS.U16 [R16+0x3600], R31 ;  /* 0x0036001f10007388 */ /* 0x0003e20000000400 */
[----:B------:R-:W-:Y:S01]  /*2950*/  SHF.L.U32 R81, R10, 0x5, RZ ;  /* 0x000000050a517819 */ /* 0x000fe200000006ff */
[----:B----4-:R-:W-:-:S02]  /*2960*/  CS2R R26, SRZ ;  /* 0x00000000001a7805 */ /* 0x010fc4000001ff00 */
[----:B------:R2:W-:Y:S01]  /*2970*/  STS.U16 [R16+0x3a00], R33 ;  /* 0x003a002110007388 */ /* 0x0005e20000000400 */
[----:B0-----:R-:W-:-:S03]  /*2980*/  CS2R R28, SRZ ;  /* 0x00000000001c7805 */ /* 0x001fc6000001ff00 */
[----:B------:R0:W-:Y:S01]  /*2990*/  STS.U16 [R16+0x3e00], R35 ;  /* 0x003e002310007388 */ /* 0x0001e20000000400 */
[----:B-1----:R-:W-:-:S03]  /*29a0*/  CS2R R30, SRZ ;  /* 0x00000000001e7805 */ /* 0x002fc6000001ff00 */
[----:B------:R1:W-:Y:S01]  /*29b0*/  STS.U16 [R16+0x4200], R37 ;  /* 0x0042002510007388 */ /* 0x0003e20000000400 */
[----:B--2---:R-:W-:-:S03]  /*29c0*/  CS2R R32, SRZ ;  /* 0x0000000000207805 */ /* 0x004fc6000001ff00 */
        /* <DEDUP_REMOVED lines=44> */
[----:B------:R-:W-:Y:S01]  /*2c90*/  STS.U16 [R16+0x9a00], R82 ;  /* 0x009a005210007388 */ /* 0x000fe20000000400 */
[----:B-1----:R-:W-:-:S03]  /*2ca0*/  CS2R R76, SRZ ;  /* 0x00000000004c7805 */ /* 0x002fc6000001ff00 */
[----:B------:R-:W-:Y:S01]  /*2cb0*/  STS.U16 [R16+0x9e00], R98 ;  /* 0x009e006210007388 */ /* 0x000fe20000000400 */
[----:B--2---:R-:W-:-:S03]  /*2cc0*/  CS2R R78, SRZ ;  /* 0x00000000004e7805 */ /* 0x004fc6000001ff00 */
[----:B------:R0:W-:Y:S04]  /*2cd0*/  STS.U16 [R16+0xa200], R100 ;  /* 0x00a2006410007388 */ /* 0x0001e80000000400 */
[----:B------:R1:W-:Y:S04]  /*2ce0*/  STS.U16 [R16+0xa600], R102 ;  /* 0x00a6006610007388 */ /* 0x0003e80000000400 */
[----:B------:R2:W-:Y:S01]  /*2cf0*/  STS.U16 [R16+0xaa00], R106 ;  /* 0x00aa006a10007388 */ /* 0x0005e20000000400 */
[----:B0-----:R-:W-:-:S03]  /*2d00*/  CS2R R100, SRZ ;  /* 0x0000000000647805 */ /* 0x001fc6000001ff00 */
[----:B------:R0:W-:Y:S01]  /*2d10*/  STS.U16 [R16+0xae00], R108 ;  /* 0x00ae006c10007388 */ /* 0x0001e20000000400 */
[----:B-1----:R-:W-:-:S03]  /*2d20*/  CS2R R102, SRZ ;  /* 0x0000000000667805 */ /* 0x002fc6000001ff00 */
[----:B------:R1:W-:Y:S01]  /*2d30*/  STS.U16 [R16+0xb200], R110 ;  /* 0x00b2006e10007388 */ /* 0x0003e20000000400 */
[----:B--2---:R-:W-:-:S03]  /*2d40*/  CS2R R106, SRZ ;  /* 0x00000000006a7805 */ /* 0x004fc6000001ff00 */
[----:B------:R-:W-:Y:S01]  /*2d50*/  STS.U16 [R16+0xb600], R114 ;  /* 0x00b6007210007388 */ /* 0x000fe20000000400 */
[----:B0-----:R-:W-:-:S03]  /*2d60*/  CS2R R108, SRZ ;  /* 0x00000000006c7805 */ /* 0x001fc6000001ff00 */
[----:B------:R0:W-:Y:S01]  /*2d70*/  STS.U16 [R16+0xba00], R118 ;  /* 0x00ba007610007388 */ /* 0x0001e20000000400 */
[----:B-1----:R-:W-:-:S03]  /*2d80*/  CS2R R110, SRZ ;  /* 0x00000000006e7805 */ /* 0x002fc6000001ff00 */
[----:B------:R-:W-:Y:S04]  /*2d90*/  STS.U16 [R16+0xbe00], R122 ;  /* 0x00be007a10007388 */ /* 0x000fe80000000400 */
[----:B------:R1:W-:Y:S01]  /*2da0*/  STS.U16 [R16+0xc200], R113 ;  /* 0x00c2007110007388 */ /* 0x0003e20000000400 */
[----:B0-----:R-:W-:-:S03]  /*2db0*/  CS2R R118, SRZ ;  /* 0x0000000000767805 */ /* 0x001fc6000001ff00 */
[----:B------:R0:W-:Y:S04]  /*2dc0*/  STS.U16 [R16+0xc600], R115 ;  /* 0x00c6007310007388 */ /* 0x0001e80000000400 */
[----:B------:R2:W-:Y:S01]  /*2dd0*/  STS.U16 [R16+0xca00], R117 ;  /* 0x00ca007510007388 */ /* 0x0005e20000000400 */
[----:B-1----:R-:W-:-:S03]  /*2de0*/  CS2R R112, SRZ ;  /* 0x0000000000707805 */ /* 0x002fc6000001ff00 */
[----:B------:R1:W-:Y:S01]  /*2df0*/  STS.U16 [R16+0xce00], R121 ;  /* 0x00ce007910007388 */ /* 0x0003e20000000400 */
[----:B0-----:R-:W-:-:S03]  /*2e00*/  CS2R R114, SRZ ;  /* 0x0000000000727805 */ /* 0x001fc6000001ff00 */
[----:B------:R0:W-:Y:S01]  /*2e10*/  STS.U16 [R16+0xd200], R123 ;  /* 0x00d2007b10007388 */ /* 0x0001e20000000400 */
[----:B--2---:R-:W-:-:S03]  /*2e20*/  CS2R R116, SRZ ;  /* 0x0000000000747805 */ /* 0x004fc6000001ff00 */
[----:B------:R2:W-:Y:S01]  /*2e30*/  STS.U16 [R16+0xd600], R15 ;  /* 0x00d6000f10007388 */ /* 0x0005e20000000400 */
[----:B-1----:R-:W-:-:S03]  /*2e40*/  CS2R R120, SRZ ;  /* 0x0000000000787805 */ /* 0x002fc6000001ff00 */
[----:B------:R1:W-:Y:S01]  /*2e50*/  STS.U16 [R16+0xda00], R127 ;  /* 0x00da007f10007388 */ /* 0x0003e20000000400 */
[----:B0-----:R-:W-:-:S03]  /*2e60*/  CS2R R122, SRZ ;  /* 0x00000000007a7805 */ /* 0x001fc6000001ff00 */
[----:B------:R-:W-:Y:S01]  /*2e70*/  STS.U16 [R16+0xde00], R92 ;  /* 0x00de005c10007388 */ /* 0x000fe20000000400 */
[----:B--2---:R-:W-:-:S03]  /*2e80*/  CS2R R14, SRZ ;  /* 0x00000000000e7805 */ /* 0x004fc6000001ff00 */
[----:B------:R-:W-:Y:S01]  /*2e90*/  STS.U16 [R16+0xe200], R86 ;  /* 0x00e2005610007388 */ /* 0x000fe20000000400 */
[----:B-1----:R-:W-:-:S03]  /*2ea0*/  CS2R R126, SRZ ;  /* 0x00000000007e7805 */ /* 0x002fc6000001ff00 */
[----:B------:R-:W-:Y:S04]  /*2eb0*/  STS.U16 [R16+0xe600], R96 ;  /* 0x00e6006010007388 */ /* 0x000fe80000000400 */
[----:B------:R0:W-:Y:S04]  /*2ec0*/  STS.U16 [R16+0xea00], R88 ;  /* 0x00ea005810007388 */ /* 0x0001e80000000400 */
[----:B------:R-:W-:Y:S04]  /*2ed0*/  STS.U16 [R16+0xee00], R84 ;  /* 0x00ee005410007388 */ /* 0x000fe80000000400 */
[----:B------:R-:W-:Y:S01]  /*2ee0*/  STS.U16 [R16+0xf200], R94 ;  /* 0x00f2005e10007388 */ /* 0x000fe20000000400 */
[----:B0-----:R-:W-:-:S03]  /*2ef0*/  LOP3.LUT R88, R169, 0x1c, RZ, 0xc0, !PT ;  /* 0x0000001ca9587812 */ /* 0x001fc600078ec0ff */
[----:B------:R-:W-:Y:S04]  /*2f00*/  STS.U16 [R16+0xf600], R90 ;  /* 0x00f6005a10007388 */ /* 0x000fe80000000400 */
[----:B------:R0:W-:Y:S02]  /*2f10*/  STS.U16 [R16+0xfa00], R104 ;  /* 0x00fa006810007388 */ /* 0x0001e40000000400 */
[----:B0-----:R-:W-:Y:S01]  /*2f20*/  CS2R R104, SRZ ;  /* 0x0000000000687805 */ /* 0x001fe2000001ff00 */
[----:B------:R-:W-:Y:S01]  /*2f30*/  CS2R R16, SRZ ;  /* 0x0000000000107805 */ /* 0x000fe2000001ff00 */
[----:B------:R-:W-:Y:S05]  /*2f40*/  @!P0 BRA `(.L_x_0) ;  /* 0x00005e0000008947 */ /* 0x000fea0003800000 */
[----:B------:R-:W-:Y:S01]  /*2f50*/  SHF.R.S32.HI R3, RZ, 0x4, R169 ;  /* 0x00000004ff037819 */ /* 0x000fe200000114a9 */
[----:B------:R-:W-:Y:S01]  /*2f60*/  IMAD R2, R160, c[0x0][0x1a0], RZ ;  /* 0x00006800a0027a24 */ /* 0x000fe200078e02ff */
[----:B------:R-:W-:Y:S01]  /*2f70*/  SHF.R.U32.HI R6, RZ, 0x1, R87 ;  /* 0x00000001ff067819 */ /* 0x000fe20000011657 */
[----:B------:R-:W-:Y:S01]  /*2f80*/  IMAD R4, R171, c[0x0][0x1a8], RZ ;  /* 0x00006a00ab047a24 */ /* 0x000fe200078e02ff */
[----:B------:R-:W-:Y:S01]  /*2f90*/  SGXT R3, R3, 0x1 ;  /* 0x000000010303781a */ /* 0x000fe20000000200 */
[----:B------:R-:W-:Y:S01]  /*2fa0*/  IMAD.MOV.U32 R5, RZ, RZ, c[0x0][0x1a8] ;  /* 0x00006a00ff057624 */ /* 0x000fe200078e00ff */
[C---:B------:R-:W-:Y:S01]  /*2fb0*/  LOP3.LUT R8, R169.reuse, 0x7, RZ, 0xc0, !PT ;  /* 0x00000007a9087812 */ /* 0x040fe200078ec0ff */
[C---:B------:R-:W-:Y:S01]  /*2fc0*/  IMAD.SHL.U32 R12, R169.reuse, 0x2, RZ ;  /* 0x00000002a90c7824 */ /* 0x040fe200078e00ff */
[----:B------:R-:W-:Y:S01]  /*2fd0*/  LOP3.LUT R163, R6, 0x90, R3, 0x78, !PT ;  /* 0x0000009006a37812 */ /* 0x000fe200078e7803 */
[----:B------:R-:W-:Y:S01]  /*2fe0*/  IMAD R3, R160, c[0x0][0x1b0], RZ ;  /* 0x00006c00a0037a24 */ /* 0x000fe200078e02ff */
[C---:B------:R-:W-:Y:S01]  /*2ff0*/  LOP3.LUT R6, R169.reuse, 0xf, RZ, 0xc0, !PT ;  /* 0x0000000fa9067812 */ /* 0x040fe200078ec0ff */
[C---:B------:R-:W-:Y:S01]  /*3000*/  IMAD R13, R8.reuse, 0x90, RZ ;  /* 0x00000090080d7824 */ /* 0x040fe200078e02ff */
[----:B------:R-:W-:Y:S01]  /*3010*/  LOP3.LUT R11, R169, 0x10, RZ, 0xc0, !PT ;  /* 0x00000010a90b7812 */ /* 0x000fe200078ec0ff */
[----:B------:R-:W-:Y:S01]  /*3020*/  IMAD.SHL.U32 R9, R8, 0x10, RZ ;  /* 0x0000001008097824 */ /* 0x000fe200078e00ff */
[----:B------:R-:W-:Y:S01]  /*3030*/  LEA R166, P0, R2, c[0x0][0x168], 0x1 ;  /* 0x00005a0002a67a11 */ /* 0x000fe200078008ff */
[----:B------:R-:W-:Y:S01]  /*3040*/  IMAD R15, R8, 0x4, R87 ;  /* 0x00000004080f7824 */ /* 0x000fe200078e0257 */
[----:B------:R-:W-:Y:S01]  /*3050*/  LEA R5, R5, R4, 0x8 ;  /* 0x0000000405057211 */ /* 0x000fe200078e40ff */
[----:B------:R-:W-:Y:S01]  /*3060*/  IMAD R7, R6, c[0x0][0x1b4], RZ ;  /* 0x00006d0006077a24 */ /* 0x000fe200078e02ff */
[----:B------:R-:W-:Y:S01]  /*3070*/  LEA.HI.X.SX32 R8, R2, c[0x0][0x16c], 0x1, P0 ;  /* 0x00005b0002087a11 */ /* 0x000fe200000f0eff */
[----:B------:R-:W-:Y:S01]  /*3080*/  IMAD.SHL.U32 R161, R11, 0x40, RZ ;  /* 0x000000400ba17824 */ /* 0x000fe200078e00ff */
[-C--:B------:R-:W-:Y:S01]  /*3090*/  LEA R164, P0, R4, R166.reuse, 0x1 ;  /* 0x000000a604a47211 */ /* 0x080fe200078008ff */
[----:B------:R-:W-:Y:S01]  /*30a0*/  IMAD.SHL.U32 R176, R169, 0x20, RZ ;  /* 0x00000020a9b07824 */ /* 0x000fe200078e00ff */
[--C-:B------:R-:W-:Y:S01]  /*30b0*/  LOP3.LUT R2, R13, 0x10, R12.reuse, 0x78, !PT ;  /* 0x000000100d027812 */ /* 0x100fe200078e780c */
[----:B------:R-:W-:Y:S01]  /*30c0*/  IMAD.SHL.U32 R93, R88, 0x2, RZ ;  /* 0x00000002585d7824 */ /* 0x000fe200078e00ff */
[----:B------:R-:W-:Y:S01]  /*30d0*/  LOP3.LUT R160, R9, 0x30, R12, 0x78, !PT ;  /* 0x0000003009a07812 */ /* 0x000fe200078e780c */
[----:B------:R-:W-:Y:S01]  /*30e0*/  IMAD.SHL.U32 R9, R7, 0x2, RZ ;  /* 0x0000000207097824 */ /* 0x000fe200078e00ff */
[----:B------:R-:W-:Y:S01]  /*30f0*/  LEA R166, P1, R5, R166, 0x1 ;  /* 0x000000a605a67211 */ /* 0x000fe200078208ff */
[----:B------:R-:W-:Y:S01]  /*3100*/  IMAD.MOV.U32 R168, RZ, RZ, -0x800000 ;  /* 0xff800000ffa87424 */ /* 0x000fe200078e00ff */
[-C--:B------:R-:W-:Y:S01]  /*3110*/  LEA.HI.X.SX32 R165, R4, R8.reuse, 0x1, P0 ;  /* 0x0000000804a57211 */ /* 0x080fe200000f0eff */
[----:B------:R-:W-:Y:S01]  /*3120*/  IMAD.SHL.U32 R4, R169, 0x8, RZ ;  /* 0x00000008a9047824 */ /* 0x000fe200078e00ff */
[C---:B------:R-:W-:Y:S01]  /*3130*/  SHF.L.U32 R6, R3.reuse, 0x1, RZ ;  /* 0x0000000103067819 */ /* 0x040fe200000006ff */
[----:B------:R-:W-:Y:S01]  /*3140*/  IMAD.HI R3, R3, 0x2, RZ ;  /* 0x0000000203037827 */ /* 0x000fe200078e02ff */
[----:B------:R-:W-:Y:S01]  /*3150*/  LOP3.LUT R161, R2, R161, RZ, 0xfc, !PT ;  /* 0x000000a102a17212 */ /* 0x000fe200078efcff */
[----:B------:R-:W-:Y:S01]  /*3160*/  CS2R R156, SRZ ;  /* 0x00000000009c7805 */ /* 0x000fe2000001ff00 */
[--C-:B------:R-:W-:Y:S01]  /*3170*/  SHF.R.S32.HI R2, RZ, 0x6, R169.reuse ;  /* 0x00000006ff027819 */ /* 0x100fe200000114a9 */
[----:B------:R-:W-:Y:S01]  /*3180*/  IMAD.MOV.U32 R174, RZ, RZ, RZ ;  /* 0x000000ffffae7224 */ /* 0x000fe200078e00ff */
[----:B------:R-:W-:Y:S01]  /*3190*/  LEA.HI.X.SX32 R167, R5, R8, 0x1, P1 ;  /* 0x0000000805a77211 */ /* 0x000fe200008f0eff */
[----:B------:R-:W-:Y:S01]  /*31a0*/  IMAD.MOV.U32 R170, RZ, RZ, -0x800000 ;  /* 0xff800000ffaa7424 */ /* 0x000fe200078e00ff */
[----:B------:R-:W-:Y:S01]  /*31b0*/  IADD3 R221, P0, P1, R9, c[0x0][0x170], R6 ;  /* 0x00005c0009dd7a10 */ /* 0x000fe2000791e006 */
[----:B------:R-:W-:Y:S01]  /*31c0*/  IMAD.MOV.U32 R200, RZ, RZ, -0x800000 ;  /* 0xff800000ffc87424 */ /* 0x000fe200078e00ff */
[----:B------:R-:W-:Y:S01]  /*31d0*/  SGXT R2, R2, 0x1 ;  /* 0x000000010202781a */ /* 0x000fe20000000200 */
[----:B------:R-:W-:Y:S01]  /*31e0*/  IMAD.MOV.U32 R189, RZ, RZ, -0x800000 ;  /* 0xff800000ffbd7424 */ /* 0x000fe200078e00ff */
[----:B------:R-:W-:Y:S01]  /*31f0*/  LOP3.LUT R9, R4, 0x60, RZ, 0xc0, !PT ;  /* 0x0000006004097812 */ /* 0x000fe200078ec0ff */
[----:B------:R-:W-:Y:S01]  /*3200*/  IMAD.MOV.U32 R215, RZ, RZ, 0x3f800000 ;  /* 0x3f800000ffd77424 */ /* 0x000fe200078e00ff */
[----:B------:R-:W-:Y:S01]  /*3210*/  SHF.R.S32.HI R6, RZ, 0x2, R169 ;  /* 0x00000002ff067819 */ /* 0x000fe200000114a9 */
[----:B------:R-:W-:Y:S01]  /*3220*/  IMAD.MOV.U32 R213, RZ, RZ, 0x3f800000 ;  /* 0x3f800000ffd57424 */ /* 0x000fe200078e00ff */
[----:B------:R-:W-:Y:S01]  /*3230*/  LOP3.LUT R5, R2, 0x90, RZ, 0xc0, !PT ;  /* 0x0000009002057812 */ /* 0x000fe200078ec0ff */
[----:B------:R-:W-:Y:S01]  /*3240*/  IMAD R2, R10, 0x4, R9 ;  /* 0x000000040a027824 */ /* 0x000fe200078e0209 */
[----:B------:R-:W-:Y:S01]  /*3250*/  SHF.R.U32.HI R13, RZ, 0x4, R169 ;  /* 0x00000004ff0d7819 */ /* 0x000fe200000116a9 */
[----:B------:R-:W-:Y:S01]  /*3260*/  IMAD.MOV.U32 R212, RZ, RZ, 0x3f800000 ;  /* 0x3f800000ffd47424 */ /* 0x000fe200078e00ff */
[----:B------:R-:W-:Y:S01]  /*3270*/  SGXT R6, R6, 0x1 ;  /* 0x000000010606781a */ /* 0x000fe20000000200 */
[----:B------:R-:W-:Y:S01]  /*3280*/  IMAD.IADD R163, R163, 0x1, R2 ;  /* 0x00000001a3a37824 */ /* 0x000fe200078e0202 */
[----:B------:R-:W-:Y:S01]  /*3290*/  LEA R8, R11, R81, 0x7 ;  /* 0x000000510b087211 */ /* 0x000fe200078e38ff */
[----:B------:R-:W-:Y:S01]  /*32a0*/  IMAD.MOV.U32 R210, RZ, RZ, 0x3f800000 ;  /* 0x3f800000ffd27424 */ /* 0x000fe200078e00ff */
[----:B------:R-:W-:Y:S01]  /*32b0*/  LOP3.LUT R11, R6, 0x90, RZ, 0xc0, !PT ;  /* 0x00000090060b7812 */ /* 0x000fe200078ec0ff */
[----:B------:R-:W-:Y:S01]  /*32c0*/  IMAD.MOV.U32 R209, RZ, RZ, 0x3f800000 ;  /* 0x3f800000ffd17424 */ /* 0x000fe200078e00ff */
[----:B------:R-:W-:Y:S01]  /*32d0*/  LOP3.LUT R172, R4, 0x700, RZ, 0xc0, !PT ;  /* 0x0000070004ac7812 */ /* 0x000fe200078ec0ff */
[----:B------:R-:W-:Y:S01]  /*32e0*/  IMAD.HI R4, R7, 0x2, RZ ;  /* 0x0000000207047827 */ /* 0x000fe200078e02ff */
[----:B------:R-:W-:Y:S01]  /*32f0*/  SGXT.U32 R2, R13, 0x4 ;  /* 0x000000040d02781a */ /* 0x000fe20000000000 */
[----:B------:R-:W-:Y:S01]  /*3300*/  CS2R R158, SRZ ;  /* 0x00000000009e7805 */ /* 0x000fe2000001ff00 */
[--C-:B------:R-:W-:Y:S01]  /*3310*/  LOP3.LUT R162, R5, 0x17e, R12.reuse, 0x78, !PT ;  /* 0x0000017e05a27812 */ /* 0x100fe200078e780c */
[----:B------:R-:W-:Y:S01]  /*3320*/  CS2R R152, SRZ ;  /* 0x0000000000987805 */ /* 0x000fe2000001ff00 */
[C---:B------:R-:W-:Y:S01]  /*3330*/  LOP3.LUT R5, R11.reuse, 0x10, R12, 0x78, !PT ;  /* 0x000000100b057812 */ /* 0x040fe200078e780c */
[----:B------:R-:W-:Y:S01]  /*3340*/  CS2R R154, SRZ ;  /* 0x00000000009a7805 */ /* 0x000fe2000001ff00 */
[----:B------:R-:W-:Y:S01]  /*3350*/  LOP3.LUT R176, R11, 0x160, R176, 0xf8, !PT ;  /* 0x000001600bb07812 */ /* 0x000fe200078ef8b0 */
[----:B------:R-:W-:Y:S01]  /*3360*/  IMAD R11, R2, c[0x0][0x1b8], RZ ;  /* 0x00006e00020b7a24 */ /* 0x000fe200078e02ff */
[----:B------:R-:W-:Y:S01]  /*3370*/  MOV R23, c[0x0][0x1b8] ;  /* 0x00006e0000177a02 */ /* 0x000fe20000000f00 */
[----:B------:R-:W-:Y:S01]  /*3380*/  CS2R R148, SRZ ;  /* 0x0000000000947805 */ /* 0x000fe2000001ff00 */
[----:B------:R-:W-:Y:S01]  /*3390*/  IADD3.X R21, R4, c[0x0][0x174], R3, P0, P1 ;  /* 0x00005d0004157a10 */ /* 0x000fe200007e2403 */
[----:B------:R-:W-:Y:S01]  /*33a0*/  CS2R R150, SRZ ;  /* 0x0000000000967805 */ /* 0x000fe2000001ff00 */
[----:B------:R-:W-:Y:S01]  /*33b0*/  LEA.HI R3, R169, 0x30, RZ, 0x1c ;  /* 0x00000030a9037811 */ /* 0x000fe200078fe0ff */
[----:B------:R-:W-:Y:S01]  /*33c0*/  IMAD R12, R23, 0x10, R11 ;  /* 0x00000010170c7824 */ /* 0x000fe200078e020b */
[----:B------:R-:W-:Y:S01]  /*33d0*/  LEA.HI R2, R169, 0xb0, RZ, 0x1c ;  /* 0x000000b0a9027811 */ /* 0x000fe200078fe0ff */
[----:B------:R-:W-:Y:S01]  /*33e0*/  CS2R R144, SRZ ;  /* 0x0000000000907805 */ /* 0x000fe2000001ff00 */
[----:B------:R-:W-:Y:S01]  /*33f0*/  LEA R160, R15, R160, 0x8 ;  /* 0x000000a00fa07211 */ /* 0x000fe200078e40ff */
[----:B------:R-:W-:Y:S01]  /*3400*/  IMAD R13, R3, c[0x0][0x1b8], RZ ;  /* 0x00006e00030d7a24 */ /* 0x000fe200078e02ff */
[----:B------:R-:W-:Y:S01]  /*3410*/  LEA.HI R4, R169, 0x70, RZ, 0x1c ;  /* 0x00000070a9047811 */ /* 0x000fe200078fe0ff */
[----:B------:R-:W-:Y:S01]  /*3420*/  IMAD R3, R23, 0x10, R12 ;  /* 0x0000001017037824 */ /* 0x000fe200078e020c */
[----:B------:R-:W-:Y:S01]  /*3430*/  IADD3 R172, R5, R8, R172 ;  /* 0x0000000805ac7210 */ /* 0x000fe20007ffe0ac */
[----:B------:R-:W-:Y:S01]  /*3440*/  IMAD R15, R2, c[0x0][0x1b8], RZ ;  /* 0x00006e00020f7a24 */ /* 0x000fe200078e02ff */
[----:B------:R-:W-:Y:S01]  /*3450*/  LEA.HI R5, R169, 0xf0, RZ, 0x1c ;  /* 0x000000f0a9057811 */ /* 0x000fe200078fe0ff */
[----:B------:R-:W-:Y:S01]  /*3460*/  IMAD R14, R4, c[0x0][0x1b8], RZ ;  /* 0x00006e00040e7a24 */ /* 0x000fe200078e02ff */
[----:B------:R-:W-:Y:S01]  /*3470*/  LEA R2, R23, R3, 0x5 ;  /* 0x0000000317027211 */ /* 0x000fe200078e28ff */
[----:B------:R-:W-:Y:S01]  /*3480*/  CS2R R146, SRZ ;  /* 0x0000000000927805 */ /* 0x000fe2000001ff00 */
[----:B------:R-:W-:Y:S01]  /*3490*/  LEA.HI R6, R169, 0x130, RZ, 0x1c ;  /* 0x00000130a9067811 */ /* 0x000fe200078fe0ff */
[----:B------:R-:W-:Y:S01]  /*34a0*/  IMAD R16, R5, c[0x0][0x1b8], RZ ;  /* 0x00006e0005107a24 */ /* 0x000fe200078e02ff */
[----:B------:R-:W-:Y:S01]  /*34b0*/  LEA.HI R7, R169, 0x170, RZ, 0x1c ;  /* 0x00000170a9077811 */ /* 0x000fe200078fe0ff */
[----:B------:R-:W-:Y:S01]  /*34c0*/  IMAD R4, R23, 0x10, R2 ;  /* 0x0000001017047824 */ /* 0x000fe200078e0202 */
[C---:B------:R-:W-:Y:S01]  /*34d0*/  LEA.HI R8, R169.reuse, 0x1b0, RZ, 0x1c ;  /* 0x000001b0a9087811 */ /* 0x040fe200078fe0ff */
[----:B------:R-:W-:Y:S01]  /*34e0*/  IMAD R17, R6, c[0x0][0x1b8], RZ ;  /* 0x00006e0006117a24 */ /* 0x000fe200078e02ff */
[----:B------:R-:W-:Y:S01]  /*34f0*/  LEA.HI R9, R169, 0x1f0, RZ, 0x1c ;  /* 0x000001f0a9097811 */ /* 0x000fe200078fe0ff */
[----:B------:R-:W-:Y:S01]  /*3500*/  IMAD R5, R23, 0x10, R4 ;  /* 0x0000001017057824 */ /* 0x000fe200078e0204 */
[-C--:B------:R-:W-:Y:S01]  /*3510*/  LEA R32, P4, R11, R221.reuse, 0x1 ;  /* 0x000000dd0b207211 */ /* 0x080fe200078808ff */
[----:B------:R-:W-:Y:S01]  /*3520*/  IMAD R18, R7, c[0x0][0x1b8], RZ ;  /* 0x00006e0007127a24 */ /* 0x000fe200078e02ff */
[----:B------:R-:W-:Y:S01]  /*3530*/  LEA R30, P5, R12, R221, 0x1 ;  /* 0x000000dd0c1e7211 */ /* 0x000fe200078a08ff */
[----:B------:R-:W-:Y:S01]  /*3540*/  IMAD R19, R8, c[0x0][0x1b8], RZ ;  /* 0x00006e0008137a24 */ /* 0x000fe200078e02ff */
[----:B------:R-:W-:Y:S01]  /*3550*/  LEA R6, R23, R5, 0x5 ;  /* 0x0000000517067211 */ /* 0x000fe200078e28ff */
[----:B------:R-:W-:Y:S01]  /*3560*/  IMAD R20, R9, c[0x0][0x1b8], RZ ;  /* 0x00006e0009147a24 */ /* 0x000fe200078e02ff */
[-C--:B------:R-:W-:Y:S01]  /*3570*/  LEA R28, P0, R13, R221.reuse, 0x1 ;  /* 0x000000dd0d1c7211 */ /* 0x080fe200078008ff */
[----:B------:R-:W-:Y:S01]  /*3580*/  CS2R R140, SRZ ;  /* 0x00000000008c7805 */ /* 0x000fe2000001ff00 */
[----:B------:R-:W-:Y:S01]  /*3590*/  LEA R26, P1, R14, R221, 0x1 ;  /* 0x000000dd0e1a7211 */ /* 0x000fe200078208ff */
[----:B------:R-:W-:Y:S01]  /*35a0*/  IMAD R7, R23, 0x10, R6 ;  /* 0x0000001017077824 */ /* 0x000fe200078e0206 */
[-C--:B------:R-:W-:Y:S01]  /*35b0*/  LEA.HI.X.SX32 R33, R11, R21.reuse, 0x1, P4 ;  /* 0x000000150b217211 */ /* 0x080fe200020f0eff */
[----:B------:R-:W-:Y:S01]  /*35c0*/  CS2R R142, SRZ ;  /* 0x00000000008e7805 */ /* 0x000fe2000001ff00 */
[-C--:B------:R-:W-:Y:S01]  /*35d0*/  LEA.HI.X.SX32 R31, R12, R21.reuse, 0x1, P5 ;  /* 0x000000150c1f7211 */ /* 0x080fe200028f0eff */
[----:B------:R-:W-:Y:S01]  /*35e0*/  IMAD R8, R23, 0x10, R7 ;  /* 0x0000001017087824 */ /* 0x000fe200078e0207 */
[-C--:B------:R-:W-:Y:S01]  /*35f0*/  LEA.HI.X.SX32 R29, R13, R21.reuse, 0x1, P0 ;  /* 0x000000150d1d7211 */ /* 0x080fe200000f0eff */
[----:B------:R-:W-:Y:S01]  /*3600*/  STL.64 [R1+0x78], R32 ;  /* 0x0000782001007387 */ /* 0x000fe20000100a00 */
[----:B------:R-:W-:Y:S01]  /*3610*/  LEA.HI.X.SX32 R27, R14, R21, 0x1, P1 ;  /* 0x000000150e1b7211 */ /* 0x000fe200008f0eff */
[----:B------:R-:W-:Y:S01]  /*3620*/  CS2R R136, SRZ ;  /* 0x0000000000887805 */ /* 0x000fe2000001ff00 */
[----:B------:R-:W-:Y:S01]  /*3630*/  LEA R9, R23, R8, 0x5 ;  /* 0x0000000817097211 */ /* 0x000fe200078e28ff */
[----:B------:R-:W-:Y:S01]  /*3640*/  STL.64 [R1+0x70], R30 ;  /* 0x0000701e01007387 */ /* 0x000fe20000100a00 */
[CC--:B------:R-:W-:Y:S01]  /*3650*/  LEA R218, P1, R20.reuse, R221.reuse, 0x1 ;  /* 0x000000dd14da7211 */ /* 0x0c0fe200078208ff */
[----:B------:R-:W-:Y:S01]  /*3660*/  CS2R R138, SRZ ;  /* 0x00000000008a7805 */ /* 0x000fe2000001ff00 */
[-C--:B------:R-:W-:Y:S01]  /*3670*/  LEA R24, P2, R15, R221.reuse, 0x1 ;  /* 0x000000dd0f187211 */ /* 0x080fe200078408ff */
[----:B------:R-:W-:Y:S01]  /*3680*/  IMAD R11, R23, 0x10, R9 ;  /* 0x00000010170b7824 */ /* 0x000fe200078e0209 */
[----:B------:R0:W-:Y:S01]  /*3690*/  STL.64 [R1+0x60], R28 ;  /* 0x0000601c01007387 */ /* 0x0001e20000100a00 */
[----:B------:R-:W-:Y:S01]  /*36a0*/  LEA R226, P0, R19, R221, 0x1 ;  /* 0x000000dd13e27211 */ /* 0x000fe200078008ff */
[----:B------:R-:W-:Y:S01]  /*36b0*/  CS2R R132, SRZ ;  /* 0x0000000000847805 */ /* 0x000fe2000001ff00 */
[----:B------:R-:W-:Y:S01]  /*36c0*/  IMAD R12, R23, 0x10, R11 ;  /* 0x00000010170c7824 */ /* 0x000fe200078e020b */
[----:B------:R1:W-:Y:S01]  /*36d0*/  STL.64 [R1+0x40], R26 ;  /* 0x0000401a01007387 */ /* 0x0003e20000100a00 */
[-C--:B------:R-:W-:Y:S01]  /*36e0*/  LEA.HI.X.SX32 R219, R20, R21.reuse, 0x1, P1 ;  /* 0x0000001514db7211 */ /* 0x080fe200008f0eff */
[----:B------:R-:W-:Y:S01]  /*36f0*/  CS2R R134, SRZ ;  /* 0x0000000000867805 */ /* 0x000fe2000001ff00 */
[-C--:B------:R-:W-:Y:S01]  /*3700*/  LEA.HI.X.SX32 R25, R15, R21.reuse, 0x1, P2 ;  /* 0x000000150f197211 */ /* 0x080fe200010f0eff */
[----:B------:R-:W-:Y:S01]  /*3710*/  CS2R R128, SRZ ;  /* 0x0000000000807805 */ /* 0x000fe2000001ff00 */
[----:B------:R-:W-:Y:S01]  /*3720*/  LEA R13, R23, R12, 0x5 ;  /* 0x0000000c170d7211 */ /* 0x000fe200078e28ff */
[----:B------:R-:W-:Y:S01]  /*3730*/  CS2R R130, SRZ ;  /* 0x0000000000827805 */ /* 0x000fe2000001ff00 */
[----:B------:R-:W-:Y:S01]  /*3740*/  LEA.HI.X.SX32 R227, R19, R21, 0x1, P0 ;  /* 0x0000001513e37211 */ /* 0x000fe200000f0eff */
[----:B------:R2:W-:Y:S01]  /*3750*/  STL.64 [R1+0x18], R24 ;  /* 0x0000181801007387 */ /* 0x0005e20000100a00 */
[-C--:B0-----:R-:W-:Y:S01]  /*3760*/  LEA R28, P0, R3, R221.reuse, 0x1 ;  /* 0x000000dd031c7211 */ /* 0x081fe200078008ff */
[----:B------:R-:W-:Y:S01]  /*3770*/  CS2R R124, SRZ ;  /* 0x00000000007c7805 */ /* 0x000fe2000001ff00 */
[-C--:B------:R-:W-:Y:S01]  /*3780*/  LEA R234, P5, R18, R221.reuse, 0x1 ;  /* 0x000000dd12ea7211 */ /* 0x080fe200078a08ff */
[----:B------:R-:W-:Y:S01]  /*3790*/  CS2R R126, SRZ ;  /* 0x00000000007e7805 */ /* 0x000fe2000001ff00 */
[-C--:B-1----:R-:W-:Y:S01]  /*37a0*/  LEA R26, P1, R2, R221.reuse, 0x1 ;  /* 0x000000dd021a7211 */ /* 0x082fe200078208ff */
[----:B------:R-:W-:Y:S01]  /*37b0*/  CS2R R120, SRZ ;  /* 0x0000000000787805 */ /* 0x000fe2000001ff00 */
[----:B------:R-:W-:Y:S01]  /*37c0*/  LEA R250, P3, R16, R221, 0x1 ;  /* 0x000000dd10fa7211 */ /* 0x000fe200078608ff */
[----:B------:R-:W-:Y:S01]  /*37d0*/  CS2R R122, SRZ ;  /* 0x00000000007a7805 */ /* 0x000fe2000001ff00 */
[-C--:B------:R-:W-:Y:S01]  /*37e0*/  LEA.HI.X.SX32 R27, R2, R21.reuse, 0x1, P1 ;  /* 0x00000015021b7211 */ /* 0x080fe200008f0eff */
[----:B------:R-:W-:Y:S01]  /*37f0*/  IMAD R2, R23, 0x10, R13 ;  /* 0x0000001017027824 */ /* 0x000fe200078e020d */
[----:B------:R-:W-:Y:S01]  /*3800*/  LEA.HI.X.SX32 R29, R3, R21, 0x1, P0 ;  /* 0x00000015031d7211 */ /* 0x000fe200000f0eff */
[----:B------:R-:W-:Y:S01]  /*3810*/  CS2R R116, SRZ ;  /* 0x0000000000747805 */ /* 0x000fe2000001ff00 */
[----:B--2---:R-:W-:Y:S01]  /*3820*/  LEA R24, P2, R4, R221, 0x1 ;  /* 0x000000dd04187211 */ /* 0x004fe200078408ff */
[----:B------:R-:W-:Y:S01]  /*3830*/  IMAD R3, R23, 0x10, R2 ;  /* 0x0000001017037824 */ /* 0x000fe200078e0202 */
[----:B------:R-:W-:Y:S01]  /*3840*/  LEA.HI.X.SX32 R235, R18, R21, 0x1, P5 ;  /* 0x0000001512eb7211 */ /* 0x000fe200028f0eff */
[----:B------:R-:W-:Y:S01]  /*3850*/  STL.64 [R1+0x68], R28 ;  /* 0x0000681c01007387 */ /* 0x000fe20000100a00 */
[----:B------:R-:W-:Y:S01]  /*3860*/  LEA R242, P4, R17, R221, 0x1 ;  /* 0x000000dd11f27211 */ /* 0x000fe200078808ff */
[----:B------:R-:W-:Y:S01]  /*3870*/  CS2R R118, SRZ ;  /* 0x0000000000767805 */ /* 0x000fe2000001ff00 */
[----:B------:R-:W-:Y:S01]  /*3880*/  LEA.HI.X.SX32 R251, R16, R21, 0x1, P3 ;  /* 0x0000001510fb7211 */ /* 0x000fe200018f0eff */
[----:B------:R-:W-:Y:S01]  /*3890*/  STL.64 [R1+0x58], R26 ;  /* 0x0000581a01007387 */ /* 0x000fe20000100a00 */
[----:B------:R-:W-:Y:S01]  /*38a0*/  LEA R18, P0, R5, R221, 0x1 ;  /* 0x000000dd05127211 */ /* 0x000fe200078008ff */
[----:B------:R-:W-:Y:S01]  /*38b0*/  CS2R R112, SRZ ;  /* 0x0000000000707805 */ /* 0x000fe2000001ff00 */
[----:B------:R-:W-:Y:S01]  /*38c0*/  LEA.HI.X.SX32 R25, R4, R21, 0x1, P2 ;  /* 0x0000001504197211 */ /* 0x000fe200010f0eff */
[----:B------:R-:W-:Y:S01]  /*38d0*/  CS2R R114, SRZ ;  /* 0x0000000000727805 */ /* 0x000fe2000001ff00 */
[CC--:B------:R-:W-:Y:S01]  /*38e0*/  LEA R16, P1, R6.reuse, R221.reuse, 0x1 ;  /* 0x000000dd06107211 */ /* 0x0c0fe200078208ff */
[----:B------:R-:W-:Y:S01]  /*38f0*/  CS2R R108, SRZ ;  /* 0x00000000006c7805 */ /* 0x000fe2000001ff00 */
[----:B------:R-:W-:Y:S01]  /*3900*/  LEA R14, P2, R7, R221, 0x1 ;  /* 0x000000dd070e7211 */ /* 0x000fe200078408ff */
[----:B------:R-:W-:Y:S01]  /*3910*/  STL.64 [R1+0x50], R24 ;  /* 0x0000501801007387 */ /* 0x000fe20000100a00 */
[----:B------:R-:W-:Y:S01]  /*3920*/  LEA R4, R23, R3, 0x5 ;  /* 0x0000000317047211 */ /* 0x000fe200078e28ff */
[----:B------:R-:W-:Y:S01]  /*3930*/  CS2R R110, SRZ ;  /* 0x00000000006e7805 */ /* 0x000fe2000001ff00 */
[-C--:B------:R-:W-:Y:S01]  /*3940*/  LEA.HI.X.SX32 R243, R17, R21.reuse, 0x1, P4 ;  /* 0x0000001511f37211 */ /* 0x080fe200020f0eff */
[----:B------:R-:W-:Y:S01]  /*3950*/  CS2R R104, SRZ ;  /* 0x0000000000687805 */ /* 0x000fe2000001ff00 */
[-C--:B------:R-:W-:Y:S01]  /*3960*/  LEA.HI.X.SX32 R19, R5, R21.reuse, 0x1, P0 ;  /* 0x0000001505137211 */ /* 0x080fe200000f0eff */
[----:B------:R-:W-:Y:S01]  /*3970*/  IMAD R5, R23, 0x10, R4 ;  /* 0x0000001017057824 */ /* 0x000fe200078e0204 */
[-C--:B------:R-:W-:Y:S01]  /*3980*/  LEA.HI.X.SX32 R17, R6, R21.reuse, 0x1, P1 ;  /* 0x0000001506117211 */ /* 0x080fe200008f0eff */
[----:B------:R-:W-:Y:S01]  /*3990*/  CS2R R106, SRZ ;  /* 0x00000000006a7805 */ /* 0x000fe2000001ff00 */
[----:B------:R-:W-:Y:S01]  /*39a0*/  LEA.HI.X.SX32 R15, R7, R21, 0x1, P2 ;  /* 0x00000015070f7211 */ /* 0x000fe200010f0eff */
[----:B------:R0:W-:Y:S01]  /*39b0*/  STL.64 [R1+0x48], R18 ;  /* 0x0000481201007387 */ /* 0x0001e20000100a00 */
[C---:B------:R-:W-:Y:S01]  /*39c0*/  IMAD R6, R23.reuse, 0x10, R5 ;  /* 0x0000001017067824 */ /* 0x040fe200078e0205 */
[C---:B------:R-:W-:Y:S01]  /*39d0*/  LEA.HI R85, R88.reuse, 0x10, RZ, 0x1e ;  /* 0x0000001058557811 */ /* 0x040fe200078ff0ff */
[----:B------:R-:W-:Y:S01]  /*39e0*/  CS2R R100, SRZ ;  /* 0x0000000000647805 */ /* 0x000fe2000001ff00 */
[----:B------:R1:W-:Y:S01]  /*39f0*/  STL.64 [R1+0x38], R16 ;  /* 0x0000381001007387 */ /* 0x0003e20000100a00 */
[C---:B------:R-:W-:Y:S01]  /*3a00*/  LEA.HI R81, R88.reuse, 0x30, RZ, 0x1e ;  /* 0x0000003058517811 */ /* 0x040fe200078ff0ff */
[----:B------:R-:W-:Y:S01]  /*3a10*/  CS2R R102, SRZ ;  /* 0x0000000000667805 */ /* 0x000fe2000001ff00 */
[----:B------:R-:W-:Y:S01]  /*3a20*/  LEA R7, R23, R6, 0x5 ;  /* 0x0000000617077211 */ /* 0x000fe200078e28ff */
[----:B------:R2:W-:Y:S01]  /*3a30*/  STL.64 [R1+0x30], R14 ;  /* 0x0000300e01007387 */ /* 0x0005e20000100a00 */
[C---:B------:R-:W-:Y:S01]  /*3a40*/  LEA.HI R83, R88.reuse, 0x20, RZ, 0x1e ;  /* 0x0000002058537811 */ /* 0x040fe200078ff0ff */
[----:B------:R-:W-:Y:S01]  /*3a50*/  CS2R R76, SRZ ;  /* 0x00000000004c7805 */ /* 0x000fe2000001ff00 */
[----:B------:R-:W-:Y:S01]  /*3a60*/  LEA.HI R82, R88, 0x28, RZ, 0x1e ;  /* 0x0000002858527811 */ /* 0x000fe200078ff0ff */
[----:B------:R-:W-:Y:S01]  /*3a70*/  CS2R R78, SRZ ;  /* 0x00000000004e7805 */ /* 0x000fe2000001ff00 */
[-C--:B0-----:R-:W-:Y:S01]  /*3a80*/  LEA R18, P0, R8, R221.reuse, 0x1 ;  /* 0x000000dd08127211 */ /* 0x081fe200078008ff */
[----:B------:R-:W-:Y:S01]  /*3a90*/  CS2R R24, SRZ ;  /* 0x0000000000187805 */ /* 0x000fe2000001ff00 */
[----:B------:R-:W-:Y:S01]  /*3aa0*/  LEA.HI R84, R88, 0x18, RZ, 0x1e ;  /* 0x0000001858547811 */ /* 0x000fe200078ff0ff */
[----:B------:R-:W-:Y:S01]  /*3ab0*/  CS2R R26, SRZ ;  /* 0x00000000001a7805 */ /* 0x000fe2000001ff00 */
[----:B-1----:R-:W-:Y:S01]  /*3ac0*/  LEA R16, P1, R9, R221, 0x1 ;  /* 0x000000dd09107211 */ /* 0x002fe200078208ff */
[----:B------:R-:W-:Y:S01]  /*3ad0*/  CS2R R72, SRZ ;  /* 0x0000000000487805 */ /* 0x000fe2000001ff00 */
[----:B------:R-:W-:Y:S01]  /*3ae0*/  LEA.HI.X.SX32 R19, R8, R21, 0x1, P0 ;  /* 0x0000001508137211 */ /* 0x000fe200000f0eff */
[----:B------:R-:W-:Y:S01]  /*3af0*/  CS2R R74, SRZ ;  /* 0x00000000004a7805 */ /* 0x000fe2000001ff00 */
[CC--:B--2---:R-:W-:Y:S01]  /*3b00*/  LEA R14, P2, R11.reuse, R221.reuse, 0x1 ;  /* 0x000000dd0b0e7211 */ /* 0x0c4fe200078408ff */
[----:B------:R-:W-:Y:S01]  /*3b10*/  CS2R R28, SRZ ;  /* 0x00000000001c7805 */ /* 0x000fe2000001ff00 */
[----:B------:R-:W-:Y:S01]  /*3b20*/  LEA R8, P0, R12, R221, 0x1 ;  /* 0x000000dd0c087211 */ /* 0x000fe200078008ff */
[----:B------:R0:W-:Y:S01]  /*3b30*/  STL.64 [R1+0x20], R18 ;  /* 0x0000201201007387 */ /* 0x0001e20000100a00 */
[----:B------:R-:W-:Y:S01]  /*3b40*/  LEA.HI.X.SX32 R15, R11, R21, 0x1, P2 ;  /* 0x000000150b0f7211 */ /* 0x000fe200010f0eff */
[----:B------:R-:W-:Y:S01]  /*3b50*/  IMAD.MOV.U32 R11, RZ, RZ, -0x800000 ;  /* 0xff800000ff0b7424 */ /* 0x000fe200078e00ff */
[----:B------:R-:W-:Y:S01]  /*3b60*/  LEA R246, P2, R2, R221, 0x1 ;  /* 0x000000dd02f67211 */ /* 0x000fe200078408ff */
[----:B------:R-:W-:Y:S01]  /*3b70*/  CS2R R30, SRZ ;  /* 0x00000000001e7805 */ /* 0x000fe2000001ff00 */
[-C--:B------:R-:W-:Y:S01]  /*3b80*/  LEA.HI.X.SX32 R17, R9, R21.reuse, 0x1, P1 ;  /* 0x0000001509117211 */ /* 0x080fe200008f0eff */
[----:B------:R-:W-:Y:S01]  /*3b90*/  CS2R R32, SRZ ;  /* 0x0000000000207805 */ /* 0x000fe2000001ff00 */
[-C--:B------:R-:W-:Y:S01]  /*3ba0*/  LEA.HI.X.SX32 R9, R12, R21.reuse, 0x1, P0 ;  /* 0x000000150c097211 */ /* 0x080fe200000f0eff */
[----:B------:R-:W-:Y:S01]  /*3bb0*/  CS2R R34, SRZ ;  /* 0x0000000000227805 */ /* 0x000fe2000001ff00 */
[----:B------:R-:W-:Y:S01]  /*3bc0*/  LEA.HI.X.SX32 R247, R2, R21, 0x1, P2 ;  /* 0x0000001502f77211 */ /* 0x000fe200010f0eff */
[----:B------:R-:W-:Y:S01]  /*3bd0*/  IMAD R2, R23, 0x10, R7 ;  /* 0x0000001017027824 */ /* 0x000fe200078e0207 */
[----:B------:R1:W-:Y:S01]  /*3be0*/  STL.64 [R1+0x10], R16 ;  /* 0x0000101001007387 */ /* 0x0003e20000100a00 */
[-C--:B------:R-:W-:Y:S01]  /*3bf0*/  LEA R248, P1, R13, R221.reuse, 0x1 ;  /* 0x000000dd0df87211 */ /* 0x080fe200078208ff */
[----:B0-----:R-:W-:Y:S01]  /*3c00*/  CS2R R18, SRZ ;  /* 0x0000000000127805 */ /* 0x001fe2000001ff00 */
[----:B------:R-:W-:Y:S01]  /*3c10*/  LEA R244, P0, R3, R221, 0x1 ;  /* 0x000000dd03f47211 */ /* 0x000fe200078008ff */
[----:B------:R0:W-:Y:S01]  /*3c20*/  STL.64 [R1+0x8], R14 ;  /* 0x0000080e01007387 */ /* 0x0001e20000100a00 */
[-C--:B------:R-:W-:Y:S01]  /*3c30*/  LEA.HI.X.SX32 R249, R13, R21.reuse, 0x1, P1 ;  /* 0x000000150df97211 */ /* 0x080fe200008f0eff */
[----:B------:R-:W-:Y:S01]  /*3c40*/  CS2R R68, SRZ ;  /* 0x0000000000447805 */ /* 0x000fe2000001ff00 */
[----:B------:R-:W-:Y:S01]  /*3c50*/  LEA.HI.X.SX32 R245, R3, R21, 0x1, P0 ;  /* 0x0000001503f57211 */ /* 0x000fe200000f0eff */
[----:B------:R2:W-:Y:S01]  /*3c60*/  STL.64 [R1], R8 ;  /* 0x0000000801007387 */ /* 0x0005e20000100a00 */
[CC--:B------:R-:W-:Y:S01]  /*3c70*/  LEA R240, P1, R4.reuse, R221.reuse, 0x1 ;  /* 0x000000dd04f07211 */ /* 0x0c0fe200078208ff */
[----:B------:R-:W-:Y:S01]  /*3c80*/  CS2R R12, SRZ ;  /* 0x00000000000c7805 */ /* 0x000fe2000001ff00 */
[C---:B------:R-:W-:Y:S01]  /*3c90*/  LEA R238, P2, R5.reuse, R221, 0x1 ;  /* 0x000000dd05ee7211 */ /* 0x040fe200078408ff */
[----:B-1----:R-:W-:Y:S01]  /*3ca0*/  CS2R R16, SRZ ;  /* 0x0000000000107805 */ /* 0x002fe2000001ff00 */
[-C--:B------:R-:W-:Y:S01]  /*3cb0*/  LEA.HI.X.SX32 R241, R4, R21.reuse, 0x1, P1 ;  /* 0x0000001504f17211 */ /* 0x080fe200008f0eff */
[----:B------:R-:W-:Y:S01]  /*3cc0*/  CS2R R70, SRZ ;  /* 0x0000000000467805 */ /* 0x000fe2000001ff00 */
[----:B------:R-:W-:Y:S01]  /*3cd0*/  LEA.HI.X.SX32 R239, R5, R21, 0x1, P2 ;  /* 0x0000001505ef7211 */ /* 0x000fe200010f0eff */
[----:B0-----:R-:W-:Y:S01]  /*3ce0*/  CS2R R14, SRZ ;  /* 0x00000000000e7805 */ /* 0x001fe2000001ff00 */
[CC--:B------:R-:W-:Y:S01]  /*3cf0*/  LEA R230, P2, R2.reuse, R221.reuse, 0x1 ;  /* 0x000000dd02e67211 */ /* 0x0c0fe200078408ff */
[----:B------:R-:W-:Y:S01]  /*3d00*/  CS2R R36, SRZ ;  /* 0x0000000000247805 */ /* 0x000fe2000001ff00 */
[----:B------:R-:W-:Y:S01]  /*3d10*/  LEA R232, P1, R7, R221, 0x1 ;  /* 0x000000dd07e87211 */ /* 0x000fe200078208ff */
[----:B--2---:R-:W-:Y:S01]  /*3d20*/  IMAD R8, R23, 0x10, R2 ;  /* 0x0000001017087824 */ /* 0x004fe200078e0202 */
[-C--:B------:R-:W-:Y:S01]  /*3d30*/  LEA.HI.X.SX32 R231, R2, R21.reuse, 0x1, P2 ;  /* 0x0000001502e77211 */ /* 0x080fe200010f0eff */
[----:B------:R-:W-:Y:S01]  /*3d40*/  CS2R R38, SRZ ;  /* 0x0000000000267805 */ /* 0x000fe2000001ff00 */
[----:B------:R-:W-:Y:S01]  /*3d50*/  LEA.HI.X.SX32 R233, R7, R21, 0x1, P1 ;  /* 0x0000001507e97211 */ /* 0x000fe200008f0eff */
[----:B------:R-:W-:Y:S01]  /*3d60*/  CS2R R40, SRZ ;  /* 0x0000000000287805 */ /* 0x000fe2000001ff00 */
[----:B------:R-:W-:Y:S01]  /*3d70*/  LEA R3, R23, R8, 0x5 ;  /* 0x0000000817037211 */ /* 0x000fe200078e28ff */
[----:B------:R-:W-:Y:S01]  /*3d80*/  CS2R R42, SRZ ;  /* 0x00000000002a7805 */ /* 0x000fe2000001ff00 */
[-C--:B------:R-:W-:Y:S01]  /*3d90*/  LEA R236, P0, R6, R221.reuse, 0x1 ;  /* 0x000000dd06ec7211 */ /* 0x080fe200078008ff */
[----:B------:R-:W-:Y:S01]  /*3da0*/  CS2R R44, SRZ ;  /* 0x00000000002c7805 */ /* 0x000fe2000001ff00 */
[-C--:B------:R-:W-:Y:S01]  /*3db0*/  LEA R224, P1, R3, R221.reuse, 0x1 ;  /* 0x000000dd03e07211 */ /* 0x080fe200078208ff */
[C---:B------:R-:W-:Y:S01]  /*3dc0*/  IMAD R4, R23.reuse, 0x10, R3 ;  /* 0x0000001017047824 */ /* 0x040fe200078e0203 */
[----:B------:R-:W-:Y:S01]  /*3dd0*/  LEA.HI R9, R88, 0x38, RZ, 0x1e ;  /* 0x0000003858097811 */ /* 0x000fe200078ff0ff */
[----:B------:R-:W-:Y:S01]  /*3de0*/  CS2R R46, SRZ ;  /* 0x00000000002e7805 */ /* 0x000fe2000001ff00 */
[----:B------:R-:W-:Y:S01]  /*3df0*/  LOP3.LUT R5, R0, 0x10, RZ, 0x3c, !PT ;  /* 0x0000001000057812 */ /* 0x000fe200078e3cff */
[----:B------:R-:W-:Y:S01]  /*3e00*/  IMAD R2, R23, 0x10, R4 ;  /* 0x0000001017027824 */ /* 0x000fe200078e0204 */
[C---:B------:R-:W-:Y:S01]  /*3e10*/  LEA R222, P2, R4.reuse, R221, 0x1 ;  /* 0x000000dd04de7211 */ /* 0x040fe200078408ff */
[----:B------:R-:W-:Y:S01]  /*3e20*/  IMAD.SHL.U32 R217, R9, 0x8, RZ ;  /* 0x0000000809d97824 */ /* 0x000fe200078e00ff */
[-C--:B------:R-:W-:Y:S01]  /*3e30*/  LEA.HI.X.SX32 R225, R3, R21.reuse, 0x1, P1 ;  /* 0x0000001503e17211 */ /* 0x080fe200008f0eff */
[----:B------:R-:W-:Y:S01]  /*3e40*/  CS2R R22, SRZ ;  /* 0x0000000000167805 */ /* 0x000fe2000001ff00 */
[-C--:B------:R-:W-:Y:S01]  /*3e50*/  LEA.HI.X.SX32 R223, R4, R21.reuse, 0x1, P2 ;  /* 0x0000001504df7211 */ /* 0x080fe200010f0eff */
[----:B------:R-:W-:Y:S01]  /*3e60*/  CS2R R48, SRZ ;  /* 0x0000000000307805 */ /* 0x000fe2000001ff00 */
[----:B------:R-:W-:Y:S01]  /*3e70*/  SHF.L.U32 R4, R10, 0x1, RZ ;  /* 0x000000010a047819 */ /* 0x000fe200000006ff */
[----:B------:R-:W-:Y:S01]  /*3e80*/  CS2R R50, SRZ ;  /* 0x0000000000327805 */ /* 0x000fe2000001ff00 */
[----:B------:R-:W-:Y:S01]  /*3e90*/  LOP3.LUT R5, R0, 0x40, RZ, 0x3c, !PT ;  /* 0x0000004000057812 */ /* 0x000fe200078e3cff */
[----:B------:R-:W-:Y:S01]  /*3ea0*/  CS2R R52, SRZ ;  /* 0x0000000000347805 */ /* 0x000fe2000001ff00 */
[----:B------:R-:W-:Y:S01]  /*3eb0*/  LEA.HI R86, R88, 0x8, RZ, 0x1e ;  /* 0x0000000858567811 */ /* 0x000fe200078ff0ff */
[----:B------:R-:W-:Y:S01]  /*3ec0*/  CS2R R54, SRZ ;  /* 0x0000000000367805 */ /* 0x000fe2000001ff00 */
[----:B------:R-:W-:Y:S01]  /*3ed0*/  SHF.R.U32.HI R3, RZ, 0x3, R169 ;  /* 0x00000003ff037819 */ /* 0x000fe200000116a9 */
[----:B------:R-:W-:Y:S01]  /*3ee0*/  CS2R R56, SRZ ;  /* 0x0000000000387805 */ /* 0x000fe2000001ff00 */
[----:B------:R-:W-:Y:S01]  /*3ef0*/  LOP3.LUT R5, R0, 0x70, RZ, 0x3c, !PT ;  /* 0x0000007000057812 */ /* 0x000fe200078e3cff */
[----:B------:R-:W-:Y:S01]  /*3f00*/  CS2R R58, SRZ ;  /* 0x00000000003a7805 */ /* 0x000fe2000001ff00 */
[----:B------:R-:W-:Y:S01]  /*3f10*/  LEA.HI.X.SX32 R237, R6, R21, 0x1, P0 ;  /* 0x0000001506ed7211 */ /* 0x000fe200000f0eff */
[----:B------:R-:W-:Y:S01]  /*3f20*/  CS2R R60, SRZ ;  /* 0x00000000003c7805 */ /* 0x000fe2000001ff00 */
[----:B------:R-:W-:Y:S01]  /*3f30*/  LOP3.LUT R7, R0, 0x20, RZ, 0x3c, !PT ;  /* 0x0000002000077812 */ /* 0x000fe200078e3cff */
[----:B------:R-:W-:Y:S01]  /*3f40*/  CS2R R62, SRZ ;  /* 0x00000000003e7805 */ /* 0x000fe2000001ff00 */
[----:B------:R-:W-:Y:S01]  /*3f50*/  LEA.HI R5, R87, R4, RZ, 0x1e ;  /* 0x0000000457057211 */ /* 0x000fe200078ff0ff */
[----:B------:R-:W-:Y:S01]  /*3f60*/  IMAD.IADD R5, R80, 0x1, R82 ;  /* 0x0000000150057824 */ /* 0x000fe200078e0252 */
[-C--:B------:R-:W-:Y:S01]  /*3f70*/  LEA R228, P0, R8, R221.reuse, 0x1 ;  /* 0x000000dd08e47211 */ /* 0x080fe200078008ff */
[----:B------:R-:W-:Y:S01]  /*3f80*/  IMAD.IADD R5, R80, 0x1, R85 ;  /* 0x0000000150057824 */ /* 0x000fe200078e0255 */
[----:B------:R-:W-:Y:S01]  /*3f90*/  LEA R220, P3, R2, R221, 0x1 ;  /* 0x000000dd02dc7211 */ /* 0x000fe200078608ff */
[----:B------:R-:W-:Y:S01]  /*3fa0*/  IMAD.SHL.U32 R5, R83, 0x8, RZ ;  /* 0x0000000853057824 */ /* 0x000fe200078e00ff */
[C---:B------:R-:W-:Y:S01]  /*3fb0*/  LOP3.LUT R6, R0.reuse, 0x30, RZ, 0x3c, !PT ;  /* 0x0000003000067812 */ /* 0x040fe200078e3cff */
[----:B------:R-:W-:Y:S01]  /*3fc0*/  CS2R R64, SRZ ;  /* 0x0000000000407805 */ /* 0x000fe2000001ff00 */
[----:B------:R-:W-:Y:S01]  /*3fd0*/  LOP3.LUT R7, R0, 0x50, RZ, 0x3c, !PT ;  /* 0x0000005000077812 */ /* 0x000fe200078e3cff */
[----:B------:R-:W-:Y:S01]  /*3fe0*/  IMAD.SHL.U32 R7, R85, 0x8, RZ ;  /* 0x0000000855077824 */ /* 0x000fe200078e00ff */
[----:B------:R-:W-:Y:S01]  /*3ff0*/  IADD3 R4, R80, R9, RZ ;  /* 0x0000000950047210 */ /* 0x000fe20007ffe0ff */
[----:B------:R-:W-:Y:S01]  /*4000*/  CS2R R66, SRZ ;  /* 0x0000000000427805 */ /* 0x000fe2000001ff00 */
[----:B------:R-:W-:Y:S01]  /*4010*/  LOP3.LUT R6, R0, 0x60, RZ, 0x3c, !PT ;  /* 0x0000006000067812 */ /* 0x000fe200078e3cff */
[C---:B------:R-:W-:Y:S01]  /*4020*/  IMAD.IADD R6, R80.reuse, 0x1, R81 ;  /* 0x0000000150067824 */ /* 0x040fe200078e0251 */
[C---:B------:R-:W-:Y:S01]  /*4030*/  IADD3 R4, R80.reuse, R83, RZ ;  /* 0x0000005350047210 */ /* 0x040fe20007ffe0ff */
[C---:B------:R-:W-:Y:S01]  /*4040*/  IMAD.IADD R6, R80.reuse, 0x1, R84 ;  /* 0x0000000150067824 */ /* 0x040fe200078e0254 */
[----:B------:R-:W-:Y:S01]  /*4050*/  IADD3 R4, R80, R86, RZ ;  /* 0x0000005650047210 */ /* 0x000fe20007ffe0ff */
[----:B------:R-:W-:Y:S01]  /*4060*/  IMAD.SHL.U32 R4, R82, 0x8, RZ ;  /* 0x0000000852047824 */ /* 0x000fe200078e00ff */
[----:B------:R-:W-:Y:S01]  /*4070*/  LOP3.LUT R3, R3, 0x4, RZ, 0xc0, !PT ;  /* 0x0000000403037812 */ /* 0x000fe200078ec0ff */
[----:B------:R-:W-:Y:S01]  /*4080*/  UMOV UR4, URZ ;  /* 0x0000003f00047c82 */ /* 0x000fe20008000000 */
[-C--:B------:R-:W-:Y:S01]  /*4090*/  LEA.HI.X.SX32 R229, R8, R21.reuse, 0x1, P0 ;  /* 0x0000001508e57211 */ /* 0x080fe200000f0eff */
[----:B------:R-:W-:Y:S01]  /*40a0*/  IMAD.SHL.U32 R8, R86, 0x8, RZ ;  /* 0x0000000856087824 */ /* 0x000fe200078e00ff */
[----:B------:R-:W-:Y:S01]  /*40b0*/  LEA.HI.X.SX32 R221, R2, R21, 0x1, P3 ;  /* 0x0000001502dd7211 */ /* 0x000fe200018f0eff */
[C---:B------:R-:W-:Y:S01]  /*40c0*/  IMAD.IADD R5, R3.reuse, 0x1, R5 ;  /* 0x0000000103057824 */ /* 0x040fe200078e0205 */
[----:B------:R-:W-:Y:S01]  /*40d0*/  SHF.L.U32 R6, R84, 0x3, RZ ;  /* 0x0000000354067819 */ /* 0x000fe200000006ff */
[----:B------:R-:W-:Y:S01]  /*40e0*/  IMAD.IADD R8, R3, 0x1, R8 ;  /* 0x0000000103087824 */ /* 0x000fe200078e0208 */
[----:B------:R-:W-:Y:S01]  /*40f0*/  SHF.L.U32 R252, R81, 0x3, RZ ;  /* 0x0000000351fc7819 */ /* 0x000fe200000006ff */
[C---:B------:R-:W-:Y:S01]  /*4100*/  IMAD.IADD R217, R3.reuse, 0x1, R217 ;  /* 0x0000000103d97824 */ /* 0x040fe200078e02d9 */
[----:B------:R-:W-:Y:S01]  /*4110*/  LEA.HI R2, R88, R80, RZ, 0x1e ;  /* 0x0000005058027211 */ /* 0x000fe200078ff0ff */
[----:B------:R-:W-:Y:S01]  /*4120*/  IMAD.MOV.U32 R2, RZ, RZ, c[0x0][0x1a4] ;  /* 0x00006900ff027624 */ /* 0x000fe200078e00ff */
[C---:B------:R-:W-:Y:S01]  /*4130*/  IADD3 R7, R3.reuse, R7, RZ ;  /* 0x0000000703077210 */ /* 0x040fe20007ffe0ff */
[C---:B------:R-:W-:Y:S01]  /*4140*/  IMAD.IADD R6, R3.reuse, 0x1, R6 ;  /* 0x0000000103067824 */ /* 0x040fe200078e0206 */
[C---:B------:R-:W-:Y:S01]  /*4150*/  IADD3 R4, R3.reuse, R4, RZ ;  /* 0x0000000403047210 */ /* 0x040fe20007ffe0ff */
[----:B------:R-:W-:Y:S01]  /*4160*/  IMAD.IADD R252, R3, 0x1, R252 ;  /* 0x0000000103fc7824 */ /* 0x000fe200078e02fc */
[----:B------:R-:W-:Y:S01]  /*4170*/  IADD3 R4, R93, R3, RZ ;  /* 0x000000035d047210 */ /* 0x000fe20007ffe0ff */
[C---:B------:R-:W-:Y:S01]  /*4180*/  IMAD.SHL.U32 R9, R2.reuse, 0x2, RZ ;  /* 0x0000000202097824 */ /* 0x040fe200078e00ff */
[C---:B------:R-:W-:Y:S01]  /*4190*/  LOP3.LUT R3, R161.reuse, 0x20, RZ, 0x3c, !PT ;  /* 0x00000020a1037812 */ /* 0x040fe200078e3cff */
[----:B------:R0:W-:Y:S01]  /*41a0*/  STL [R1+0x28], R7 ;  /* 0x0000280701007387 */ /* 0x0001e20000100800 */
[C---:B------:R-:W-:Y:S01]  /*41b0*/  LOP3.LUT R5, R161.reuse, 0x40, RZ, 0x3c, !PT ;  /* 0x00000040a1057812 */ /* 0x040fe200078e3cff */
[C---:B------:R-:W-:Y:S01]  /*41c0*/  IMAD R80, R2.reuse, 0x3, RZ ;  /* 0x0000000302507824 */ /* 0x040fe200078e02ff */
[----:B------:R-:W-:Y:S01]  /*41d0*/  LOP3.LUT R4, R161, 0x60, RZ, 0x3c, !PT ;  /* 0x00000060a1047812 */ /* 0x000fe200078e3cff */
[----:B------:R-:W-:Y:S01]  /*41e0*/  IMAD R82, R2, 0x5, RZ ;  /* 0x0000000502527824 */ /* 0x000fe200078e02ff */
[----:B------:R-:W-:Y:S01]  /*41f0*/  LOP3.LUT R3, R160, 0x40, RZ, 0x3c, !PT ;  /* 0x00000040a0037812 */ /* 0x000fe200078e3cff */
[C---:B------:R-:W-:Y:S01]  /*4200*/  IMAD R83, R2.reuse, 0x6, RZ ;  /* 0x0000000602537824 */ /* 0x040fe200078e02ff */
[C---:B------:R-:W-:Y:S01]  /*4210*/  SHF.L.U32 R81, R2.reuse, 0x2, RZ ;  /* 0x0000000202517819 */ /* 0x040fe200000006ff */
[----:B------:R-:W-:Y:S01]  /*4220*/  IMAD R84, R2, 0x7, RZ ;  /* 0x0000000702547824 */ /* 0x000fe200078e02ff */
[----:B------:R-:W-:Y:S01]  /*4230*/  ISETP.NE.U32.AND P0, PT, R10, RZ, PT ;  /* 0x000000ff0a00720c */ /* 0x000fe20003f05070 */
[C---:B0-----:R-:W-:Y:S01]  /*4240*/  IMAD.WIDE R6, R2.reuse, 0x2, R164 ;  /* 0x0000000202067825 */ /* 0x041fe200078e02a4 */
[----:B------:R-:W-:Y:S01]  /*4250*/  LOP3.LUT P1, RZ, R169, 0x1, RZ, 0xc0, !PT ;  /* 0x00000001a9ff7812 */ /* 0x000fe2000782c0ff */
[----:B------:R-:W-:Y:S01]  /*4260*/  CS2R R20, SRZ ;  /* 0x0000000000147805 */ /* 0x000fe2000001ff00 */
[C---:B------:R-:W-:Y:S01]  /*4270*/  ISETP.GE.U32.AND P5, PT, R171.reuse, 0x80, PT ;  /* 0x00000080ab00780c */ /* 0x040fe20003fa6070 */
[C---:B------:R-:W-:Y:S01]  /*4280*/  IMAD.SHL.U32 R85, R2.reuse, 0x8, RZ ;  /* 0x0000000802557824 */ /* 0x040fe200078e00ff */
[----:B------:R0:W-:Y:S01]  /*4290*/  STL.64 [R1+0x170], R6 ;  /* 0x0001700601007387 */ /* 0x0001e20000100a00 */
[C---:B------:R-:W-:Y:S01]  /*42a0*/  IMAD R86, R2.reuse, 0x9, RZ ;  /* 0x0000000902567824 */ /* 0x040fe200078e02ff */
[----:B------:R-:W-:Y:S01]  /*42b0*/  MOV R216, 0x3f800000 ;  /* 0x3f80000000d87802 */ /* 0x000fe20000000f00 */
[C---:B------:R-:W-:Y:S01]  /*42c0*/  IMAD R87, R2.reuse, 0xa, RZ ;  /* 0x0000000a02577824 */ /* 0x040fe200078e02ff */
[----:B------:R-:W-:Y:S01]  /*42d0*/  MOV R173, RZ ;  /* 0x000000ff00ad7202 */ /* 0x000fe20000000f00 */
[C---:B------:R-:W-:Y:S01]  /*42e0*/  IMAD R88, R2.reuse, 0xb, RZ ;  /* 0x0000000b02587824 */ /* 0x040fe200078e02ff */
[----:B------:R-:W-:Y:S01]  /*42f0*/  MOV R199, 0xff800000 ;  /* 0xff80000000c77802 */ /* 0x000fe20000000f00 */
[C---:B------:R-:W-:Y:S01]  /*4300*/  IMAD R89, R2.reuse, 0xc, RZ ;  /* 0x0000000c02597824 */ /* 0x040fe200078e02ff */
[----:B------:R-:W-:Y:S01]  /*4310*/  MOV R177, 0xff800000 ;  /* 0xff80000000b17802 */ /* 0x000fe20000000f00 */
[C---:B------:R-:W-:Y:S01]  /*4320*/  IMAD R90, R2.reuse, 0xd, RZ ;  /* 0x0000000d025a7824 */ /* 0x040fe200078e02ff */
[----:B------:R-:W-:Y:S01]  /*4330*/  MOV R214, 0x3f800000 ;  /* 0x3f80000000d67802 */ /* 0x000fe20000000f00 */
[C---:B------:R-:W-:Y:S01]  /*4340*/  IMAD R91, R2.reuse, 0xe, RZ ;  /* 0x0000000e025b7824 */ /* 0x040fe200078e02ff */
[----:B------:R-:W-:Y:S01]  /*4350*/  MOV R211, 0x3f800000 ;  /* 0x3f80000000d37802 */ /* 0x000fe20000000f00 */
[C---:B------:R-:W-:Y:S01]  /*4360*/  IMAD R92, R2.reuse, 0xf, RZ ;  /* 0x0000000f025c7824 */ /* 0x040fe200078e02ff */
[C---:B------:R-:W-:Y:S01]  /*4370*/  ISETP.LT.U32.AND P0, PT, R171.reuse, 0x40, !P0 ;  /* 0x00000040ab00780c */ /* 0x040fe20004701070 */
[----:B------:R-:W-:Y:S01]  /*4380*/  IMAD.WIDE R4, R2, 0x2, R166 ;  /* 0x0000000202047825 */ /* 0x000fe200078e02a6 */
[----:B------:R-:W-:Y:S01]  /*4390*/  ISETP.LT.U32.AND P1, PT, R171, 0x80, !P1 ;  /* 0x00000080ab00780c */ /* 0x000fe20004f21070 */
[----:B------:R-:W-:Y:S01]  /*43a0*/  UMOV UR5, URZ ;  /* 0x0000003f00057c82 */ /* 0x000fe20008000000 */
[----:B------:R-:W-:Y:S01]  /*43b0*/  LOP3.LUT R176, R176, 0x10, R169, 0x78, !PT ;  /* 0x00000010b0b07812 */ /* 0x000fe200078e78a9 */
[C---:B------:R-:W-:Y:S01]  /*43c0*/  IMAD.WIDE R2, R9.reuse, 0x2, R164 ;  /* 0x0000000209027825 */ /* 0x040fe200078e02a4 */
[----:B------:R1:W-:Y:S03]  /*43d0*/  STL.64 [R1+0x168], R4 ;  /* 0x0001680401007387 */ /* 0x0003e60000100a00 */
[----:B0-----:R-:W-:Y:S01]  /*43e0*/  IMAD.WIDE R6, R9, 0x2, R166 ;  /* 0x0000000209067825 */ /* 0x001fe200078e02a6 */
[----:B------:R0:W-:Y:S03]  /*43f0*/  STL.64 [R1+0x160], R2 ;  /* 0x0001600201007387 */ /* 0x0001e60000100a00 */
[----:B------:R-:W-:Y:S01]  /*4400*/  IMAD.MOV.U32 R10, RZ, RZ, -0x800000 ;  /* 0xff800000ff0a7424 */ /* 0x000fe200078e00ff */
[----:B------:R2:W-:Y:S01]  /*4410*/  STL.64 [R1+0x158], R6 ;  /* 0x0001580601007387 */ /* 0x0005e20000100a00 */
[----:B-1----:R-:W-:-:S04]  /*4420*/  IMAD.WIDE R4, R80, 0x2, R164 ;  /* 0x0000000250047825 */ /* 0x002fc800078e02a4 */
[----:B0-----:R-:W-:Y:S01]  /*4430*/  IMAD.WIDE R2, R80, 0x2, R166 ;  /* 0x0000000250027825 */ /* 0x001fe200078e02a6 */
[----:B------:R0:W-:Y:S03]  /*4440*/  STL.64 [R1+0x150], R4 ;  /* 0x0001500401007387 */ /* 0x0001e60000100a00 */
[C---:B--2---:R-:W-:Y:S01]  /*4450*/  IMAD.WIDE R6, R81.reuse, 0x2, R164 ;  /* 0x0000000251067825 */ /* 0x044fe200078e02a4 */
[----:B------:R1:W-:Y:S04]  /*4460*/  STL.64 [R1+0x148], R2 ;  /* 0x0001480201007387 */ /* 0x0003e80000100a00 */
[----:B------:R2:W-:Y:S01]  /*4470*/  STL.64 [R1+0x140], R6 ;  /* 0x0001400601007387 */ /* 0x0005e20000100a00 */
[----:B0-----:R-:W-:-:S04]  /*4480*/  IMAD.WIDE R4, R81, 0x2, R166 ;  /* 0x0000000251047825 */ /* 0x001fc800078e02a6 */
[C---:B-1----:R-:W-:Y:S01]  /*4490*/  IMAD.WIDE R2, R82.reuse, 0x2, R164 ;  /* 0x0000000252027825 */ /* 0x042fe200078e02a4 */
[----:B------:R0:W-:Y:S03]  /*44a0*/  STL.64 [R1+0x138], R4 ;  /* 0x0001380401007387 */ /* 0x0001e60000100a00 */
[----:B--2---:R-:W-:Y:S01]  /*44b0*/  IMAD.WIDE R6, R82, 0x2, R166 ;  /* 0x0000000252067825 */ /* 0x004fe200078e02a6 */
[----:B------:R1:W-:Y:S04]  /*44c0*/  STL.64 [R1+0x130], R2 ;  /* 0x0001300201007387 */ /* 0x0003e80000100a00 */
[----:B------:R2:W-:Y:S01]  /*44d0*/  STL.64 [R1+0x128], R6 ;  /* 0x0001280601007387 */ /* 0x0005e20000100a00 */
[----:B0-----:R-:W-:-:S04]  /*44e0*/  IMAD.WIDE R4, R83, 0x2, R164 ;  /* 0x0000000253047825 */ /* 0x001fc800078e02a4 */
[----:B-1----:R-:W-:Y:S01]  /*44f0*/  IMAD.WIDE R2, R83, 0x2, R166 ;  /* 0x0000000253027825 */ /* 0x002fe200078e02a6 */
        /* <DEDUP_REMOVED lines=36> */
[----:B------:R2:W-:Y:S04]  /*4740*/  STL.64 [R1+0x90], R4 ;  /* 0x0000900401007387 */ /* 0x0005e80000100a00 */
[----:B------:R2:W-:Y:S02]  /*4750*/  STL.64 [R1+0x88], R2 ;  /* 0x0000880201007387 */ /* 0x0005e40000100a00 */
.L_x_1:
[----:B------:R-:W3:Y:S04]  /*4760*/  LDL.64 R80, [R1+0x158] ;  /* 0x0001580001507983 */ /* 0x000ee80000100a00 */
[----:B------:R-:W4:Y:S04]  /*4770*/  LDL.64 R8, [R1+0x170] ;  /* 0x0001700001087983 */ /* 0x000f280000100a00 */
[----:B------:R-:W5:Y:S04]  /*4780*/  LDL.64 R190, [R1+0x130] ;  /* 0x0001300001be7983 */ /* 0x000f680000100a00 */
[----:B--2---:R-:W2:Y:S04]  /*4790*/  LDL.64 R4, [R1+0x160] ;  /* 0x0001600001047983 */ /* 0x004ea80000100a00 */
[----:B------:R-:W5:Y:S04]  /*47a0*/  LDL.64 R178, [R1+0x140] ;  /* 0x0001400001b27983 */ /* 0x000f680000100a00 */
[----:B------:R-:W5:Y:S04]  /*47b0*/  LDL.64 R92, [R1+0x138] ;  /* 0x00013800015c7983 */ /* 0x000f680000100a00 */
[----:B------:R-:W5:Y:S04]  /*47c0*/  LDL.64 R186, [R1+0x128] ;  /* 0x0001280001ba7983 */ /* 0x000f680000100a00 */
[----:B------:R-:W5:Y:S04]  /*47d0*/  LDL.64 R98, [R1+0x120] ;  /* 0x0001200001627983 */ /* 0x000f680000100a00 */
[----:B------:R-:W5:Y:S04]  /*47e0*/  LDL.64 R182, [R1+0x100] ;  /* 0x0001000001b67983 */ /* 0x000f680000100a00 */
[----:B------:R-:W5:Y:S04]  /*47f0*/  LDL.64 R6, [R1+0x168] ;  /* 0x0001680001067983 */ /* 0x000f680000100a00 */
[----:B------:R-:W5:Y:S04]  /*4800*/  LDL.64 R84, [R1+0x148] ;  /* 0x0001480001547983 */ /* 0x000f680000100a00 */
[----:B------:R-:W5:Y:S01]  /*4810*/  LDL.64 R86, [R1+0x150] ;  /* 0x0001500001567983 */ /* 0x000f620000100a00 */
[----:B------:R-:W-:-:S03]  /*4820*/  IMAD.WIDE R2, R174, 0x2, R164 ;  /* 0x00000002ae027825 */ /* 0x000fc600078e02a4 */
[----:B------:R-:W5:Y:S01]  /*4830*/  LDL.64 R96, [R1+0x118] ;  /* 0x0001180001607983 */ /* 0x000f620000100a00 */
[----:B------:R-:W-:-:S03]  /*4840*/  IMAD.WIDE R82, R174, 0x2, R166 ;  /* 0x00000002ae527825 */ /* 0x000fc600078e02a6 */
[----:B------:R-:W5:Y:S04]  /*4850*/  LDL.64 R94, [R1+0x110] ;  /* 0x00011000015e7983 */ /* 0x000f680000100a00 */
[----:B------:R-:W5:Y:S04]  /*4860*/  LDL.64 R180, [R1+0xf0] ;  /* 0x0000f00001b47983 */ /* 0x000f680000100a00 */
[----:B------:R0:W5:Y:S04]  /*4870*/  LDG.E.U16 R2, [R2.64] ;  /* 0x0000000602027981 */ /* 0x000168000c1e1500 */
[----:B------:R-:W5:Y:S04]  /*4880*/  LDL.64 R88, [R1+0x108] ;  /* 0x0001080001587983 */ /* 0x000f680000100a00 */
[----:B------:R-:W5:Y:S04]  /*4890*/  LDL.64 R184, [R1+0xf8] ;  /* 0x0000f80001b87983 */ /* 0x000f680000100a00 */
[----:B0-----:R0:W5:Y:S04]  /*48a0*/  LDG.E.U16 R3, [R82.64] ;  /* 0x0000000652037981 */ /* 0x001168000c1e1500 */
[----:B------:R-:W5:Y:S04]  /*48b0*/  LDL.64 R204, [R1+0xd0] ;  /* 0x0000d00001cc7983 */ /* 0x000f680000100a00 */
[----:B------:R-:W5:Y:S04]  /*48c0*/  LDL.64 R202, [R1+0xc8] ;  /* 0x0000c80001ca7983 */ /* 0x000f680000100a00 */
[----:B------:R-:W5:Y:S04]  /*48d0*/  LDL.64 R196, [R1+0xc0] ;  /* 0x0000c00001c47983 */ /* 0x000f680000100a00 */
[----:B------:R-:W5:Y:S04]  /*48e0*/  LDL.64 R194, [R1+0xb0] ;  /* 0x0000b00001c27983 */ /* 0x000f680000100a00 */
[----:B------:R-:W5:Y:S01]  /*48f0*/  LDL.64 R192, [R1+0xa8] ;  /* 0x0000a80001c07983 */ /* 0x000f620000100a00 */
[----:B---3--:R-:W-:-:S04]  /*4900*/  IMAD.WIDE R80, R174, 0x2, R80 ;  /* 0x00000002ae507825 */ /* 0x008fc800078e0250 */
[C---:B----4-:R-:W-:Y:S01]  /*4910*/  IMAD.WIDE R8, R174.reuse, 0x2, R8 ;  /* 0x00000002ae087825 */ /* 0x050fe200078e0208 */
[----:B------:R5:W3:Y:S05]  /*4920*/  LDG.E.U16 R91, [R80.64] ;  /* 0x00000006505b7981 */ /* 0x000aea000c1e1500 */
[----:B------:R1:W4:Y:S01]  /*4930*/  LDG.E.U16 R8, [R8.64] ;  /* 0x0000000608087981 */ /* 0x000322000c1e1500 */
[----:B--2---:R-:W-:-:S04]  /*4940*/  IMAD.WIDE R4, R174, 0x2, R4 ;  /* 0x00000002ae047825 */ /* 0x004fc800078e0204 */
[C---:B-----5:R-:W-:Y:S02]  /*4950*/  IMAD.WIDE R80, R174.reuse, 0x2, R190 ;  /* 0x00000002ae507825 */ /* 0x060fe400078e02be */
[----:B------:R2:W5:Y:S02]  /*4960*/  LDG.E.U16 R5, [R4.64] ;  /* 0x0000000604057981 */ /* 0x000564000c1e1500 */
[C---:B0-----:R-:W-:Y:S02]  /*4970*/  IMAD.WIDE R82, R174.reuse, 0x2, R178 ;  /* 0x00000002ae527825 */ /* 0x041fe400078e02b2 */
[----:B-1----:R0:W3:Y:S02]  /*4980*/  LDG.E.U16 R9, [R80.64] ;  /* 0x0000000650097981 */ /* 0x0020e4000c1e1500 */
[C---:B------:R-:W-:Y:S02]  /*4990*/  IMAD.WIDE R92, R174.reuse, 0x2, R92 ;  /* 0x00000002ae5c7825 */ /* 0x040fe400078e025c */
[----:B------:R-:W3:Y:S04]  /*49a0*/  LDL.64 R178, [R1+0xe8] ;  /* 0x0000e80001b27983 */ /* 0x000ee80000100a00 */
[----:B--2---:R1:W2:Y:S01]  /*49b0*/  LDG.E.U16 R4, [R82.64] ;  /* 0x0000000652047981 */ /* 0x0042a2000c1e1500 */
[----:B0-----:R-:W-:-:S03]  /*49c0*/  IMAD.WIDE R80, R174, 0x2, R186 ;  /* 0x00000002ae507825 */ /* 0x001fc600078e02ba */
[----:B------:R0:W2:Y:S01]  /*49d0*/  LDG.E.U16 R92, [R92.64] ;  /* 0x000000065c5c7981 */ /* 0x0000a2000c1e1500 */
[----:B------:R-:W-:-:S03]  /*49e0*/  IMAD.WIDE R6, R174, 0x2, R6 ;  /* 0x00000002ae067825 */ /* 0x000fc600078e0206 */
[----:B------:R-:W2:Y:S01]  /*49f0*/  LDL.64 R190, [R1+0xa0] ;  /* 0x0000a00001be7983 */ /* 0x000ea20000100a00 */
[----:B-1----:R-:W-:-:S03]  /*4a00*/  IMAD.WIDE R82, R174, 0x2, R98 ;  /* 0x00000002ae527825 */ /* 0x002fc600078e0262 */
[----:B------:R-:W2:Y:S04]  /*4a10*/  LDL.64 R98, [R1+0xe0] ;  /* 0x0000e00001627983 */ /* 0x000ea80000100a00 */
[----:B0-----:R0:W3:Y:S01]  /*4a20*/  LDG.E.U16 R93, [R80.64] ;  /* 0x00000006505d7981 */ /* 0x0010e2000c1e1500 */
[----:B------:R-:W-:-:S03]  /*4a30*/  IMAD.WIDE R84, R174, 0x2, R84 ;  /* 0x00000002ae547825 */ /* 0x000fc600078e0254 */
[----:B------:R1:W4:Y:S01]  /*4a40*/  LDG.E.U16 R7, [R6.64] ;  /* 0x0000000606077981 */ /* 0x000322000c1e1500 */
[----:B------:R-:W-:-:S03]  /*4a50*/  IMAD.WIDE R86, R174, 0x2, R86 ;  /* 0x00000002ae567825 */ /* 0x000fc600078e0256 */
[----:B------:R-:W4:Y:S01]  /*4a60*/  LDL.64 R186, [R1+0x98] ;  /* 0x0000980001ba7983 */ /* 0x000f220000100a00 */
[----:B0-----:R-:W-:-:S03]  /*4a70*/  IMAD.WIDE R80, R174, 0x2, R182 ;  /* 0x00000002ae507825 */ /* 0x001fc600078e02b6 */
[----:B------:R-:W4:Y:S04]  /*4a80*/  LDL.64 R182, [R1+0xd8] ;  /* 0x0000d80001b67983 */ /* 0x000f280000100a00 */
[----:B-1----:R0:W5:Y:S04]  /*4a90*/  LDG.E.U16 R6, [R84.64] ;  /* 0x0000000654067981 */ /* 0x002168000c1e1500 */
[----:B------:R1:W5:Y:S01]  /*4aa0*/  LDG.E.U16 R90, [R86.64] ;  /* 0x00000006565a7981 */ /* 0x000362000c1e1500 */
[----:B0-----:R-:W-:-:S04]  /*4ab0*/  IMAD.WIDE R84, R174, 0x2, R96 ;  /* 0x00000002ae547825 */ /* 0x001fc800078e0260 */
[C---:B-1----:R-:W-:Y:S02]  /*4ac0*/  IMAD.WIDE R86, R174.reuse, 0x2, R94 ;  /* 0x00000002ae567825 */ /* 0x042fe400078e025e */
[----:B------:R0:W5:Y:S02]  /*4ad0*/  LDG.E.U16 R95, [R84.64] ;  /* 0x00000006545f7981 */ /* 0x000164000c1e1500 */
[C---:B------:R-:W-:Y:S02]  /*4ae0*/  IMAD.WIDE R88, R174.reuse, 0x2, R88 ;  /* 0x00000002ae587825 */ /* 0x040fe400078e0258 */
[----:B------:R1:W5:Y:S04]  /*4af0*/  LDG.E.U16 R94, [R82.64] ;  /* 0x00000006525e7981 */ /* 0x000368000c1e1500 */
[----:B------:R2:W5:Y:S01]  /*4b00*/  LDG.E.U16 R97, [R88.64] ;  /* 0x0000000658617981 */ /* 0x000562000c1e1500 */
[----:B0-----:R-:W-:-:S03]  /*4b10*/  IMAD.WIDE R84, R174, 0x2, R180 ;  /* 0x00000002ae547825 */ /* 0x001fc600078e02b4 */
[----:B------:R-:W5:Y:S01]  /*4b20*/  LDL.64 R180, [R1+0xb8] ;  /* 0x0000b80001b47983 */ /* 0x000f620000100a00 */
[----:B-1----:R-:W-:-:S03]  /*4b30*/  IMAD.WIDE R82, R174, 0x2, R184 ;  /* 0x00000002ae527825 */ /* 0x002fc600078e02b8 */
[----:B------:R-:W5:Y:S04]  /*4b40*/  LDL.64 R184, [R1+0x90] ;  /* 0x0000900001b87983 */ /* 0x000f680000100a00 */
[----:B------:R3:W5:Y:S04]  /*4b50*/  LDG.E.U16 R96, [R86.64] ;  /* 0x0000000656607981 */ /* 0x000768000c1e1500 */
[----:B------:R0:W5:Y:S01]  /*4b60*/  LDG.E.U16 R169, [R84.64] ;  /* 0x0000000654a97981 */ /* 0x000162000c1e1500 */
[----:B--2---:R-:W-:-:S03]  /*4b70*/  IMAD.WIDE R88, R174, 0x2, R98 ;  /* 0x00000002ae587825 */ /* 0x004fc600078e0262 */
[----:B------:R4:W2:Y:S01]  /*4b80*/  LDG.E.U16 R98, [R80.64] ;  /* 0x0000000650627981 */ /* 0x0008a2000c1e1500 */
[----:B---3--:R-:W-:-:S03]  /*4b90*/  IMAD.WIDE R86, R174, 0x2, R178 ;  /* 0x00000002ae567825 */ /* 0x008fc600078e02b2 */
[----:B------:R1:W3:Y:S04]  /*4ba0*/  LDG.E.U16 R99, [R82.64] ;  /* 0x0000000652637981 */ /* 0x0002e8000c1e1500 */
[----:B------:R1:W2:Y:S01]  /*4bb0*/  LDG.E.U16 R171, [R86.64] ;  /* 0x0000000656ab7981 */ /* 0x0002a2000c1e1500 */
[----:B0-----:R-:W-:-:S03]  /*4bc0*/  IMAD.WIDE R84, R174, 0x2, R202 ;  /* 0x00000002ae547825 */ /* 0x001fc600078e02ca */
[----:B------:R5:W2:Y:S01]  /*4bd0*/  LDG.E.U16 R178, [R88.64] ;  /* 0x0000000658b27981 */ /* 0x000aa2000c1e1500 */
[----:B----4-:R-:W-:-:S03]  /*4be0*/  IMAD.WIDE R80, R174, 0x2, R182 ;  /* 0x00000002ae507825 */ /* 0x010fc600078e02b6 */
[----:B------:R-:W4:Y:S01]  /*4bf0*/  LDL.64 R182, [R1+0x88] ;  /* 0x0000880001b67983 */ /* 0x000f220000100a00 */
[----:B-1----:R-:W-:-:S03]  /*4c00*/  IMAD.WIDE R82, R174, 0x2, R204 ;  /* 0x00000002ae527825 */ /* 0x002fc600078e02cc */
[----:B------:R0:W2:Y:S01]  /*4c10*/  LDG.E.U16 R179, [R80.64] ;  /* 0x0000000650b37981 */ /* 0x0000a2000c1e1500 */
[----:B------:R-:W-:-:S06]  /*4c20*/  IMAD.WIDE R86, R174, 0x2, R196 ;  /* 0x00000002ae567825 */ /* 0x000fcc00078e02c4 */
[----:B------:R1:W2:Y:S01]  /*4c30*/  LDG.E.U16 R86, [R86.64] ;  /* 0x0000000656567981 */ /* 0x0002a2000c1e1500 */
[----:B0-----:R-:W-:-:S05]  /*4c40*/  IMAD.WIDE R80, R174, 0x2, R194 ;  /* 0x00000002ae507825 */ /* 0x001fca00078e02c2 */
[----:B-1----:R0:W2:Y:S01]  /*4c50*/  LDG.E.U16 R87, [R80.64] ;  /* 0x0000000650577981 */ /* 0x0020a2000c1e1500 */
[----:B-----5:R-:W-:-:S03]  /*4c60*/  IMAD.WIDE R88, R174, 0x2, R180 ;  /* 0x00000002ae587825 */ /* 0x020fc600078e02b4 */
[----:B------:R1:W5:Y:S04]  /*4c70*/  LDG.E.U16 R180, [R82.64] ;  /* 0x0000000652b47981 */ /* 0x000368000c1e1500 */
[----:B------:R1:W2:Y:S01]  /*4c80*/  LDG.E.U16 R181, [R84.64] ;  /* 0x0000000654b57981 */ /* 0x0002a2000c1e1500 */
[----:B0-----:R-:W-:-:S03]  /*4c90*/  IMAD.WIDE R80, R174, 0x2, R186 ;  /* 0x00000002ae507825 */ /* 0x001fc600078e02ba */
[----:B------:R0:W2:Y:S01]  /*4ca0*/  LDG.E.U16 R88, [R88.64] ;  /* 0x0000000658587981 */ /* 0x0000a2000c1e1500 */
[----:B-1----:R-:W-:-:S04]  /*4cb0*/  IMAD.WIDE R82, R174, 0x2, R192 ;  /* 0x00000002ae527825 */ /* 0x002fc800078e02c0 */
[C---:B------:R-:W-:Y:S01]  /*4cc0*/  IMAD.WIDE R84, R174.reuse, 0x2, R190 ;  /* 0x00000002ae547825 */ /* 0x040fe200078e02be */
[----:B0-----:R0:W5:Y:S05]  /*4cd0*/  LDG.E.U16 R89, [R82.64] ;  /* 0x0000000652597981 */ /* 0x00116a000c1e1500 */
[----:B------:R1:W5:Y:S01]  /*4ce0*/  LDG.E.U16 R84, [R84.64] ;  /* 0x0000000654547981 */ /* 0x000362000c1e1500 */
[----:B0-----:R-:W-:-:S03]  /*4cf0*/  IMAD.WIDE R82, R174, 0x2, R184 ;  /* 0x00000002ae527825 */ /* 0x001fc600078e02b8 */
[----:B-1----:R4:W5:Y:S04]  /*4d00*/  LDG.E.U16 R85, [R80.64] ;  /* 0x0000000650557981 */ /* 0x002968000c1e1500 */
[----:B------:R0:W5:Y:S01]  /*4d10*/  LDG.E.U16 R82, [R82.64] ;  /* 0x0000000652527981 */ /* 0x000162000c1e1500 */
[----:B----4-:R-:W-:-:S06]  /*4d20*/  IMAD.WIDE R80, R174, 0x2, R182 ;  /* 0x00000002ae507825 */ /* 0x010fcc00078e02b6 */
[----:B------:R-:W4:Y:S04]  /*4d30*/  LDG.E.U16 R80, [R80.64] ;  /* 0x0000000650507981 */ /* 0x000f28000c1e1500 */
[----:B------:R-:W-:Y:S01]  /*4d40*/  BAR.SYNC.DEFER_BLOCKING 0x0 ;  /* 0x0000000000007b1d */ /* 0x000fe20000010000 */
[C---:B------:R-:W-:Y:S02]  /*4d50*/  LOP3.LUT R183, R0.reuse, 0x10, RZ, 0x3c, !PT ;  /* 0x0000001000b77812 */ /* 0x040fe400078e3cff */
[----:B------:R-:W-:-:S03]  /*4d60*/  LOP3.LUT R182, R0, 0x20, RZ, 0x3c, !PT ;  /* 0x0000002000b67812 */ /* 0x000fc600078e3cff */
[----:B------:R-:W-:Y:S04]  /*4d70*/  STS.U16 [R0+0x10000], R2 ;  /* 0x0100000200007388 */ /* 0x000fe80000000400 */
[----:B------:R-:W-:Y:S04]  /*4d80*/  STS.U16 [R0+0x10200], R3 ;  /* 0x0102000300007388 */ /* 0x000fe80000000400 */
[----:B--2---:R-:W-:Y:S04]  /*4d90*/  STS.U16 [R0+0x12000], R98 ;  /* 0x0120006200007388 */ /* 0x004fe80000000400 */
[----:B---3--:R-:W-:Y:S04]  /*4da0*/  STS.U16 [R0+0x12200], R99 ;  /* 0x0122006300007388 */ /* 0x008fe80000000400 */
[----:B------:R-:W-:Y:S04]  /*4db0*/  STS.U16 [R183+0x10400], R8 ;  /* 0x01040008b7007388 */ /* 0x000fe80000000400 */
[----:B------:R-:W-:Y:S04]  /*4dc0*/  STS.U16 [R183+0x10600], R7 ;  /* 0x01060007b7007388 */ /* 0x000fe80000000400 */
[----:B------:R-:W-:Y:S04]  /*4dd0*/  STS.U16 [R183+0x12400], R169 ;  /* 0x012400a9b7007388 */ /* 0x000fe80000000400 */
[----:B------:R1:W-:Y:S04]  /*4de0*/  STS.U16 [R183+0x12600], R171 ;  /* 0x012600abb7007388 */ /* 0x0003e80000000400 */
[----:B------:R-:W-:Y:S04]  /*4df0*/  STS.U16 [R182+0x10800], R5 ;  /* 0x01080005b6007388 */ /* 0x000fe80000000400 */
[----:B------:R-:W-:Y:S01]  /*4e00*/  STS.U16 [R182+0x10a00], R91 ;  /* 0x010a005bb6007388 */ /* 0x000fe20000000400 */
[----:B-1----:R-:W-:-:S03]  /*4e10*/  LOP3.LUT R183, R0, 0x30, RZ, 0x3c, !PT ;  /* 0x0000003000b77812 */ /* 0x002fc600078e3cff */
[----:B------:R-:W-:Y:S04]  /*4e20*/  STS.U16 [R182+0x12800], R178 ;  /* 0x012800b2b6007388 */ /* 0x000fe80000000400 */
[----:B------:R1:W-:Y:S04]  /*4e30*/  STS.U16 [R182+0x12a00], R179 ;  /* 0x012a00b3b6007388 */ /* 0x0003e80000000400 */
[----:B------:R-:W-:Y:S04]  /*4e40*/  STS.U16 [R183+0x10c00], R90 ;  /* 0x010c005ab7007388 */ /* 0x000fe80000000400 */
[----:B------:R-:W-:Y:S01]  /*4e50*/  STS.U16 [R183+0x10e00], R6 ;  /* 0x010e0006b7007388 */ /* 0x000fe20000000400 */
[----:B-1----:R-:W-:-:S03]  /*4e60*/  LOP3.LUT R182, R0, 0x40, RZ, 0x3c, !PT ;  /* 0x0000004000b67812 */ /* 0x002fc600078e3cff */
[----:B-----5:R-:W-:Y:S04]  /*4e70*/  STS.U16 [R183+0x12c00], R180 ;  /* 0x012c00b4b7007388 */ /* 0x020fe80000000400 */
[----:B------:R1:W-:Y:S04]  /*4e80*/  STS.U16 [R183+0x12e00], R181 ;  /* 0x012e00b5b7007388 */ /* 0x0003e80000000400 */
[----:B------:R-:W-:Y:S04]  /*4e90*/  STS.U16 [R182+0x11000], R4 ;  /* 0x01100004b6007388 */ /* 0x000fe80000000400 */
[----:B------:R-:W-:Y:S01]  /*4ea0*/  STS.U16 [R182+0x11200], R92 ;  /* 0x0112005cb6007388 */ /* 0x000fe20000000400 */
[----:B-1----:R-:W-:-:S03]  /*4eb0*/  LOP3.LUT R183, R0, 0x50, RZ, 0x3c, !PT ;  /* 0x0000005000b77812 */ /* 0x002fc600078e3cff */
[----:B------:R-:W-:Y:S04]  /*4ec0*/  STS.U16 [R182+0x13000], R86 ;  /* 0x01300056b6007388 */ /* 0x000fe80000000400 */
[----:B------:R1:W-:Y:S01]  /*4ed0*/  STS.U16 [R182+0x13200], R88 ;  /* 0x01320058b6007388 */ /* 0x0003e20000000400 */
[----:B0-----:R-:W-:-:S03]  /*4ee0*/  LOP3.LUT R83, R0, 0x70, RZ, 0x3c, !PT ;  /* 0x0000007000537812 */ /* 0x001fc600078e3cff */
[----:B------:R-:W-:Y:S04]  /*4ef0*/  STS.U16 [R183+0x11400], R9 ;  /* 0x01140009b7007388 */ /* 0x000fe80000000400 */
[----:B------:R-:W-:Y:S01]  /*4f00*/  STS.U16 [R183+0x11600], R93 ;  /* 0x0116005db7007388 */ /* 0x000fe20000000400 */
[----:B-1----:R-:W-:-:S03]  /*4f10*/  LOP3.LUT R182, R0, 0x60, RZ, 0x3c, !PT ;  /* 0x0000006000b67812 */ /* 0x002fc600078e3cff */
        /* <DEDUP_REMOVED lines=8> */
[----:B------:R-:W-:Y:S01]  /*4fa0*/  STS.U16 [R83+0x13c00], R82 ;  /* 0x013c005253007388 */ /* 0x000fe20000000400 */
[----:B------:R-:W-:-:S02]  /*4fb0*/  LOP3.LUT R190, R161, 0x20, RZ, 0x3c, !PT ;  /* 0x00000020a1be7812 */ /* 0x000fc400078e3cff */
[C---:B------:R-:W-:Y:S02]  /*4fc0*/  LOP3.LUT R188, R161.reuse, 0x40, RZ, 0x3c, !PT ;  /* 0x00000040a1bc7812 */ /* 0x040fe400078e3cff */
[----:B------:R-:W-:Y:S02]  /*4fd0*/  LOP3.LUT R2, R161, 0x60, RZ, 0x3c, !PT ;  /* 0x00000060a1027812 */ /* 0x000fe400078e3cff */
[----:B------:R-:W-:Y:S01]  /*4fe0*/  LOP3.LUT R3, R160, 0x40, RZ, 0x3c, !PT ;  /* 0x00000040a0037812 */ /* 0x000fe200078e3cff */
[----:B----4-:R-:W-:Y:S04]  /*4ff0*/  STS.U16 [R83+0x13e00], R80 ;  /* 0x013e005053007388 */ /* 0x010fe80000000400 */
[----:B------:R-:W-:Y:S06]  /*5000*/  BAR.SYNC.DEFER_BLOCKING 0x0 ;  /* 0x0000000000007b1d */ /* 0x000fec0000010000 */
[----:B------:R-:W-:Y:S04]  /*5010*/  LDSM.16.MT88.4 R96, [R161] ;  /* 0x00000000a160783b */ /* 0x000fe80000004200 */
[----:B------:R-:W0:Y:S04]  /*5020*/  LDSM.16.M88.4 R84, [R160+0x10000] ;  /* 0x01000000a054783b */ /* 0x000e280000000200 */
[----:B------:R-:W1:Y:S04]  /*5030*/  LDSM.16.MT88.4 R80, [R190] ;  /* 0x00000000be50783b */ /* 0x000e680000004200 */
[----:B------:R-:W2:Y:S04]  /*5040*/  LDSM.16.MT88.4 R4, [R188] ;  /* 0x00000000bc04783b */ /* 0x000ea80000004200 */
[----:B------:R-:W3:Y:S04]  /*5050*/  LDSM.16.MT88.4 R204, [R2] ;  /* 0x0000000002cc783b */ /* 0x000ee80000004200 */
[----:B------:R-:W4:Y:S04]  /*5060*/  LDSM.16.MT88.4 R180, [R161+0x800] ;  /* 0x00080000a1b4783b */ /* 0x000f280000004200 */
[----:B------:R-:W5:Y:S04]  /*5070*/  LDSM.16.MT88.4 R92, [R190+0x800] ;  /* 0x00080000be5c783b */ /* 0x000f680000004200 */
[----:B------:R-:W3:Y:S04]  /*5080*/  LDSM.16.MT88.4 R88, [R188+0x800] ;  /* 0x00080000bc58783b */ /* 0x000ee80000004200 */
[----:B------:R-:W4:Y:S04]  /*5090*/  LDSM.16.MT88.4 R184, [R2+0x800] ;  /* 0x0008000002b8783b */ /* 0x000f280000004200 */
[----:B------:R-:W-:Y:S01]  /*50a0*/  LDSM.16.M88.4 R192, [R3+0x10000] ;  /* 0x0100000003c0783b */ /* 0x000fe20000000200 */
[-C--:B0-----:R-:W-:Y:S08]  /*50b0*/  HMMA.16816.F32.BF16 R96, R96, R84.reuse, RZ ;  /* 0x000000546060723c */ /* 0x081ff000000418ff */
[-C--:B-1----:R-:W-:Y:S08]  /*50c0*/  HMMA.16816.F32.BF16 R80, R80, R84.reuse, RZ ;  /* 0x000000545050723c */ /* 0x082ff000000418ff */
[-C--:B--2---:R-:W-:Y:S08]  /*50d0*/  HMMA.16816.F32.BF16 R4, R4, R84.reuse, RZ ;  /* 0x000000540404723c */ /* 0x084ff000000418ff */
[----:B---3--:R-:W-:Y:S08]  /*50e0*/  HMMA.16816.F32.BF16 R204, R204, R84, RZ ;  /* 0x00000054cccc723c */ /* 0x008ff000000418ff */
[-C--:B----4-:R-:W-:Y:S01]  /*50f0*/  HMMA.16816.F32.BF16 R180, R180, R86.reuse, R96 ;  /* 0x00000056b4b4723c */ /* 0x090fe20000041860 */
[----:B------:R-:W0:Y:S07]  /*5100*/  LDSM.16.MT88.4 R96, [R161+0x1000] ;  /* 0x00100000a160783b */ /* 0x000e2e0000004200 */
[-C--:B-----5:R-:W-:Y:S01]  /*5110*/  HMMA.16816.F32.BF16 R92, R92, R86.reuse, R80 ;  /* 0x000000565c5c723c */ /* 0x0a0fe20000041850 */
[----:B------:R-:W1:Y:S07]  /*5120*/  LDSM.16.MT88.4 R80, [R190+0x1000] ;  /* 0x00100000be50783b */ /* 0x000e6e0000004200 */
[-C--:B------:R-:W-:Y:S01]  /*5130*/  HMMA.16816.F32.BF16 R88, R88, R86.reuse, R4 ;  /* 0x000000565858723c */ /* 0x080fe20000041804 */
[----:B------:R-:W2:Y:S07]  /*5140*/  LDSM.16.MT88.4 R4, [R188+0x1000] ;  /* 0x00100000bc04783b */ /* 0x000eae0000004200 */
[----:B------:R-:W-:Y:S01]  /*5150*/  HMMA.16816.F32.BF16 R84, R184, R86, R204 ;  /* 0x00000056b854723c */ /* 0x000fe200000418cc */
[----:B------:R-:W3:Y:S04]  /*5160*/  LDSM.16.MT88.4 R184, [R2+0x1000] ;  /* 0x0010000002b8783b */ /* 0x000ee80000004200 */
[----:B------:R-:W-:Y:S03]  /*5170*/  LDSM.16.MT88.4 R204, [R2+0x2800] ;  /* 0x0028000002cc783b */ /* 0x000fe60000004200 */
[-C--:B0-----:R-:W-:Y:S01]  /*5180*/  HMMA.16816.F32.BF16 R180, R96, R192.reuse, R180 ;  /* 0x000000c060b4723c */ /* 0x081fe200000418b4 */
[----:B------:R-:W0:Y:S07]  /*5190*/  LDSM.16.MT88.4 R96, [R161+0x1800] ;  /* 0x00180000a160783b */ /* 0x000e2e0000004200 */
[-C--:B-1----:R-:W-:Y:S01]  /*51a0*/  HMMA.16816.F32.BF16 R80, R80, R192.reuse, R92 ;  /* 0x000000c05050723c */ /* 0x082fe2000004185c */
[----:B------:R-:W1:Y:S07]  /*51b0*/  LDSM.16.MT88.4 R92, [R190+0x1800] ;  /* 0x00180000be5c783b */ /* 0x000e6e0000004200 */
[-C--:B--2---:R-:W-:Y:S01]  /*51c0*/  HMMA.16816.F32.BF16 R88, R4, R192.reuse, R88 ;  /* 0x000000c00458723c */ /* 0x084fe20000041858 */
[----:B------:R-:W2:Y:S07]  /*51d0*/  LDSM.16.MT88.4 R4, [R188+0x1800] ;  /* 0x00180000bc04783b */ /* 0x000eae0000004200 */
[----:B---3--:R-:W-:Y:S01]  /*51e0*/  HMMA.16816.F32.BF16 R84, R184, R192, R84 ;  /* 0x000000c0b854723c */ /* 0x008fe20000041854 */
[----:B------:R-:W3:Y:S07]  /*51f0*/  LDSM.16.MT88.4 R184, [R2+0x1800] ;  /* 0x0018000002b8783b */ /* 0x000eee0000004200 */
[-C--:B0-----:R-:W-:Y:S01]  /*5200*/  HMMA.16816.F32.BF16 R180, R96, R194.reuse, R180 ;  /* 0x000000c260b4723c */ /* 0x081fe200000418b4 */
[----:B------:R-:W-:Y:S07]  /*5210*/  LDSM.16.MT88.4 R96, [R161+0x2000] ;  /* 0x00200000a160783b */ /* 0x000fee0000004200 */
[-C--:B-1----:R-:W-:Y:S01]  /*5220*/  HMMA.16816.F32.BF16 R80, R92, R194.reuse, R80 ;  /* 0x000000c25c50723c */ /* 0x082fe20000041850 */
[----:B------:R-:W-:Y:S07]  /*5230*/  LDSM.16.MT88.4 R92, [R190+0x2000] ;  /* 0x00200000be5c783b */ /* 0x000fee0000004200 */
[-C--:B--2---:R-:W-:Y:S01]  /*5240*/  HMMA.16816.F32.BF16 R88, R4, R194.reuse, R88 ;  /* 0x000000c20458723c */ /* 0x084fe20000041858 */
[----:B------:R-:W0:Y:S07]  /*5250*/  LDSM.16.M88.4 R4, [R160+0x10080] ;  /* 0x01008000a004783b */ /* 0x000e2e0000000200 */
[----:B---3--:R-:W-:Y:S01]  /*5260*/  HMMA.16816.F32.BF16 R192, R184, R194, R84 ;  /* 0x000000c2b8c0723c */ /* 0x008fe20000041854 */
[----:B------:R-:W1:Y:S04]  /*5270*/  LDSM.16.MT88.4 R84, [R188+0x2000] ;  /* 0x00200000bc54783b */ /* 0x000e680000004200 */
[----:B------:R-:W2:Y:S03]  /*5280*/  LDSM.16.MT88.4 R184, [R2+0x2000] ;  /* 0x0020000002b8783b */ /* 0x000ea60000004200 */
[-C--:B0-----:R-:W-:Y:S01]  /*5290*/  HMMA.16816.F32.BF16 R180, R96, R4.reuse, R180 ;  /* 0x0000000460b4723c */ /* 0x081fe200000418b4 */
[----:B------:R-:W0:Y:S07]  /*52a0*/  LDSM.16.MT88.4 R96, [R161+0x2800] ;  /* 0x00280000a160783b */ /* 0x000e2e0000004200 */
[-C--:B------:R-:W-:Y:S01]  /*52b0*/  HMMA.16816.F32.BF16 R80, R92, R4.reuse, R80 ;  /* 0x000000045c50723c */ /* 0x080fe20000041850 */
[----:B------:R-:W3:Y:S07]  /*52c0*/  LDSM.16.MT88.4 R92, [R190+0x2800] ;  /* 0x00280000be5c783b */ /* 0x000eee0000004200 */
[-C--:B-1----:R-:W-:Y:S01]  /*52d0*/  HMMA.16816.F32.BF16 R88, R84, R4.reuse, R88 ;  /* 0x000000045458723c */ /* 0x082fe20000041858 */
[----:B------:R-:W1:Y:S07]  /*52e0*/  LDSM.16.MT88.4 R84, [R188+0x2800] ;  /* 0x00280000bc54783b */ /* 0x000e6e0000004200 */
[----:B--2---:R-:W-:Y:S01]  /*52f0*/  HMMA.16816.F32.BF16 R192, R184, R4, R192 ;  /* 0x00000004b8c0723c */ /* 0x004fe200000418c0 */
[----:B------:R-:W-:Y:S07]  /*5300*/  LDSM.16.M88.4 R184, [R3+0x10080] ;  /* 0x0100800003b8783b */ /* 0x000fee0000000200 */
[-C--:B0-----:R-:W-:Y:S01]  /*5310*/  HMMA.16816.F32.BF16 R180, R96, R6.reuse, R180 ;  /* 0x0000000660b4723c */ /* 0x081fe200000418b4 */
[----:B------:R-:W0:Y:S07]  /*5320*/  LDSM.16.MT88.4 R96, [R161+0x3000] ;  /* 0x00300000a160783b */ /* 0x000e2e0000004200 */
[-C--:B---3--:R-:W-:Y:S01]  /*5330*/  HMMA.16816.F32.BF16 R80, R92, R6.reuse, R80 ;  /* 0x000000065c50723c */ /* 0x088fe20000041850 */
[----:B------:R-:W2:Y:S07]  /*5340*/  LDSM.16.MT88.4 R92, [R190+0x3000] ;  /* 0x00300000be5c783b */ /* 0x000eae0000004200 */
[-C--:B-1----:R-:W-:Y:S01]  /*5350*/  HMMA.16816.F32.BF16 R88, R84, R6.reuse, R88 ;  /* 0x000000065458723c */ /* 0x082fe20000041858 */
[----:B------:R-:W1:Y:S07]  /*5360*/  LDSM.16.MT88.4 R84, [R188+0x3000] ;  /* 0x00300000bc54783b */ /* 0x000e6e0000004200 */
[----:B------:R-:W-:Y:S01]  /*5370*/  HMMA.16816.F32.BF16 R4, R204, R6, R192 ;  /* 0x00000006cc04723c */ /* 0x000fe200000418c0 */
[----:B------:R-:W3:Y:S04]  /*5380*/  LDSM.16.MT88.4 R192, [R2+0x3000] ;  /* 0x0030000002c0783b */ /* 0x000ee80000004200 */
[----:B------:R-:W-:Y:S03]  /*5390*/  LDSM.16.MT88.4 R204, [R2+0x4800] ;  /* 0x0048000002cc783b */ /* 0x000fe60000004200 */
[-C--:B0-----:R-:W-:Y:S01]  /*53a0*/  HMMA.16816.F32.BF16 R180, R96, R184.reuse, R180 ;  /* 0x000000b860b4723c */ /* 0x081fe200000418b4 */
[----:B------:R-:W0:Y:S07]  /*53b0*/  LDSM.16.MT88.4 R96, [R161+0x3800] ;  /* 0x00380000a160783b */ /* 0x000e2e0000004200 */
[-C--:B--2---:R-:W-:Y:S01]  /*53c0*/  HMMA.16816.F32.BF16 R80, R92, R184.reuse, R80 ;  /* 0x000000b85c50723c */ /* 0x084fe20000041850 */
[----:B------:R-:W2:Y:S07]  /*53d0*/  LDSM.16.MT88.4 R92, [R190+0x3800] ;  /* 0x00380000be5c783b */ /* 0x000eae0000004200 */
[-C--:B-1----:R-:W-:Y:S01]  /*53e0*/  HMMA.16816.F32.BF16 R88, R84, R184.reuse, R88 ;  /* 0x000000b85458723c */ /* 0x082fe20000041858 */
[----:B------:R-:W1:Y:S07]  /*53f0*/  LDSM.16.MT88.4 R84, [R188+0x3800] ;  /* 0x00380000bc54783b */ /* 0x000e6e0000004200 */
[----:B---3--:R-:W-:Y:S01]  /*5400*/  HMMA.16816.F32.BF16 R4, R192, R184, R4 ;  /* 0x000000b8c004723c */ /* 0x008fe20000041804 */
[----:B------:R-:W3:Y:S07]  /*5410*/  LDSM.16.MT88.4 R192, [R2+0x3800] ;  /* 0x0038000002c0783b */ /* 0x000eee0000004200 */
[-C--:B0-----:R-:W-:Y:S01]  /*5420*/  HMMA.16816.F32.BF16 R180, R96, R186.reuse, R180 ;  /* 0x000000ba60b4723c */ /* 0x081fe200000418b4 */
[----:B------:R-:W-:Y:S07]  /*5430*/  LDSM.16.MT88.4 R96, [R161+0x4000] ;  /* 0x00400000a160783b */ /* 0x000fee0000004200 */
[-C--:B--2---:R-:W-:Y:S01]  /*5440*/  HMMA.16816.F32.BF16 R80, R92, R186.reuse, R80 ;  /* 0x000000ba5c50723c */ /* 0x084fe20000041850 */
[----:B------:R-:W-:Y:S07]  /*5450*/  LDSM.16.MT88.4 R92, [R190+0x4000] ;  /* 0x00400000be5c783b */ /* 0x000fee0000004200 */
[-C--:B-1----:R-:W-:Y:S01]  /*5460*/  HMMA.16816.F32.BF16 R88, R84, R186.reuse, R88 ;  /* 0x000000ba5458723c */ /* 0x082fe20000041858 */
[----:B------:R-:W0:Y:S07]  /*5470*/  LDSM.16.M88.4 R84, [R160+0x10100] ;  /* 0x01010000a054783b */ /* 0x000e2e0000000200 */
[----:B---3--:R-:W-:Y:S01]  /*5480*/  HMMA.16816.F32.BF16 R184, R192, R186, R4 ;  /* 0x000000bac0b8723c */ /* 0x008fe20000041804 */
[----:B------:R-:W1:Y:S04]  /*5490*/  LDSM.16.MT88.4 R4, [R188+0x4000] ;  /* 0x00400000bc04783b */ /* 0x000e680000004200 */
[----:B------:R-:W2:Y:S03]  /*54a0*/  LDSM.16.MT88.4 R192, [R2+0x4000] ;  /* 0x0040000002c0783b */ /* 0x000ea60000004200 */
[-C--:B0-----:R-:W-:Y:S01]  /*54b0*/  HMMA.16816.F32.BF16 R180, R96, R84.reuse, R180 ;  /* 0x0000005460b4723c */ /* 0x081fe200000418b4 */
[----:B------:R-:W0:Y:S07]  /*54c0*/  LDSM.16.MT88.4 R96, [R161+0x4800] ;  /* 0x00480000a160783b */ /* 0x000e2e0000004200 */
[-C--:B-1----:R-:W-:Y:S01]  /*54d0*/  HMMA.16816.F32.BF16 R88, R4, R84.reuse, R88 ;  /* 0x000000540458723c */ /* 0x082fe20000041858 */
[----:B------:R-:W1:Y:S07]  /*54e0*/  LDSM.16.MT88.4 R4, [R188+0x4800] ;  /* 0x00480000bc04783b */ /* 0x000e6e0000004200 */
[-C--:B------:R-:W-:Y:S01]  /*54f0*/  HMMA.16816.F32.BF16 R80, R92, R84.reuse, R80 ;  /* 0x000000545c50723c */ /* 0x080fe20000041850 */
[----:B------:R-:W3:Y:S07]  /*5500*/  LDSM.16.MT88.4 R92, [R190+0x4800] ;  /* 0x00480000be5c783b */ /* 0x000eee0000004200 */
[----:B--2---:R-:W-:Y:S01]  /*5510*/  HMMA.16816.F32.BF16 R184, R192, R84, R184 ;  /* 0x00000054c0b8723c */ /* 0x004fe200000418b8 */
[----:B------:R-:W-:Y:S07]  /*5520*/  LDSM.16.M88.4 R192, [R3+0x10100] ;  /* 0x0101000003c0783b */ /* 0x000fee0000000200 */
[-C--:B0-----:R-:W-:Y:S01]  /*5530*/  HMMA.16816.F32.BF16 R180, R96, R86.reuse, R180 ;  /* 0x0000005660b4723c */ /* 0x081fe200000418b4 */
[----:B------:R-:W0:Y:S07]  /*5540*/  LDSM.16.MT88.4 R96, [R161+0x5000] ;  /* 0x00500000a160783b */ /* 0x000e2e0000004200 */
[-C--:B-1----:R-:W-:Y:S01]  /*5550*/  HMMA.16816.F32.BF16 R88, R4, R86.reuse, R88 ;  /* 0x000000560458723c */ /* 0x082fe20000041858 */
[----:B------:R-:W1:Y:S07]  /*5560*/  LDSM.16.MT88.4 R4, [R188+0x5000] ;  /* 0x00500000bc04783b */ /* 0x000e6e0000004200 */
[-C--:B---3--:R-:W-:Y:S01]  /*5570*/  HMMA.16816.F32.BF16 R80, R92, R86.reuse, R80 ;  /* 0x000000565c50723c */ /* 0x088fe20000041850 */
        /* <DEDUP_REMOVED lines=8> */
[----:B--2---:R-:W-:Y:S01]  /*5600*/  HMMA.16816.F32.BF16 R80, R92, R192, R80 ;  /* 0x000000c05c50723c */ /* 0x004fe20000041850 */
[----:B------:R-:W2:Y:S07]  /*5610*/  LDSM.16.MT88.4 R92, [R190+0x5800] ;  /* 0x00580000be5c783b */ /* 0x000eae0000004200 */
[----:B---3--:R-:W-:Y:S01]  /*5620*/  HMMA.16816.F32.BF16 R180, R184, R194, R180 ;  /* 0x000000c2b8b4723c */ /* 0x008fe200000418b4 */
[----:B------:R-:W-:Y:S07]  /*5630*/  LDSM.16.M88.4 R184, [R160+0x10180] ;  /* 0x01018000a0b8783b */ /* 0x000fee0000000200 */
[----:B0-----:R-:W-:Y:S01]  /*5640*/  HMMA.16816.F32.BF16 R84, R96, R192, R84 ;  /* 0x000000c06054723c */ /* 0x001fe20000041854 */
[----:B------:R-:W0:Y:S07]  /*5650*/  LDSM.16.MT88.4 R96, [R2+0x5800] ;  /* 0x005800000260783b */ /* 0x000e2e0000004200 */
[-C--:B-1----:R-:W-:Y:S01]  /*5660*/  HMMA.16816.F32.BF16 R88, R4, R194.reuse, R88 ;  /* 0x000000c20458723c */ /* 0x082fe20000041858 */
[----:B------:R-:W1:Y:S07]  /*5670*/  LDSM.16.MT88.4 R4, [R190+0x6000] ;  /* 0x00600000be04783b */ /* 0x000e6e0000004200 */
[-C--:B--2---:R-:W-:Y:S01]  /*5680*/  HMMA.16816.F32.BF16 R80, R92, R194.reuse, R80 ;  /* 0x000000c25c50723c */ /* 0x084fe20000041850 */
[----:B------:R-:W2:Y:S07]  /*5690*/  LDSM.16.MT88.4 R92, [R161+0x6000] ;  /* 0x00600000a15c783b */ /* 0x000eae0000004200 */
[----:B0-----:R-:W-:Y:S01]  /*56a0*/  HMMA.16816.F32.BF16 R192, R96, R194, R84 ;  /* 0x000000c260c0723c */ /* 0x001fe20000041854 */
[----:B------:R-:W0:Y:S04]  /*56b0*/  LDSM.16.MT88.4 R84, [R188+0x6000] ;  /* 0x00600000bc54783b */ /* 0x000e280000004200 */
[----:B------:R-:W3:Y:S11]  /*56c0*/  LDSM.16.MT88.4 R96, [R2+0x6000] ;  /* 0x006000000260783b */ /* 0x000ef60000004200 */
[-C--:B-1----:R-:W-:Y:S01]  /*56d0*/  HMMA.16816.F32.BF16 R80, R4, R184.reuse, R80 ;  /* 0x000000b80450723c */ /* 0x082fe20000041850 */
[----:B------:R-:W1:Y:S07]  /*56e0*/  LDSM.16.MT88.4 R4, [R190+0x6800] ;  /* 0x00680000be04783b */ /* 0x000e6e0000004200 */
[-C--:B--2---:R-:W-:Y:S01]  /*56f0*/  HMMA.16816.F32.BF16 R180, R92, R184.reuse, R180 ;  /* 0x000000b85cb4723c */ /* 0x084fe200000418b4 */
[----:B------:R-:W2:Y:S07]  /*5700*/  LDSM.16.MT88.4 R92, [R161+0x6800] ;  /* 0x00680000a15c783b */ /* 0x000eae0000004200 */
[-C--:B0-----:R-:W-:Y:S01]  /*5710*/  HMMA.16816.F32.BF16 R88, R84, R184.reuse, R88 ;  /* 0x000000b85458723c */ /* 0x081fe20000041858 */
[----:B------:R-:W0:Y:S07]  /*5720*/  LDSM.16.MT88.4 R84, [R188+0x6800] ;  /* 0x00680000bc54783b */ /* 0x000e2e0000004200 */
[----:B---3--:R-:W-:Y:S01]  /*5730*/  HMMA.16816.F32.BF16 R192, R96, R184, R192 ;  /* 0x000000b860c0723c */ /* 0x008fe200000418c0 */
[----:B------:R-:W-:Y:S07]  /*5740*/  LDSM.16.MT88.4 R96, [R161+0x7000] ;  /* 0x00700000a160783b */ /* 0x000fee0000004200 */
[-C--:B-1----:R-:W-:Y:S01]  /*5750*/  HMMA.16816.F32.BF16 R80, R4, R186.reuse, R80 ;  /* 0x000000ba0450723c */ /* 0x082fe20000041850 */
[----:B------:R-:W1:Y:S07]  /*5760*/  LDSM.16.M88.4 R4, [R3+0x10180] ;  /* 0x010180000304783b */ /* 0x000e6e0000000200 */
[-C--:B--2---:R-:W-:Y:S01]  /*5770*/  HMMA.16816.F32.BF16 R180, R92, R186.reuse, R180 ;  /* 0x000000ba5cb4723c */ /* 0x084fe200000418b4 */
[----:B------:R-:W2:Y:S07]  /*5780*/  LDSM.16.MT88.4 R92, [R188+0x7000] ;  /* 0x00700000bc5c783b */ /* 0x000eae0000004200 */
[----:B0-----:R-:W-:Y:S01]  /*5790*/  HMMA.16816.F32.BF16 R88, R84, R186, R88 ;  /* 0x000000ba5458723c */ /* 0x001fe20000041858 */
[----:B------:R-:W0:Y:S11]  /*57a0*/  LDSM.16.MT88.4 R84, [R190+0x7000] ;  /* 0x00700000be54783b */ /* 0x000e360000004200 */
[----:B------:R-:W-:Y:S04]  /*57b0*/  @!UPT UIADD3 URZ, URZ, URZ, URZ ;  /* 0x0000003f3f3ff290 */ /* 0x000fe8000fffe03f */
[----:B-1----:R-:W-:Y:S01]  /*57c0*/  HMMA.16816.F32.BF16 R96, R96, R4, R180 ;  /* 0x000000046060723c */ /* 0x002fe200000418b4 */
[----:B------:R-:W1:Y:S07]  /*57d0*/  LDSM.16.MT88.4 R180, [R2+0x7000] ;  /* 0x0070000002b4783b */ /* 0x000e6e0000004200 */
[----:B------:R-:W-:Y:S01]  /*57e0*/  HMMA.16816.F32.BF16 R192, R204, R186, R192 ;  /* 0x000000baccc0723c */ /* 0x000fe200000418c0 */
[----:B------:R-:W3:Y:S04]  /*57f0*/  LDSM.16.MT88.4 R184, [R161+0x7800] ;  /* 0x00780000a1b8783b */ /* 0x000ee80000004200 */
[----:B------:R-:W-:Y:S03]  /*5800*/  LDSM.16.MT88.4 R204, [R188+0x9000] ;  /* 0x00900000bccc783b */ /* 0x000fe60000004200 */
[-C--:B--2---:R-:W-:Y:S01]  /*5810*/  HMMA.16816.F32.BF16 R88, R92, R4.reuse, R88 ;  /* 0x000000045c58723c */ /* 0x084fe20000041858 */
[----:B------:R-:W2:Y:S07]  /*5820*/  LDSM.16.MT88.4 R92, [R190+0x7800] ;  /* 0x00780000be5c783b */ /* 0x000eae0000004200 */
[-C--:B0-----:R-:W-:Y:S01]  /*5830*/  HMMA.16816.F32.BF16 R80, R84, R4.reuse, R80 ;  /* 0x000000045450723c */ /* 0x081fe20000041850 */
[----:B------:R-:W0:Y:S07]  /*5840*/  LDSM.16.MT88.4 R84, [R188+0x7800] ;  /* 0x00780000bc54783b */ /* 0x000e2e0000004200 */
[----:B-1----:R-:W-:Y:S01]  /*5850*/  HMMA.16816.F32.BF16 R180, R180, R4, R192 ;  /* 0x00000004b4b4723c */ /* 0x002fe200000418c0 */
[----:B------:R-:W1:Y:S07]  /*5860*/  LDSM.16.MT88.4 R192, [R2+0x7800] ;  /* 0x0078000002c0783b */ /* 0x000e6e0000004200 */
[-C--:B---3--:R-:W-:Y:S01]  /*5870*/  HMMA.16816.F32.BF16 R96, R184, R6.reuse, R96 ;  /* 0x00000006b860723c */ /* 0x088fe20000041860 */
[----:B------:R-:W-:Y:S07]  /*5880*/  LDSM.16.MT88.4 R184, [R161+0x8000] ;  /* 0x00800000a1b8783b */ /* 0x000fee0000004200 */
[-C--:B--2---:R-:W-:Y:S01]  /*5890*/  HMMA.16816.F32.BF16 R80, R92, R6.reuse, R80 ;  /* 0x000000065c50723c */ /* 0x084fe20000041850 */
[----:B------:R-:W-:Y:S07]  /*58a0*/  LDSM.16.MT88.4 R92, [R190+0x8000] ;  /* 0x00800000be5c783b */ /* 0x000fee0000004200 */
[-C--:B0-----:R-:W-:Y:S01]  /*58b0*/  HMMA.16816.F32.BF16 R84, R84, R6.reuse, R88 ;  /* 0x000000065454723c */ /* 0x081fe20000041858 */
[----:B------:R-:W0:Y:S07]  /*58c0*/  LDSM.16.M88.4 R88, [R160+0x10200] ;  /* 0x01020000a058783b */ /* 0x000e2e0000000200 */
[----:B-1----:R-:W-:Y:S01]  /*58d0*/  HMMA.16816.F32.BF16 R180, R192, R6, R180 ;  /* 0x00000006c0b4723c */ /* 0x002fe200000418b4 */
        /* <DEDUP_REMOVED lines=9> */
[----:B------:R-:W2:Y:S07]  /*5970*/  LDSM.16.MT88.4 R192, [R2+0x8800] ;  /* 0x0088000002c0783b */ /* 0x000eae0000004200 */
[-C--:B0-----:R-:W-:Y:S01]  /*5980*/  HMMA.16816.F32.BF16 R80, R92, R90.reuse, R80 ;  /* 0x0000005a5c50723c */ /* 0x081fe20000041850 */
[----:B------:R-:W-:Y:S07]  /*5990*/  LDSM.16.M88.4 R92, [R3+0x10200] ;  /* 0x01020000035c783b */ /* 0x000fee0000000200 */
[-C--:B-1----:R-:W-:Y:S01]  /*59a0*/  HMMA.16816.F32.BF16 R84, R84, R90.reuse, R4 ;  /* 0x0000005a5454723c */ /* 0x082fe20000041804 */
[----:B------:R-:W0:Y:S07]  /*59b0*/  LDSM.16.MT88.4 R4, [R190+0x9000] ;  /* 0x00900000be04783b */ /* 0x000e2e0000004200 */
[-C--:B---3--:R-:W-:Y:S01]  /*59c0*/  HMMA.16816.F32.BF16 R96, R184, R90.reuse, R96 ;  /* 0x0000005ab860723c */ /* 0x088fe20000041860 */
[----:B------:R-:W1:Y:S07]  /*59d0*/  LDSM.16.MT88.4 R184, [R161+0x9000] ;  /* 0x00900000a1b8783b */ /* 0x000e6e0000004200 */
[----:B--2---:R-:W-:Y:S01]  /*59e0*/  HMMA.16816.F32.BF16 R180, R192, R90, R180 ;  /* 0x0000005ac0b4723c */ /* 0x004fe200000418b4 */
[----:B------:R-:W2:Y:S04]  /*59f0*/  LDSM.16.MT88.4 R88, [R2+0x9000] ;  /* 0x009000000258783b */ /* 0x000ea80000004200 */
[----:B------:R-:W3:Y:S03]  /*5a00*/  LDSM.16.MT88.4 R192, [R161+0x9800] ;  /* 0x00980000a1c0783b */ /* 0x000ee60000004200 */
[-C--:B0-----:R-:W-:Y:S01]  /*5a10*/  HMMA.16816.F32.BF16 R4, R4, R92.reuse, R80 ;  /* 0x0000005c0404723c */ /* 0x081fe20000041850 */
[----:B------:R-:W0:Y:S07]  /*5a20*/  LDSM.16.MT88.4 R80, [R188+0x9800] ;  /* 0x00980000bc50783b */ /* 0x000e2e0000004200 */
[-C--:B-1----:R-:W-:Y:S01]  /*5a30*/  HMMA.16816.F32.BF16 R96, R184, R92.reuse, R96 ;  /* 0x0000005cb860723c */ /* 0x082fe20000041860 */
[----:B------:R-:W1:Y:S07]  /*5a40*/  LDSM.16.MT88.4 R184, [R190+0x9800] ;  /* 0x00980000beb8783b */ /* 0x000e6e0000004200 */
[-C--:B------:R-:W-:Y:S01]  /*5a50*/  HMMA.16816.F32.BF16 R84, R204, R92.reuse, R84 ;  /* 0x0000005ccc54723c */ /* 0x080fe20000041854 */
[----:B------:R-:W-:Y:S07]  /*5a60*/  LDSM.16.MT88.4 R204, [R188+0xb000] ;  /* 0x00b00000bccc783b */ /* 0x000fee0000004200 */
[----:B--2---:R-:W-:Y:S01]  /*5a70*/  HMMA.16816.F32.BF16 R88, R88, R92, R180 ;  /* 0x0000005c5858723c */ /* 0x004fe200000418b4 */
[----:B------:R-:W2:Y:S07]  /*5a80*/  LDSM.16.MT88.4 R180, [R2+0x9800] ;  /* 0x0098000002b4783b */ /* 0x000eae0000004200 */
[-C--:B---3--:R-:W-:Y:S01]  /*5a90*/  HMMA.16816.F32.BF16 R96, R192, R94.reuse, R96 ;  /* 0x0000005ec060723c */ /* 0x088fe20000041860 */
[----:B------:R-:W-:Y:S07]  /*5aa0*/  LDSM.16.MT88.4 R192, [R161+0xa000] ;  /* 0x00a00000a1c0783b */ /* 0x000fee0000004200 */
[-C--:B0-----:R-:W-:Y:S01]  /*5ab0*/  HMMA.16816.F32.BF16 R84, R80, R94.reuse, R84 ;  /* 0x0000005e5054723c */ /* 0x081fe20000041854 */
[----:B------:R-:W0:Y:S07]  /*5ac0*/  LDSM.16.M88.4 R80, [R160+0x10280] ;  /* 0x01028000a050783b */ /* 0x000e2e0000000200 */
[-C--:B-1----:R-:W-:Y:S01]  /*5ad0*/  HMMA.16816.F32.BF16 R4, R184, R94.reuse, R4 ;  /* 0x0000005eb804723c */ /* 0x082fe20000041804 */
[----:B------:R-:W1:Y:S07]  /*5ae0*/  LDSM.16.MT88.4 R184, [R190+0xa000] ;  /* 0x00a00000beb8783b */ /* 0x000e6e0000004200 */
[----:B--2---:R-:W-:Y:S01]  /*5af0*/  HMMA.16816.F32.BF16 R88, R180, R94, R88 ;  /* 0x0000005eb458723c */ /* 0x004fe20000041858 */
[----:B------:R-:W2:Y:S04]  /*5b00*/  LDSM.16.MT88.4 R92, [R188+0xa000] ;  /* 0x00a00000bc5c783b */ /* 0x000ea80000004200 */
[----:B------:R-:W-:Y:S03]  /*5b10*/  LDSM.16.MT88.4 R180, [R190+0xa800] ;  /* 0x00a80000beb4783b */ /* 0x000fe60000004200 */
[-C--:B0-----:R-:W-:Y:S01]  /*5b20*/  HMMA.16816.F32.BF16 R96, R192, R80.reuse, R96 ;  /* 0x00000050c060723c */ /* 0x081fe20000041860 */
[----:B------:R-:W0:Y:S07]  /*5b30*/  LDSM.16.MT88.4 R192, [R2+0xa000] ;  /* 0x00a0000002c0783b */ /* 0x000e2e0000004200 */
[-C--:B-1----:R-:W-:Y:S01]  /*5b40*/  HMMA.16816.F32.BF16 R4, R184, R80.reuse, R4 ;  /* 0x00000050b804723c */ /* 0x082fe20000041804 */
[----:B------:R-:W-:Y:S07]  /*5b50*/  LDSM.16.MT88.4 R184, [R161+0xa800] ;  /* 0x00a80000a1b8783b */ /* 0x000fee0000004200 */
[-C--:B--2---:R-:W-:Y:S01]  /*5b60*/  HMMA.16816.F32.BF16 R92, R92, R80.reuse, R84 ;  /* 0x000000505c5c723c */ /* 0x084fe20000041854 */
[----:B------:R-:W1:Y:S07]  /*5b70*/  LDSM.16.MT88.4 R84, [R188+0xa800] ;  /* 0x00a80000bc54783b */ /* 0x000e6e0000004200 */
[----:B0-----:R-:W-:Y:S01]  /*5b80*/  HMMA.16816.F32.BF16 R88, R192, R80, R88 ;  /* 0x00000050c058723c */ /* 0x001fe20000041858 */
[----:B------:R-:W0:Y:S07]  /*5b90*/  LDSM.16.MT88.4 R192, [R2+0xa800] ;  /* 0x00a8000002c0783b */ /* 0x000e2e0000004200 */
[-C--:B------:R-:W-:Y:S01]  /*5ba0*/  HMMA.16816.F32.BF16 R4, R180, R82.reuse, R4 ;  /* 0x00000052b404723c */ /* 0x080fe20000041804 */
[----:B------:R-:W-:Y:S07]  /*5bb0*/  LDSM.16.M88.4 R180, [R3+0x10280] ;  /* 0x0102800003b4783b */ /* 0x000fee0000000200 */
[-C--:B-1----:R-:W-:Y:S01]  /*5bc0*/  HMMA.16816.F32.BF16 R84, R84, R82.reuse, R92 ;  /* 0x000000525454723c */ /* 0x082fe2000004185c */
[----:B------:R-:W1:Y:S07]  /*5bd0*/  LDSM.16.MT88.4 R92, [R190+0xb000] ;  /* 0x00b00000be5c783b */ /* 0x000e6e0000004200 */
[-C--:B------:R-:W-:Y:S01]  /*5be0*/  HMMA.16816.F32.BF16 R96, R184, R82.reuse, R96 ;  /* 0x00000052b860723c */ /* 0x080fe20000041860 */
[----:B------:R-:W2:Y:S07]  /*5bf0*/  LDSM.16.MT88.4 R184, [R161+0xb000] ;  /* 0x00b00000a1b8783b */ /* 0x000eae0000004200 */
[----:B0-----:R-:W-:Y:S01]  /*5c00*/  HMMA.16816.F32.BF16 R88, R192, R82, R88 ;  /* 0x00000052c058723c */ /* 0x001fe20000041858 */
[----:B------:R-:W0:Y:S04]  /*5c10*/  LDSM.16.MT88.4 R80, [R2+0xb000] ;  /* 0x00b000000250783b */ /* 0x000e280000004200 */
[----:B------:R-:W3:Y:S03]  /*5c20*/  LDSM.16.MT88.4 R192, [R161+0xb800] ;  /* 0x00b80000a1c0783b */ /* 0x000ee60000004200 */
[-C--:B-1----:R-:W-:Y:S01]  /*5c30*/  HMMA.16816.F32.BF16 R4, R92, R180.reuse, R4 ;  /* 0x000000b45c04723c */ /* 0x082fe20000041804 */
[----:B------:R-:W1:Y:S07]  /*5c40*/  LDSM.16.MT88.4 R92, [R188+0xb800] ;  /* 0x00b80000bc5c783b */ /* 0x000e6e0000004200 */
[-C--:B--2---:R-:W-:Y:S01]  /*5c50*/  HMMA.16816.F32.BF16 R96, R184, R180.reuse, R96 ;  /* 0x000000b4b860723c */ /* 0x084fe20000041860 */
[----:B------:R-:W2:Y:S07]  /*5c60*/  LDSM.16.MT88.4 R184, [R190+0xb800] ;  /* 0x00b80000beb8783b */ /* 0x000eae0000004200 */
[-C--:B0-----:R-:W-:Y:S01]  /*5c70*/  HMMA.16816.F32.BF16 R80, R80, R180.reuse, R88 ;  /* 0x000000b45050723c */ /* 0x081fe20000041858 */
[----:B------:R-:W0:Y:S07]  /*5c80*/  LDSM.16.MT88.4 R88, [R2+0xb800] ;  /* 0x00b800000258783b */ /* 0x000e2e0000004200 */
[----:B------:R-:W-:Y:S01]  /*5c90*/  HMMA.16816.F32.BF16 R84, R204, R180, R84 ;  /* 0x000000b4cc54723c */ /* 0x000fe20000041854 */
[----:B------:R-:W-:Y:S07]  /*5ca0*/  LDSM.16.MT88.4 R204, [R188+0xd000] ;  /* 0x00d00000bccc783b */ /* 0x000fee0000004200 */
[-C--:B---3--:R-:W-:Y:S01]  /*5cb0*/  HMMA.16816.F32.BF16 R96, R192, R182.reuse, R96 ;  /* 0x000000b6c060723c */ /* 0x088fe20000041860 */
[----:B------:R-:W-:Y:S11]  /*5cc0*/  LDSM.16.MT88.4 R192, [R161+0xc000] ;  /* 0x00c00000a1c0783b */ /* 0x000ff60000004200 */
[----:B------:R-:W-:Y:S04]  /*5cd0*/  @!UPT UIADD3 URZ, URZ, URZ, URZ ;  /* 0x0000003f3f3ff290 */ /* 0x000fe8000fffe03f */
[-C--:B-1----:R-:W-:Y:S01]  /*5ce0*/  HMMA.16816.F32.BF16 R84, R92, R182.reuse, R84 ;  /* 0x000000b65c54723c */ /* 0x082fe20000041854 */
[----:B------:R-:W1:Y:S07]  /*5cf0*/  LDSM.16.M88.4 R92, [R160+0x10300] ;  /* 0x01030000a05c783b */ /* 0x000e6e0000000200 */
[-C--:B--2---:R-:W-:Y:S01]  /*5d00*/  HMMA.16816.F32.BF16 R4, R184, R182.reuse, R4 ;  /* 0x000000b6b804723c */ /* 0x084fe20000041804 */
[----:B------:R-:W2:Y:S07]  /*5d10*/  LDSM.16.MT88.4 R184, [R190+0xc000] ;  /* 0x00c00000beb8783b */ /* 0x000eae0000004200 */
[----:B0-----:R-:W-:Y:S01]  /*5d20*/  HMMA.16816.F32.BF16 R80, R88, R182, R80 ;  /* 0x000000b65850723c */ /* 0x001fe20000041850 */
[----:B------:R-:W0:Y:S04]  /*5d30*/  LDSM.16.MT88.4 R88, [R188+0xc000] ;  /* 0x00c00000bc58783b */ /* 0x000e280000004200 */
[----:B------:R-:W-:Y:S03]  /*5d40*/  LDSM.16.MT88.4 R180, [R190+0xc800] ;  /* 0x00c80000beb4783b */ /* 0x000fe60000004200 */
[-C--:B-1----:R-:W-:Y:S01]  /*5d50*/  HMMA.16816.F32.BF16 R96, R192, R92.reuse, R96 ;  /* 0x0000005cc060723c */ /* 0x082fe20000041860 */
[----:B------:R-:W1:Y:S07]  /*5d60*/  LDSM.16.MT88.4 R192, [R2+0xc000] ;  /* 0x00c0000002c0783b */ /* 0x000e6e0000004200 */
[-C--:B--2---:R-:W-:Y:S01]  /*5d70*/  HMMA.16816.F32.BF16 R4, R184, R92.reuse, R4 ;  /* 0x0000005cb804723c */ /* 0x084fe20000041804 */
[----:B------:R-:W2:Y:S07]  /*5d80*/  LDSM.16.MT88.4 R184, [R161+0xc800] ;  /* 0x00c80000a1b8783b */ /* 0x000eae0000004200 */
[-C--:B0-----:R-:W-:Y:S01]  /*5d90*/  HMMA.16816.F32.BF16 R84, R88, R92.reuse, R84 ;  /* 0x0000005c5854723c */ /* 0x081fe20000041854 */
[----:B------:R-:W0:Y:S07]  /*5da0*/  LDSM.16.MT88.4 R88, [R188+0xc800] ;  /* 0x00c80000bc58783b */ /* 0x000e2e0000004200 */
[----:B-1----:R-:W-:Y:S01]  /*5db0*/  HMMA.16816.F32.BF16 R80, R192, R92, R80 ;  /* 0x0000005cc050723c */ /* 0x002fe20000041850 */
[----:B------:R-:W1:Y:S07]  /*5dc0*/  LDSM.16.MT88.4 R192, [R2+0xc800] ;  /* 0x00c8000002c0783b */ /* 0x000e6e0000004200 */
[-C--:B--2---:R-:W-:Y:S01]  /*5dd0*/  HMMA.16816.F32.BF16 R96, R184, R94.reuse, R96 ;  /* 0x0000005eb860723c */ /* 0x084fe20000041860 */
[----:B------:R-:W-:Y:S07]  /*5de0*/  LDSM.16.MT88.4 R184, [R161+0xd000] ;  /* 0x00d00000a1b8783b */ /* 0x000fee0000004200 */
[-C--:B------:R-:W-:Y:S01]  /*5df0*/  HMMA.16816.F32.BF16 R180, R180, R94.reuse, R4 ;  /* 0x0000005eb4b4723c */ /* 0x080fe20000041804 */
[----:B------:R-:W2:Y:S07]  /*5e00*/  LDSM.16.M88.4 R4, [R3+0x10300] ;  /* 0x010300000304783b */ /* 0x000eae0000000200 */
[-C--:B0-----:R-:W-:Y:S01]  /*5e10*/  HMMA.16816.F32.BF16 R84, R88, R94.reuse, R84 ;  /* 0x0000005e5854723c */ /* 0x081fe20000041854 */
[----:B------:R-:W0:Y:S07]  /*5e20*/  LDSM.16.MT88.4 R88, [R190+0xd000] ;  /* 0x00d00000be58783b */ /* 0x000e2e0000004200 */
[----:B-1----:R-:W-:Y:S01]  /*5e30*/  HMMA.16816.F32.BF16 R80, R192, R94, R80 ;  /* 0x0000005ec050723c */ /* 0x002fe20000041850 */
[----:B------:R-:W1:Y:S04]  /*5e40*/  LDSM.16.MT88.4 R92, [R2+0xd000] ;  /* 0x00d00000025c783b */ /* 0x000e680000004200 */
[----:B------:R-:W-:Y:S03]  /*5e50*/  LDSM.16.MT88.4 R192, [R161+0xd800] ;  /* 0x00d80000a1c0783b */ /* 0x000fe60000004200 */
[-C--:B--2---:R-:W-:Y:S01]  /*5e60*/  HMMA.16816.F32.BF16 R96, R184, R4.reuse, R96 ;  /* 0x00000004b860723c */ /* 0x084fe20000041860 */
[----:B------:R-:W2:Y:S07]  /*5e70*/  LDSM.16.MT88.4 R184, [R190+0xd800] ;  /* 0x00d80000beb8783b */ /* 0x000eae0000004200 */
[-C--:B0-----:R-:W-:Y:S01]  /*5e80*/  HMMA.16816.F32.BF16 R88, R88, R4.reuse, R180 ;  /* 0x000000045858723c */ /* 0x081fe200000418b4 */
[----:B------:R-:W0:Y:S07]  /*5e90*/  LDSM.16.MT88.4 R180, [R188+0xd800] ;  /* 0x00d80000bcb4783b */ /* 0x000e2e0000004200 */
[-C--:B------:R-:W-:Y:S01]  /*5ea0*/  HMMA.16816.F32.BF16 R84, R204, R4.reuse, R84 ;  /* 0x00000004cc54723c */ /* 0x080fe20000041854 */
[----:B------:R-:W-:Y:S07]  /*5eb0*/  LDSM.16.MT88.4 R204, [R188+0xe000] ;  /* 0x00e00000bccc783b */ /* 0x000fee0000004200 */
[----:B-1----:R-:W-:Y:S01]  /*5ec0*/  HMMA.16816.F32.BF16 R80, R92, R4, R80 ;  /* 0x000000045c50723c */ /* 0x002fe20000041850 */
[----:B------:R-:W1:Y:S07]  /*5ed0*/  LDSM.16.MT88.4 R92, [R2+0xd800] ;  /* 0x00d80000025c783b */ /* 0x000e6e0000004200 */
[-C--:B--2---:R-:W-:Y:S01]  /*5ee0*/  HMMA.16816.F32.BF16 R88, R184, R6.reuse, R88 ;  /* 0x00000006b858723c */ /* 0x084fe20000041858 */
[----:B------:R-:W-:Y:S07]  /*5ef0*/  LDSM.16.M88.4 R184, [R160+0x10380] ;  /* 0x01038000a0b8783b */ /* 0x000fee0000000200 */
[-C--:B0-----:R-:W-:Y:S01]  /*5f00*/  HMMA.16816.F32.BF16 R84, R180, R6.reuse, R84 ;  /* 0x00000006b454723c */ /* 0x081fe20000041854 */
[----:B------:R-:W0:Y:S07]  /*5f10*/  LDSM.16.MT88.4 R180, [R161+0xe000] ;  /* 0x00e00000a1b4783b */ /* 0x000e2e0000004200 */
[-C--:B------:R-:W-:Y:S01]  /*5f20*/  HMMA.16816.F32.BF16 R96, R192, R6.reuse, R96 ;  /* 0x00000006c060723c */ /* 0x080fe20000041860 */
[----:B------:R-:W2:Y:S07]  /*5f30*/  LDSM.16.MT88.4 R192, [R190+0xe000] ;  /* 0x00e00000bec0783b */ /* 0x000eae0000004200 */
[----:B-1----:R-:W-:Y:S01]  /*5f40*/  HMMA.16816.F32.BF16 R80, R92, R6, R80 ;  /* 0x000000065c50723c */ /* 0x002fe20000041850 */
[----:B------:R-:W1:Y:S04]  /*5f50*/  LDSM.16.MT88.4 R4, [R2+0xe000] ;  /* 0x00e000000204783b */ /* 0x000e680000004200 */
[----:B------:R-:W-:Y:S11]  /*5f60*/  LDSM.16.MT88.4 R92, [R188+0xe800] ;  /* 0x00e80000bc5c783b */ /* 0x000ff60000004200 */
[-C--:B0-----:R-:W-:Y:S01]  /*5f70*/  HMMA.16816.F32.BF16 R96, R180, R184.reuse, R96 ;  /* 0x000000b8b460723c */ /* 0x081fe20000041860 */
[----:B------:R-:W0:Y:S07]  /*5f80*/  LDSM.16.MT88.4 R180, [R190+0xe800] ;  /* 0x00e80000beb4783b */ /* 0x000e2e0000004200 */
[-C--:B--2---:R-:W-:Y:S01]  /*5f90*/  HMMA.16816.F32.BF16 R88, R192, R184.reuse, R88 ;  /* 0x000000b8c058723c */ /* 0x084fe20000041858 */
[----:B------:R-:W2:Y:S07]  /*5fa0*/  LDSM.16.MT88.4 R192, [R161+0xe800] ;  /* 0x00e80000a1c0783b */ /* 0x000eae0000004200 */
[-C--:B------:R-:W-:Y:S01]  /*5fb0*/  HMMA.16816.F32.BF16 R84, R204, R184.reuse, R84 ;  /* 0x000000b8cc54723c */ /* 0x080fe20000041854 */
[----:B------:R-:W3:Y:S04]  /*5fc0*/  S2R R9, SR_CTAID.X ;  /* 0x0000000000097919 */ /* 0x000ee80000002500 */
[----:B------:R-:W2:Y:S03]  /*5fd0*/  S2R R191, SR_TID.X ;  /* 0x0000000000bf7919 */ /* 0x000ea60000002100 */
[----:B-1----:R-:W-:Y:S01]  /*5fe0*/  HMMA.16816.F32.BF16 R80, R4, R184, R80 ;  /* 0x000000b80450723c */ /* 0x002fe20000041850 */
[----:B------:R-:W1:Y:S04]  /*5ff0*/  LDSM.16.MT88.4 R4, [R2+0xe800] ;  /* 0x00e800000204783b */ /* 0x000e680000004200 */
[----:B------:R-:W5:Y:S04]  /*6000*/  S2R R8, SR_CTAID.X ;  /* 0x0000000000087919 */ /* 0x000f680000002500 */
[----:B------:R-:W4:Y:S01]  /*6010*/  LDL R206, [R1+0x28] ;  /* 0x0000280001ce7983 */ /* 0x000f220000100800 */
[-C--:B0-----:R-:W-:Y:S08]  /*6020*/  HMMA.16816.F32.BF16 R88, R180, R186.reuse, R88 ;  /* 0x000000bab458723c */ /* 0x081ff00000041858 */
[-C--:B------:R-:W-:Y:S01]  /*6030*/  HMMA.16816.F32.BF16 R180, R92, R186.reuse, R84 ;  /* 0x000000ba5cb4723c */ /* 0x080fe20000041854 */
[----:B------:R-:W-:Y:S04]  /*6040*/  LDSM.16.MT88.4 R84, [R161+0xf000] ;  /* 0x00f00000a154783b */ /* 0x000fe80000004200 */
[----:B------:R-:W0:Y:S03]  /*6050*/  LDSM.16.M88.4 R92, [R3+0x10380] ;  /* 0x01038000035c783b */ /* 0x000e260000000200 */
[-C--:B--2---:R-:W-:Y:S01]  /*6060*/  HMMA.16816.F32.BF16 R96, R192, R186.reuse, R96 ;  /* 0x000000bac060723c */ /* 0x084fe20000041860 */
[----:B------:R-:W-:Y:S07]  /*6070*/  LDSM.16.MT88.4 R192, [R190+0xf000] ;  /* 0x00f00000bec0783b */ /* 0x000fee0000004200 */
[----:B-1----:R-:W-:Y:S01]  /*6080*/  HMMA.16816.F32.BF16 R4, R4, R186, R80 ;  /* 0x000000ba0404723c */ /* 0x002fe20000041850 */
[----:B------:R-:W1:Y:S04]  /*6090*/  LDSM.16.MT88.4 R184, [R2+0xf000] ;  /* 0x00f0000002b8783b */ /* 0x000e680000004200 */
[----:B------:R-:W-:Y:S11]  /*60a0*/  LDSM.16.MT88.4 R80, [R188+0xf000] ;  /* 0x00f00000bc50783b */ /* 0x000ff60000004200 */
[----:B0-----:R-:W-:Y:S01]  /*60b0*/  HMMA.16816.F32.BF16 R84, R84, R92, R96 ;  /* 0x0000005c5454723c */ /* 0x001fe20000041860 */
[----:B------:R-:W0:Y:S01]  /*60c0*/  LDSM.16.MT88.4 R96, [R161+0xf800] ;  /* 0x00f80000a160783b */ /* 0x000e220000004200 */
[----:B---3--:R-:W-:-:S02]  /*60d0*/  IMAD.SHL.U32 R9, R9, 0x40, RZ ;  /* 0x0000004009097824 */ /* 0x008fc400078e00ff */
[----:B-----5:R-:W-:-:S04]  /*60e0*/  IMAD.SHL.U32 R8, R8, 0x40, RZ ;  /* 0x0000004008087824 */ /* 0x020fc800078e00ff */
[----:B-1----:R-:W-:Y:S01]  /*60f0*/  HMMA.16816.F32.BF16 R4, R184, R92, R4 ;  /* 0x0000005cb804723c */ /* 0x002fe20000041804 */
[----:B------:R1:W-:Y:S02]  /*6100*/  LDSM.16.MT88.4 R184, [R188+0xf800] ;  /* 0x00f80000bcb8783b */ /* 0x0003e40000004200 */
[----:B-1----:R-:W-:-:S04]  /*6110*/  LOP3.LUT R188, R191, 0x1c, RZ, 0xc0, !PT ;  /* 0x0000001cbfbc7812 */ /* 0x002fc800078ec0ff */
[C---:B------:R-:W-:Y:S02]  /*6120*/  LEA.HI R9, R188.reuse, R9, RZ, 0x1e ;  /* 0x00000009bc097211 */ /* 0x040fe400078ff0ff */
[----:B------:R-:W-:-:S05]  /*6130*/  LEA.HI R188, R188, 0x8, RZ, 0x1e ;  /* 0x00000008bcbc7811 */ /* 0x000fca00078ff0ff */
[----:B------:R-:W-:Y:S02]  /*6140*/  IMAD.IADD R8, R8, 0x1, R188 ;  /* 0x0000000108087824 */ /* 0x000fe400078e02bc */
[----:B------:R-:W1:Y:S01]  /*6150*/  S2R R188, SR_TID.X ;  /* 0x0000000000bc7919 */ /* 0x000e620000002100 */
[----:B------:R-:W-:Y:S03]  /*6160*/  HMMA.16816.F32.BF16 R88, R192, R92, R88 ;  /* 0x0000005cc058723c */ /* 0x000fe60000041858 */
[----:B------:R2:W-:Y:S05]  /*6170*/  LDSM.16.MT88.4 R192, [R2+0xf800] ;  /* 0x00f8000002c0783b */ /* 0x0005ea0000004200 */
[----:B0-----:R-:W-:Y:S01]  /*6180*/  HMMA.16816.F32.BF16 R84, R96, R94, R84 ;  /* 0x0000005e6054723c */ /* 0x001fe20000041854 */
[----:B--2---:R-:W-:-:S07]  /*6190*/  LOP3.LUT R2, R191, 0x3, RZ, 0xc0, !PT ;  /* 0x00000003bf027812 */ /* 0x004fce00078ec0ff */
[----:B------:R-:W-:Y:S01]  /*61a0*/  HMMA.16816.F32.BF16 R80, R80, R92, R180 ;  /* 0x0000005c5050723c */ /* 0x000fe200000418b4 */
[----:B------:R0:W2:Y:S01]  /*61b0*/  LDSM.16.MT88.4 R180, [R190+0xf800] ;  /* 0x00f80000beb4783b */ /* 0x0000a20000004200 */
[----:B------:R-:W-:Y:S01]  /*61c0*/  IMAD.SHL.U32 R2, R2, 0x2, RZ ;  /* 0x0000000202027824 */ /* 0x000fe200078e00ff */
[----:B0-----:R-:W-:-:S04]  /*61d0*/  LOP3.LUT R190, R191, 0x20, RZ, 0xc0, !PT ;  /* 0x00000020bfbe7812 */ /* 0x001fc800078ec0ff */
[----:B------:R-:W-:-:S04]  /*61e0*/  LEA.HI R2, R190, R2, RZ, 0x1e ;  /* 0x00000002be027211 */ /* 0x000fc800078ff0ff */
[----:B------:R-:W-:Y:S02]  /*61f0*/  IADD3 R2, P2, R2, UR4, RZ ;  /* 0x0000000402027c10 */ /* 0x000fe4000ff5e0ff */
[----:B-1----:R-:W-:Y:S02]  /*6200*/  LOP3.LUT R188, R188, 0x1c, RZ, 0xc0, !PT ;  /* 0x0000001cbcbc7812 */ /* 0x002fe400078ec0ff */
[-C--:B------:R-:W-:Y:S02]  /*6210*/  ISETP.GT.U32.AND P3, PT, R2, R9.reuse, PT ;  /* 0x000000090200720c */ /* 0x080fe40003f64070 */
[----:B------:R-:W-:Y:S01]  /*6220*/  IADD3.X R3, RZ, UR5, RZ, P2, !PT ;  /* 0x00000005ff037c10 */ /* 0x000fe200097fe4ff */
[----:B------:R-:W-:Y:S01]  /*6230*/  FMUL R84, R84, c[0x0][0x188] ;  /* 0x0000620054547a20 */ /* 0x000fe20000400000 */
[----:B------:R-:W-:Y:S02]  /*6240*/  LEA.HI R190, R188, 0x10, RZ, 0x1e ;  /* 0x00000010bcbe7811 */ /* 0x000fe400078ff0ff */
[----:B------:R-:W-:Y:S01]  /*6250*/  ISETP.GT.U32.AND.EX P3, PT, R3, RZ, PT, P3 ;  /* 0x000000ff0300720c */ /* 0x000fe20003f64130 */
[----:B------:R-:W0:Y:S01]  /*6260*/  S2R R188, SR_TID.X ;  /* 0x0000000000bc7919 */ /* 0x000e220000002100 */
[----:B------:R-:W-:-:S02]  /*6270*/  ISETP.GE.U32.AND P4, PT, R2, R9, PT ;  /* 0x000000090200720c */ /* 0x000fc40003f86070 */
[----:B------:R-:W-:Y:S01]  /*6280*/  FSEL R92, R84, -INF , !P3 ;  /* 0xff800000545c7808 */ /* 0x000fe20005800000 */
[----:B------:R-:W1:Y:S01]  /*6290*/  S2R R9, SR_CTAID.X ;  /* 0x0000000000097919 */ /* 0x000e620000002500 */
[CC--:B------:R-:W-:Y:S02]  /*62a0*/  ISETP.GT.U32.AND P2, PT, R2.reuse, R8.reuse, PT ;  /* 0x000000080200720c */ /* 0x0c0fe40003f44070 */
[----:B------:R-:W-:Y:S02]  /*62b0*/  ISETP.GE.U32.AND P3, PT, R2, R8, PT ;  /* 0x000000080200720c */ /* 0x000fe40003f66070 */
[----:B------:R-:W3:Y:S01]  /*62c0*/  S2R R8, SR_CTAID.X ;  /* 0x0000000000087919 */ /* 0x000ee20000002500 */
[----:B------:R-:W-:Y:S01]  /*62d0*/  FMUL R85, R85, c[0x0][0x188] ;  /* 0x0000620055557a20 */ /* 0x000fe20000400000 */
[C---:B------:R-:W-:Y:S01]  /*62e0*/  ISETP.GE.U32.AND.EX P4, PT, R3.reuse, RZ, PT, P4 ;  /* 0x000000ff0300720c */ /* 0x040fe20003f86140 */
[----:B------:R-:W-:Y:S01]  /*62f0*/  FMUL R86, R86, c[0x0][0x188] ;  /* 0x0000620056567a20 */ /* 0x000fe20000400000 */
[----:B------:R-:W-:-:S02]  /*6300*/  ISETP.GT.U32.AND.EX P2, PT, R3, RZ, PT, P2 ;  /* 0x000000ff0300720c */ /* 0x000fc40003f44120 */
[----:B0-----:R-:W-:-:S04]  /*6310*/  LOP3.LUT R188, R188, 0x1c, RZ, 0xc0, !PT ;  /* 0x0000001cbcbc7812 */ /* 0x001fc800078ec0ff */
[----:B------:R-:W-:Y:S01]  /*6320*/  LEA.HI R188, R188, 0x18, RZ, 0x1e ;  /* 0x00000018bcbc7811 */ /* 0x000fe200078ff0ff */
[----:B-1----:R-:W-:Y:S01]  /*6330*/  IMAD.SHL.U32 R9, R9, 0x40, RZ ;  /* 0x0000004009097824 */ /* 0x002fe200078e00ff */
[----:B---3--:R-:W-:-:S04]  /*6340*/  SHF.L.U32 R8, R8, 0x6, RZ ;  /* 0x0000000608087819 */ /* 0x008fc800000006ff */
[----:B------:R-:W-:Y:S02]  /*6350*/  IADD3 R9, R9, R188, RZ ;  /* 0x000000bc09097210 */ /* 0x000fe40007ffe0ff */
[----:B------:R-:W0:Y:S01]  /*6360*/  S2R R188, SR_TID.X ;  /* 0x0000000000bc7919 */ /* 0x000e220000002100 */
[----:B------:R-:W-:Y:S01]  /*6370*/  IMAD.IADD R8, R8, 0x1, R190 ;  /* 0x0000000108087824 */ /* 0x000fe200078e02be */
[----:B--2---:R-:W-:Y:S01]  /*6380*/  HMMA.16816.F32.BF16 R88, R180, R94, R88 ;  /* 0x0000005eb458723c */ /* 0x004fe20000041858 */
[----:B------:R-:W-:-:S03]  /*6390*/  FSEL R93, R86, -INF , !P2 ;  /* 0xff800000565d7808 */ /* 0x000fc60005000000 */
[----:B------:R-:W-:-:S04]  /*63a0*/  ISETP.GE.U32.AND P2, PT, R2, R8, PT ;  /* 0x000000080200720c */ /* 0x000fc80003f46070 */
[-C--:B------:R-:W-:Y:S08]  /*63b0*/  HMMA.16816.F32.BF16 R80, R184, R94.reuse, R80 ;  /* 0x0000005eb850723c */ /* 0x080ff00000041850 */
[----:B------:R-:W-:Y:S07]  /*63c0*/  HMMA.16816.F32.BF16 R4, R192, R94, R4 ;  /* 0x0000005ec004723c */ /* 0x000fee0000041804 */
[----:B------:R-:W-:-:S02]  /*63d0*/  FSEL R94, R85, -INF , !P4 ;  /* 0xff800000555e7808 */ /* 0x000fc40006000000 */
[----:B------:R-:W-:Y:S02]  /*63e0*/  ISETP.GT.U32.AND P4, PT, R2, R8, PT ;  /* 0x000000080200720c */ /* 0x000fe40003f84070 */
[----:B------:R-:W1:Y:S01]  /*63f0*/  S2R R8, SR_CTAID.X ;  /* 0x0000000000087919 */ /* 0x000e620000002500 */
[----:B0-----:R-:W-:-:S04]  /*6400*/  LOP3.LUT R188, R188, 0x1c, RZ, 0xc0, !PT ;  /* 0x0000001cbcbc7812 */ /* 0x001fc800078ec0ff */
[----:B------:R-:W-:Y:S01]  /*6410*/  LEA.HI R188, R188, 0x20, RZ, 0x1e ;  /* 0x00000020bcbc7811 */ /* 0x000fe200078ff0ff */
[----:B-1----:R-:W-:-:S04]  /*6420*/  IMAD.SHL.U32 R8, R8, 0x40, RZ ;  /* 0x0000004008087824 */ /* 0x002fc800078e00ff */
[----:B------:R-:W-:Y:S02]  /*6430*/  IMAD.IADD R8, R8, 0x1, R188 ;  /* 0x0000000108087824 */ /* 0x000fe400078e02bc */
[----:B------:R-:W0:Y:S01]  /*6440*/  S2R R188, SR_TID.X ;  /* 0x0000000000bc7919 */ /* 0x000e220000002100 */
[----:B------:R-:W-:Y:S01]  /*6450*/  FMUL R87, R87, c[0x0][0x188] ;  /* 0x0000620057577a20 */ /* 0x000fe20000400000 */
[C---:B------:R-:W-:Y:S01]  /*6460*/  ISETP.GE.U32.AND.EX P3, PT, R3.reuse, RZ, PT, P3 ;  /* 0x000000ff0300720c */ /* 0x040fe20003f66130 */
[----:B------:R-:W-:Y:S01]  /*6470*/  FMUL R88, R88, c[0x0][0x188] ;  /* 0x0000620058587a20 */ /* 0x000fe20000400000 */
[----:B------:R-:W-:Y:S02]  /*6480*/  ISETP.GT.U32.AND.EX P4, PT, R3, RZ, PT, P4 ;  /* 0x000000ff0300720c */ /* 0x000fe40003f84140 */
[----:B------:R-:W-:Y:S01]  /*6490*/  FSEL R86, R87, -INF , !P3 ;  /* 0xff80000057567808 */ /* 0x000fe20005800000 */
[----:B------:R-:W-:Y:S01]  /*64a0*/  FMUL R87, R90, c[0x0][0x188] ;  /* 0x000062005a577a20 */ /* 0x000fe20000400000 */
[----:B------:R-:W-:-:S02]  /*64b0*/  FSEL R90, R88, -INF , !P4 ;  /* 0xff800000585a7808 */ /* 0x000fc40006000000 */
[CC--:B------:R-:W-:Y:S02]  /*64c0*/  ISETP.GT.U32.AND P3, PT, R2.reuse, R9.reuse, PT ;  /* 0x000000090200720c */ /* 0x0c0fe40003f64070 */
[----:B------:R-:W-:Y:S02]  /*64d0*/  ISETP.GE.U32.AND P4, PT, R2, R9, PT ;  /* 0x000000090200720c */ /* 0x000fe40003f86070 */
[----:B------:R-:W1:Y:S01]  /*64e0*/  S2R R9, SR_CTAID.X ;  /* 0x0000000000097919 */ /* 0x000e620000002500 */
[----:B0-----:R-:W-:-:S04]  /*64f0*/  LOP3.LUT R188, R188, 0x1c, RZ, 0xc0, !PT ;  /* 0x0000001cbcbc7812 */ /* 0x001fc800078ec0ff */
[----:B------:R-:W-:Y:S02]  /*6500*/  LEA.HI R190, R188, 0x28, RZ, 0x1e ;  /* 0x00000028bcbe7811 */ /* 0x000fe400078ff0ff */
[----:B------:R-:W0:Y:S04]  /*6510*/  S2R R188, SR_TID.X ;  /* 0x0000000000bc7919 */ /* 0x000e280000002100 */
[----:B------:R-:W2:Y:S01]  /*6520*/  S2R R95, SR_CTAID.X ;  /* 0x00000000005f7919 */ /* 0x000ea20000002500 */
[----:B-1----:R-:W-:-:S03]  /*6530*/  IMAD.SHL.U32 R9, R9, 0x40, RZ ;  /* 0x0000004009097824 */ /* 0x002fc600078e00ff */
[----:B------:R-:W1:Y:S01]  /*6540*/  S2R R85, SR_CTAID.X ;  /* 0x0000000000557919 */ /* 0x000e620000002500 */
[----:B0-----:R-:W-:-:S04]  /*6550*/  LOP3.LUT R188, R188, 0x1c, RZ, 0xc0, !PT ;  /* 0x0000001cbcbc7812 */ /* 0x001fc800078ec0ff */
[----:B------:R-:W-:-:S04]  /*6560*/  LEA.HI R188, R188, 0x30, RZ, 0x1e ;  /* 0x00000030bcbc7811 */ /* 0x000fc800078ff0ff */
[----:B------:R-:W-:Y:S02]  /*6570*/  IADD3 R9, R9, R188, RZ ;  /* 0x000000bc09097210 */ /* 0x000fe40007ffe0ff */
[----:B------:R-:W0:Y:S01]  /*6580*/  S2R R188, SR_TID.X ;  /* 0x0000000000bc7919 */ /* 0x000e220000002100 */
[----:B------:R-:W-:Y:S01]  /*6590*/  FMUL R89, R89, c[0x0][0x188] ;  /* 0x0000620059597a20 */ /* 0x000fe20000400000 */
[C---:B------:R-:W-:Y:S02]  /*65a0*/  ISETP.GE.U32.AND.EX P2, PT, R3.reuse, RZ, PT, P2 ;  /* 0x000000ff0300720c */ /* 0x040fe40003f46120 */
[----:B------:R-:W-:Y:S02]  /*65b0*/  ISETP.GT.U32.AND.EX P3, PT, R3, RZ, PT, P3 ;  /* 0x000000ff0300720c */ /* 0x000fe40003f64130 */
[----:B--2---:R-:W-:Y:S02]  /*65c0*/  SHF.L.U32 R95, R95, 0x6, RZ ;  /* 0x000000065f5f7819 */ /* 0x004fe400000006ff */
[----:B------:R-:W-:-:S02]  /*65d0*/  FSEL R89, R89, -INF , !P2 ;  /* 0xff80000059597808 */ /* 0x000fc40005000000 */
[----:B------:R-:W-:Y:S01]  /*65e0*/  FSEL R87, R87, -INF , !P3 ;  /* 0xff80000057577808 */ /* 0x000fe20005800000 */
[----:B------:R-:W-:Y:S01]  /*65f0*/  FMUL R91, R91, c[0x0][0x188] ;  /* 0x000062005b5b7a20 */ /* 0x000fe20000400000 */
[CC--:B------:R-:W-:Y:S02]  /*6600*/  ISETP.GT.U32.AND P2, PT, R2.reuse, R8.reuse, PT ;  /* 0x000000080200720c */ /* 0x0c0fe40003f44070 */
[----:B------:R-:W-:Y:S01]  /*6610*/  ISETP.GE.U32.AND P3, PT, R2, R8, PT ;  /* 0x000000080200720c */ /* 0x000fe20003f66070 */
[----:B------:R-:W-:Y:S01]  /*6620*/  IMAD.IADD R95, R95, 0x1, R190 ;  /* 0x000000015f5f7824 */ /* 0x000fe200078e02be */
[C---:B------:R-:W-:Y:S01]  /*6630*/  ISETP.GE.U32.AND.EX P4, PT, R3.reuse, RZ, PT, P4 ;  /* 0x000000ff0300720c */ /* 0x040fe20003f86140 */
[----:B------:R-:W-:Y:S01]  /*6640*/  FMUL R80, R80, c[0x0][0x188] ;  /* 0x0000620050507a20 */ /* 0x000fe20000400000 */
[----:B------:R-:W-:Y:S01]  /*6650*/  ISETP.GT.U32.AND.EX P2, PT, R3, RZ, PT, P2 ;  /* 0x000000ff0300720c */ /* 0x000fe20003f44120 */
[----:B------:R-:W-:Y:S01]  /*6660*/  FMUL R8, R81, c[0x0][0x188] ;  /* 0x0000620051087a20 */ /* 0x000fe20000400000 */
[----:B------:R-:W-:-:S02]  /*6670*/  ISETP.GE.U32.AND.EX P3, PT, R3, RZ, PT, P3 ;  /* 0x000000ff0300720c */ /* 0x000fc40003f66130 */
[----:B------:R-:W-:Y:S02]  /*6680*/  FSEL R88, R91, -INF , !P4 ;  /* 0xff8000005b587808 */ /* 0x000fe40006000000 */
[----:B0-----:R-:W-:Y:S02]  /*6690*/  LOP3.LUT R188, R188, 0x1c, RZ, 0xc0, !PT ;  /* 0x0000001cbcbc7812 */ /* 0x001fe400078ec0ff */
[-C--:B------:R-:W-:Y:S01]  /*66a0*/  ISETP.GT.U32.AND P4, PT, R2, R95.reuse, PT ;  /* 0x0000005f0200720c */ /* 0x080fe20003f84070 */
[----:B-1----:R-:W-:Y:S01]  /*66b0*/  IMAD.SHL.U32 R85, R85, 0x40, RZ ;  /* 0x0000004055557824 */ /* 0x002fe200078e00ff */
[----:B------:R-:W-:Y:S02]  /*66c0*/  FSEL R84, R80, -INF , !P2 ;  /* 0xff80000050547808 */ /* 0x000fe40005000000 */
[----:B------:R-:W-:Y:S02]  /*66d0*/  FSEL R8, R8, -INF , !P3 ;  /* 0xff80000008087808 */ /* 0x000fe40005800000 */
[----:B------:R-:W-:Y:S01]  /*66e0*/  LEA.HI R188, R188, 0x38, RZ, 0x1e ;  /* 0x00000038bcbc7811 */ /* 0x000fe200078ff0ff */
[----:B------:R-:W-:Y:S01]  /*66f0*/  FMUL R82, R82, c[0x0][0x188] ;  /* 0x0000620052527a20 */ /* 0x000fe20000400000 */
[----:B------:R-:W-:-:S02]  /*6700*/  ISETP.GE.U32.AND P2, PT, R2, R95, PT ;  /* 0x0000005f0200720c */ /* 0x000fc40003f46070 */
[-C--:B------:R-:W-:Y:S01]  /*6710*/  ISETP.GT.U32.AND P3, PT, R2, R9.reuse, PT ;  /* 0x000000090200720c */ /* 0x080fe20003f64070 */
[----:B------:R-:W-:Y:S01]  /*6720*/  FMUL R81, R83, c[0x0][0x188] ;  /* 0x0000620053517a20 */ /* 0x000fe20000400000 */
[C---:B------:R-:W-:Y:S01]  /*6730*/  ISETP.GT.U32.AND.EX P4, PT, R3.reuse, RZ, PT, P4 ;  /* 0x000000ff0300720c */ /* 0x040fe20003f84140 */
[----:B------:R-:W-:Y:S01]  /*6740*/  FMUL R4, R4, c[0x0][0x188] ;  /* 0x0000620004047a20 */ /* 0x000fe20000400000 */
[----:B------:R-:W-:Y:S01]  /*6750*/  ISETP.GE.U32.AND.EX P2, PT, R3, RZ, PT, P2 ;  /* 0x000000ff0300720c */ /* 0x000fe20003f46120 */
[----:B------:R-:W-:Y:S01]  /*6760*/  IMAD.IADD R85, R85, 0x1, R188 ;  /* 0x0000000155557824 */ /* 0x000fe200078e02bc */
[----:B------:R-:W-:Y:S01]  /*6770*/  ISETP.GT.U32.AND.EX P3, PT, R3, RZ, PT, P3 ;  /* 0x000000ff0300720c */ /* 0x000fe20003f64130 */
[----:B------:R-:W0:Y:S01]  /*6780*/  S2R R188, SR_TID.X ;  /* 0x0000000000bc7919 */ /* 0x000e220000002100 */
[----:B------:R-:W-:Y:S02]  /*6790*/  FSEL R83, R82, -INF , !P4 ;  /* 0xff80000052537808 */ /* 0x000fe40006000000 */
[----:B------:R-:W-:-:S02]  /*67a0*/  ISETP.GE.U32.AND P4, PT, R2, R9, PT ;  /* 0x000000090200720c */ /* 0x000fc40003f86070 */
[----:B------:R-:W-:Y:S02]  /*67b0*/  FSEL R81, R81, -INF , !P2 ;  /* 0xff80000051517808 */ /* 0x000fe40005000000 */
[----:B------:R-:W-:Y:S02]  /*67c0*/  FSEL R9, R4, -INF , !P3 ;  /* 0xff80000004097808 */ /* 0x000fe40005800000 */
[CC--:B------:R-:W-:Y:S02]  /*67d0*/  ISETP.GT.U32.AND P2, PT, R2.reuse, R85.reuse, PT ;  /* 0x000000550200720c */ /* 0x0c0fe40003f44070 */
[----:B------:R-:W-:Y:S01]  /*67e0*/  ISETP.GE.U32.AND P3, PT, R2, R85, PT ;  /* 0x000000550200720c */ /* 0x000fe20003f66070 */
[----:B------:R-:W-:Y:S01]  /*67f0*/  FMUL R6, R6, c[0x0][0x188] ;  /* 0x0000620006067a20 */ /* 0x000fe20000400000 */
[----:B------:R-:W-:Y:S01]  /*6800*/  ISETP.GT.U32.AND.EX P2, PT, R3, RZ, PT, P2 ;  /* 0x000000ff0300720c */ /* 0x000fe20003f44120 */
[----:B------:R-:W-:Y:S01]  /*6810*/  FMUL R7, R7, c[0x0][0x188] ;  /* 0x0000620007077a20 */ /* 0x000fe20000400000 */
[----:B------:R-:W-:Y:S01]  /*6820*/  ISETP.GE.U32.AND.EX P3, PT, R3, RZ, PT, P3 ;  /* 0x000000ff0300720c */ /* 0x000fe20003f66130 */
[----:B------:R-:W-:Y:S01]  /*6830*/  FMUL R5, R5, c[0x0][0x188] ;  /* 0x0000620005057a20 */ /* 0x000fe20000400000 */
[----:B------:R-:W-:-:S02]  /*6840*/  ISETP.GE.U32.AND.EX P4, PT, R3, RZ, PT, P4 ;  /* 0x000000ff0300720c */ /* 0x000fc40003f86140 */
[----:B------:R-:W-:Y:S02]  /*6850*/  FSEL R82, R6, -INF , !P2 ;  /* 0xff80000006527808 */ /* 0x000fe40005000000 */
[----:B------:R-:W-:Y:S02]  /*6860*/  FSEL R80, R7, -INF , !P3 ;  /* 0xff80000007507808 */ /* 0x000fe40005800000 */
[----:B------:R-:W-:Y:S02]  /*6870*/  FMNMX R169, R92, R94, !PT ;  /* 0x0000005e5ca97209 */ /* 0x000fe40007800000 */
[----:B------:R-:W-:Y:S02]  /*6880*/  FSEL R85, R5, -INF , !P4 ;  /* 0xff80000005557808 */ /* 0x000fe40006000000 */
[----:B------:R-:W-:Y:S02]  /*6890*/  FMNMX R171, R93, R86, !PT ;  /* 0x000000565dab7209 */ /* 0x000fe40007800000 */
[----:B------:R-:W-:-:S02]  /*68a0*/  FMNMX R98, R90, R89, !PT ;  /* 0x000000595a627209 */ /* 0x000fc40007800000 */
[----:B------:R-:W-:Y:S01]  /*68b0*/  FMNMX R97, R87, R88, !PT ;  /* 0x0000005857617209 */ /* 0x000fe20007800000 */
[----:B------:R-:W1:Y:S01]  /*68c0*/  SHFL.BFLY PT, R178, R169, 0x2, 0x1f ;  /* 0x0c401f00a9b27f89 */ /* 0x000e6200000e0000 */
[----:B------:R-:W-:Y:S02]  /*68d0*/  FMNMX R96, R84, R8, !PT ;  /* 0x0000000854607209 */ /* 0x000fe40007800000 */
[----:B------:R-:W-:Y:S01]  /*68e0*/  FMNMX R7, R82, R80, !PT ;  /* 0x0000005052077209 */ /* 0x000fe20007800000 */
[----:B------:R-:W2:Y:S01]  /*68f0*/  SHFL.BFLY PT, R179, R171, 0x2, 0x1f ;  /* 0x0c401f00abb37f89 */ /* 0x000ea200000e0000 */
[----:B------:R-:W-:Y:S02]  /*6900*/  FMNMX R95, R83, R81, !PT ;  /* 0x00000051535f7209 */ /* 0x000fe40007800000 */
[----:B------:R-:W-:Y:S01]  /*6910*/  FMNMX R91, R9, R85, !PT ;  /* 0x00000055095b7209 */ /* 0x000fe20007800000 */
[----:B------:R-:W3:Y:S04]  /*6920*/  SHFL.BFLY PT, R99, R98, 0x2, 0x1f ;  /* 0x0c401f0062637f89 */ /* 0x000ee800000e0000 */
[----:B------:R-:W5:Y:S01]  /*6930*/  SHFL.BFLY PT, R4, R97, 0x2, 0x1f ;  /* 0x0c401f0061047f89 */ /* 0x000f6200000e0000 */
[----:B0-----:R-:W-:-:S03]  /*6940*/  LOP3.LUT R190, R188, 0x1c, RZ, 0xc0, !PT ;  /* 0x0000001cbcbe7812 */ /* 0x001fc600078ec0ff */
[----:B------:R-:W0:Y:S04]  /*6950*/  SHFL.BFLY PT, R5, R96, 0x2, 0x1f ;  /* 0x0c401f0060057f89 */ /* 0x000e2800000e0000 */
[----:B------:R-:W4:Y:S04]  /*6960*/  SHFL.BFLY PT, R3, R7, 0x2, 0x1f ;  /* 0x0c401f0007037f89 */ /* 0x000f2800000e0000 */
[----:B------:R-:W4:Y:S04]  /*6970*/  SHFL.BFLY PT, R6, R95, 0x2, 0x1f ;  /* 0x0c401f005f067f89 */ /* 0x000f2800000e0000 */
[----:B------:R-:W4:Y:S01]  /*6980*/  SHFL.BFLY PT, R2, R91, 0x2, 0x1f ;  /* 0x0c401f005b027f89 */ /* 0x000f2200000e0000 */
[----:B------:R-:W-:-:S03]  /*6990*/  LEA.HI R196, R190, 0x8, RZ, 0x1e ;  /* 0x00000008bec47811 */ /* 0x000fc600078ff0ff */
[----:B------:R-:W4:Y:S01]  /*69a0*/  S2R R190, SR_TID.X ;  /* 0x0000000000be7919 */ /* 0x000f220000002100 */
[----:B-1----:R-:W-:Y:S02]  /*69b0*/  FMNMX R178, R169, R178, !PT ;  /* 0x000000b2a9b27209 */ /* 0x002fe40007800000 */
[----:B--2---:R-:W-:Y:S02]  /*69c0*/  FMNMX R179, R171, R179, !PT ;  /* 0x000000b3abb37209 */ /* 0x004fe40007800000 */
[----:B---3--:R-:W-:Y:S02]  /*69d0*/  FMNMX R99, R98, R99, !PT ;  /* 0x0000006362637209 */ /* 0x008fe40007800000 */
[----:B-----5:R-:W-:Y:S02]  /*69e0*/  FMNMX R4, R97, R4, !PT ;  /* 0x0000000461047209 */ /* 0x020fe40007800000 */
[----:B0-----:R-:W-:Y:S02]  /*69f0*/  FMNMX R5, R96, R5, !PT ;  /* 0x0000000560057209 */ /* 0x001fe40007800000 */
[----:B----4-:R-:W-:-:S02]  /*6a00*/  FMNMX R3, R7, R3, !PT ;  /* 0x0000000307037209 */ /* 0x010fc40007800000 */
[----:B------:R-:W0:Y:S01]  /*6a10*/  SHFL.BFLY PT, R7, R178, 0x1, 0x1f ;  /* 0x0c201f00b2077f89 */ /* 0x000e2200000e0000 */
[----:B------:R-:W-:-:S03]  /*6a20*/  FMNMX R6, R95, R6, !PT ;  /* 0x000000065f067209 */ /* 0x000fc60007800000 */
[----:B------:R-:W-:Y:S01]  /*6a30*/  SHFL.BFLY PT, R95, R99, 0x1, 0x1f ;  /* 0x0c201f00635f7f89 */ /* 0x000fe200000e0000 */
[----:B------:R-:W-:-:S03]  /*6a40*/  FMNMX R2, R91, R2, !PT ;  /* 0x000000025b027209 */ /* 0x000fc60007800000 */
[----:B------:R-:W1:Y:S04]  /*6a50*/  SHFL.BFLY PT, R91, R179, 0x1, 0x1f ;  /* 0x0c201f00b35b7f89 */ /* 0x000e6800000e0000 */
[----:B------:R-:W2:Y:S04]  /*6a60*/  SHFL.BFLY PT, R96, R4, 0x1, 0x1f ;  /* 0x0c201f0004607f89 */ /* 0x000ea800000e0000 */
[----:B------:R-:W3:Y:S01]  /*6a70*/  SHFL.BFLY PT, R97, R5, 0x1, 0x1f ;  /* 0x0c201f0005617f89 */ /* 0x000ee200000e0000 */
[----:B------:R-:W-:-:S03]  /*6a80*/  LOP3.LUT R190, R190, 0x1c, RZ, 0xc0, !PT ;  /* 0x0000001cbebe7812 */ /* 0x000fc600078ec0ff */
[----:B------:R-:W4:Y:S04]  /*6a90*/  SHFL.BFLY PT, R98, R6, 0x1, 0x1f ;  /* 0x0c201f0006627f89 */ /* 0x000f2800000e0000 */
[----:B------:R-:W5:Y:S01]  /*6aa0*/  SHFL.BFLY PT, R169, R2, 0x1, 0x1f ;  /* 0x0c201f0002a97f89 */ /* 0x000f6200000e0000 */
[----:B------:R-:W-:-:S03]  /*6ab0*/  SHF.R.U32.HI R182, RZ, 0x3, R191 ;  /* 0x00000003ffb67819 */ /* 0x000fc600000116bf */
[----:B------:R-:W0:Y:S01]  /*6ac0*/  SHFL.BFLY PT, R171, R3, 0x1, 0x1f ;  /* 0x0c201f0003ab7f89 */ /* 0x000e2200000e0000 */
[----:B------:R-:W-:Y:S01]  /*6ad0*/  IMAD.SHL.U32 R190, R190, 0x2, RZ ;  /* 0x00000002bebe7824 */ /* 0x000fe200078e00ff */
[----:B------:R-:W-:Y:S02]  /*6ae0*/  LOP3.LUT R203, R191, 0x1c, RZ, 0xc0, !PT ;  /* 0x0000001cbfcb7812 */ /* 0x000fe400078ec0ff */
[----:B------:R-:W-:Y:S02]  /*6af0*/  LOP3.LUT R182, R182, 0x4, RZ, 0xc0, !PT ;  /* 0x00000004b6b67812 */ /* 0x000fe400078ec0ff */
[----:B------:R-:W-:Y:S02]  /*6b00*/  SHF.R.U32.HI R180, RZ, 0x3, R188 ;  /* 0x00000003ffb47819 */ /* 0x000fe400000116bc */
[----:B------:R-:W-:Y:S02]  /*6b10*/  IADD3 R182, R190, R182, RZ ;  /* 0x000000b6beb67210 */ /* 0x000fe40007ffe0ff */
[----:B------:R-:W-:-:S02]  /*6b20*/  LEA.HI R202, R203, 0x18, RZ, 0x1e ;  /* 0x00000018cbca7811 */ /* 0x000fc400078ff0ff */
[--C-:B------:R-:W-:Y:S02]  /*6b30*/  SHF.R.U32.HI R204, RZ, 0x3, R188.reuse ;  /* 0x00000003ffcc7819 */ /* 0x100fe400000116bc */
[C---:B------:R-:W-:Y:S02]  /*6b40*/  LEA.HI R190, R203.reuse, 0x28, RZ, 0x1e ;  /* 0x00000028cbbe7811 */ /* 0x040fe400078ff0ff */
[----:B------:R-:W-:Y:S02]  /*6b50*/  LEA.HI R191, R203, 0x20, RZ, 0x1e ;  /* 0x00000020cbbf7811 */ /* 0x000fe400078ff0ff */
[----:B------:R-:W-:Y:S02]  /*6b60*/  SHF.R.U32.HI R198, RZ, 0x3, R188 ;  /* 0x00000003ffc67819 */ /* 0x000fe400000116bc */
[----:B------:R-:W-:Y:S02]  /*6b70*/  SHF.L.U32 R181, R196, 0x3, RZ ;  /* 0x00000003c4b57819 */ /* 0x000fe400000006ff */
[----:B------:R-:W-:-:S02]  /*6b80*/  LOP3.LUT R180, R180, 0x4, RZ, 0xc0, !PT ;  /* 0x00000004b4b47812 */ /* 0x000fc400078ec0ff */
[----:B------:R-:W-:Y:S02]  /*6b90*/  SHF.R.U32.HI R196, RZ, 0x3, R188 ;  /* 0x00000003ffc47819 */ /* 0x000fe400000116bc */
[----:B------:R-:W-:Y:S02]  /*6ba0*/  SHF.L.U32 R205, R202, 0x3, RZ ;  /* 0x00000003cacd7819 */ /* 0x000fe400000006ff */
[----:B------:R-:W-:Y:S01]  /*6bb0*/  LOP3.LUT R204, R204, 0x4, RZ, 0xc0, !PT ;  /* 0x00000004cccc7812 */ /* 0x000fe200078ec0ff */
[----:B------:R-:W-:Y:S01]  /*6bc0*/  IMAD.SHL.U32 R197, R190, 0x8, RZ ;  /* 0x00000008bec57824 */ /* 0x000fe200078e00ff */
[----:B------:R-:W-:Y:S01]  /*6bd0*/  LOP3.LUT R198, R198, 0x4, RZ, 0xc0, !PT ;  /* 0x00000004c6c67812 */ /* 0x000fe200078ec0ff */
[----:B------:R-:W-:Y:S01]  /*6be0*/  IMAD.SHL.U32 R201, R191, 0x8, RZ ;  /* 0x00000008bfc97824 */ /* 0x000fe200078e00ff */
[----:B0-----:R-:W-:Y:S01]  /*6bf0*/  FMNMX R7, R178, R7, !PT ;  /* 0x00000007b2077209 */ /* 0x001fe20007800000 */
[----:B------:R-:W-:Y:S01]  /*6c00*/  BAR.SYNC.DEFER_BLOCKING 0x0 ;  /* 0x0000000000007b1d */ /* 0x000fe20000010000 */
[----:B-1----:R-:W-:Y:S01]  /*6c10*/  FMNMX R91, R179, R91, !PT ;  /* 0x0000005bb35b7209 */ /* 0x002fe20007800000 */
[----:B------:R-:W-:Y:S01]  /*6c20*/  IMAD.IADD R180, R180, 0x1, R181 ;  /* 0x00000001b4b47824 */ /* 0x000fe200078e02b5 */
[----:B------:R-:W-:Y:S01]  /*6c30*/  LOP3.LUT R196, R196, 0x4, RZ, 0xc0, !PT ;  /* 0x00000004c4c47812 */ /* 0x000fe200078ec0ff */
[----:B------:R-:W-:Y:S01]  /*6c40*/  IMAD.IADD R204, R204, 0x1, R205 ;  /* 0x00000001cccc7824 */ /* 0x000fe200078e02cd */
[----:B------:R-:W-:Y:S01]  /*6c50*/  FMNMX R95, R99, R95, !PT ;  /* 0x0000005f635f7209 */ /* 0x000fe20007800000 */
[----:B------:R-:W-:Y:S01]  /*6c60*/  IMAD.IADD R198, R198, 0x1, R201 ;  /* 0x00000001c6c67824 */ /* 0x000fe200078e02c9 */
[----:B--2---:R-:W-:-:S02]  /*6c70*/  FMNMX R96, R4, R96, !PT ;  /* 0x0000006004607209 */ /* 0x004fc40007800000 */
[----:B---3--:R-:W-:Y:S02]  /*6c80*/  FMNMX R97, R5, R97, !PT ;  /* 0x0000006105617209 */ /* 0x008fe40007800000 */
[----:B----4-:R-:W-:Y:S02]  /*6c90*/  FMNMX R98, R6, R98, !PT ;  /* 0x0000006206627209 */ /* 0x010fe40007800000 */
[----:B------:R-:W-:Y:S02]  /*6ca0*/  IADD3 R196, R196, R197, RZ ;  /* 0x000000c5c4c47210 */ /* 0x000fe40007ffe0ff */
[----:B-----5:R-:W-:Y:S01]  /*6cb0*/  FMNMX R169, R2, R169, !PT ;  /* 0x000000a902a97209 */ /* 0x020fe20007800000 */
[----:B------:R-:W0:Y:S01]  /*6cc0*/  S2R R201, SR_TID.X ;  /* 0x0000000000c97919 */ /* 0x000e220000002100 */
[----:B------:R-:W-:-:S03]  /*6cd0*/  FMNMX R171, R3, R171, !PT ;  /* 0x000000ab03ab7209 */ /* 0x000fc60007800000 */
[----:B------:R-:W-:Y:S04]  /*6ce0*/  @P0 STS [R182+0x10000], R7 ;  /* 0x01000007b6000388 */ /* 0x000fe80000000800 */
[----:B------:R-:W-:Y:S04]  /*6cf0*/  @P0 STS [R180+0x10000], R91 ;  /* 0x0100005bb4000388 */ /* 0x000fe80000000800 */
[----:B------:R-:W-:Y:S04]  /*6d00*/  @P0 STS [R206+0x10000], R95 ;  /* 0x0100005fce000388 */ /* 0x000fe80000000800 */
[----:B------:R-:W-:Y:S04]  /*6d10*/  @P0 STS [R204+0x10000], R96 ;  /* 0x01000060cc000388 */ /* 0x000fe80000000800 */
[----:B------:R1:W-:Y:S04]  /*6d20*/  @P0 STS [R198+0x10000], R97 ;  /* 0x01000061c6000388 */ /* 0x0003e80000000800 */
[----:B------:R-:W-:Y:S04]  /*6d30*/  @P0 STS [R196+0x10000], R98 ;  /* 0x01000062c4000388 */ /* 0x000fe80000000800 */
[----:B------:R-:W-:Y:S04]  /*6d40*/  @P0 STS [R252+0x10000], R169 ;  /* 0x010000a9fc000388 */ /* 0x000fe80000000800 */
[----:B------:R-:W-:Y:S01]  /*6d50*/  @P0 STS [R217+0x10000], R171 ;  /* 0x010000abd9000388 */ /* 0x000fe20000000800 */
[----:B0-----:R-:W-:-:S03]  /*6d60*/  LOP3.LUT R193, R201, 0xff, RZ, 0xc0, !PT ;  /* 0x000000ffc9c17812 */ /* 0x001fc600078ec0ff */
[----:B------:R-:W-:Y:S01]  /*6d70*/  BAR.SYNC.DEFER_BLOCKING 0x0 ;  /* 0x0000000000007b1d */ /* 0x000fe20000010000 */
[----:B------:R-:W-:Y:S02]  /*6d80*/  LOP3.LUT R197, R188, 0x1c, RZ, 0xc0, !PT ;  /* 0x0000001cbcc57812 */ /* 0x000fe400078ec0ff */
[----:B------:R-:W-:Y:S01]  /*6d90*/  LEA.HI R4, R203, 0x10, RZ, 0x1e ;  /* 0x00000010cb047811 */ /* 0x000fe200078ff0ff */
[----:B------:R-:W-:Y:S02]  /*6da0*/  IMAD.MOV.U32 R205, RZ, RZ, R180 ;  /* 0x000000ffffcd7224 */ /* 0x000fe400078e00b4 */
[----:B-1----:R-:W2:Y:S04]  /*6db0*/  LDL.64 R96, [R1+0x68] ;  /* 0x0000680001607983 */ /* 0x002ea80000100a00 */
[----:B------:R-:W0:Y:S04]  /*6dc0*/  @!P5 LDS R208, [R193.X4+0x10000] ;  /* 0x01000000c1d0d984 */ /* 0x000e280000004800 */
[----:B0-----:R-:W0:Y:S02]  /*6dd0*/  SHFL.BFLY PT, R2, R208, 0x1, 0x1f ;  /* 0x0c201f00d0027f89 */ /* 0x001e2400000e0000 */
[----:B0-----:R-:W-:-:S05]  /*6de0*/  FMNMX R2, R208, R2, !PT ;  /* 0x00000002d0027209 */ /* 0x001fca0007800000 */
[----:B------:R-:W-:Y:S04]  /*6df0*/  @P1 STS [R193.X4+0x10000], R2 ;  /* 0x01000002c1001388 */ /* 0x000fe80000004800 */
[----:B------:R-:W-:Y:S01]  /*6e00*/  BAR.SYNC.DEFER_BLOCKING 0x0 ;  /* 0x0000000000007b1d */ /* 0x000fe20000010000 */
[----:B------:R-:W-:-:S05]  /*6e10*/  LEA.HI R207, R197, 0x8, RZ, 0x1e ;  /* 0x00000008c5cf7811 */ /* 0x000fca00078ff0ff */
[----:B------:R-:W0:Y:S04]  /*6e20*/  LDS R3, [R207.X8+0x10000] ;  /* 0x01000000cf037984 */ /* 0x000e280000008800 */
[----:B------:R-:W1:Y:S04]  /*6e30*/  LDS R4, [R4.X8+0x10000] ;  /* 0x0100000004047984 */ /* 0x000e680000008800 */
[----:B------:R3:W-:Y:S04]  /*6e40*/  LDS R7, [R190.X8+0x10000] ;  /* 0x01000000be077984 */ /* 0x0007e80000008800 */
[----:B------:R-:W4:Y:S04]  /*6e50*/  LDS R6, [R191.X8+0x10000] ;  /* 0x01000000bf067984 */ /* 0x000f280000008800 */
[----:B---3--:R-:W3:Y:S01]  /*6e60*/  S2R R190, SR_TID.X ;  /* 0x0000000000be7919 */ /* 0x008ee20000002100 */
[----:B------:R-:W-:Y:S01]  /*6e70*/  IMAD.SHL.U32 R192, R197, 0x2, RZ ;  /* 0x00000002c5c07824 */ /* 0x000fe200078e00ff */
[----:B------:R-:W-:-:S02]  /*6e80*/  LOP3.LUT R188, R188, 0x1c, RZ, 0xc0, !PT ;  /* 0x0000001cbcbc7812 */ /* 0x000fc400078ec0ff */
[----:B------:R5:W-:Y:S04]  /*6e90*/  LDS R5, [R202.X8+0x10000] ;  /* 0x01000000ca057984 */ /* 0x000be80000008800 */
[----:B------:R-:W4:Y:S01]  /*6ea0*/  LDS R2, [R192+0x10000] ;  /* 0x01000000c0027984 */ /* 0x000f220000000800 */
[----:B0-----:R-:W-:-:S03]  /*6eb0*/  FMNMX R3, R3, R170, !PT ;  /* 0x000000aa03037209 */ /* 0x001fc60007800000 */
[----:B-----5:R-:W5:Y:S02]  /*6ec0*/  LDL.64 R202, [R1+0x78] ;  /* 0x0000780001ca7983 */ /* 0x020f640000100a00 */
[----:B------:R-:W-:Y:S01]  /*6ed0*/  FADD R86, R86, -R3 ;  /* 0x8000000356567221 */ /* 0x000fe20000000000 */
[----:B-1----:R-:W-:Y:S02]  /*6ee0*/  FMNMX R4, R4, R200, !PT ;  /* 0x000000c804047209 */ /* 0x002fe40007800000 */
[----:B---3--:R-:W-:Y:S01]  /*6ef0*/  LOP3.LUT R191, R190, 0x1c, RZ, 0xc0, !PT ;  /* 0x0000001cbebf7812 */ /* 0x008fe200078ec0ff */
[----:B------:R-:W-:-:S03]  /*6f00*/  FMUL R86, R86, 1.4426950216293334961 ;  /* 0x3fb8aa3b56567820 */ /* 0x000fc60000400000 */
[----:B------:R-:W-:Y:S01]  /*6f10*/  LEA.HI R99, R191, 0x30, RZ, 0x1e ;  /* 0x00000030bf637811 */ /* 0x000fe200078ff0ff */
[----:B------:R0:W-:Y:S01]  /*6f20*/  MUFU.EX2 R190, R86 ;  /* 0x0000005600be7308 */ /* 0x0001e20000000800 */
[----:B------:R-:W-:Y:S01]  /*6f30*/  LEA.HI R91, R188, 0x38, RZ, 0x1e ;  /* 0x00000038bc5b7811 */ /* 0x000fe200078ff0ff */
[----:B0-----:R-:W-:Y:S02]  /*6f40*/  FADD R86, R89, -R4 ;  /* 0x8000000459567221 */ /* 0x001fe40000000000 */
[----:B------:R0:W1:Y:S02]  /*6f50*/  LDS R89, [R99.X8+0x10000] ;  /* 0x0100000063597984 */ /* 0x0000640000008800 */
[----:B------:R-:W-:-:S04]  /*6f60*/  FMUL R86, R86, 1.4426950216293334961 ;  /* 0x3fb8aa3b56567820 */ /* 0x000fc80000400000 */
[----:B------:R3:W-:Y:S01]  /*6f70*/  MUFU.EX2 R188, R86 ;  /* 0x0000005600bc7308 */ /* 0x0007e20000000800 */
[----:B----4-:R-:W-:Y:S02]  /*6f80*/  FMNMX R6, R6, R189, !PT ;  /* 0x000000bd06067209 */ /* 0x010fe40007800000 */
[----:B------:R-:W-:Y:S02]  /*6f90*/  FMNMX R7, R7, R11, !PT ;  /* 0x0000000b07077209 */ /* 0x000fe40007800000 */
[----:B------:R-:W-:Y:S02]  /*6fa0*/  FMNMX R2, R2, R168, !PT ;  /* 0x000000a802027209 */ /* 0x000fe40007800000 */
[----:B------:R-:W-:Y:S01]  /*6fb0*/  FMNMX R5, R5, R199, !PT ;  /* 0x000000c705057209 */ /* 0x000fe20007800000 */
[----:B------:R-:W-:Y:S01]  /*6fc0*/  FADD R93, R93, -R3 ;  /* 0x800000035d5d7221 */ /* 0x000fe20000000000 */
[----:B---3--:R-:W3:Y:S01]  /*6fd0*/  LDS R86, [R91.X8+0x10000] ;  /* 0x010000005b567984 */ /* 0x008ee20000008800 */
[----:B------:R-:W-:-:S02]  /*6fe0*/  FADD R8, R8, -R6 ;  /* 0x8000000608087221 */ /* 0x000fc40000000000 */
[----:B------:R-:W-:Y:S01]  /*6ff0*/  FADD R90, R90, -R4 ;  /* 0x800000045a5a7221 */ /* 0x000fe20000000000 */
[----:B------:R-:W-:Y:S01]  /*7000*/  SHF.R.U32.HI R201, RZ, 0x3, R201 ;  /* 0x00000003ffc97819 */ /* 0x000fe200000116c9 */
[----:B------:R-:W-:Y:S01]  /*7010*/  FMUL R8, R8, 1.4426950216293334961 ;  /* 0x3fb8aa3b08087820 */ /* 0x000fe20000400000 */
[----:B------:R-:W-:Y:S01]  /*7020*/  SHF.L.U32 R197, R197, 0x1, RZ ;  /* 0x00000001c5c57819 */ /* 0x000fe200000006ff */
[----:B------:R-:W-:Y:S01]  /*7030*/  FADD R81, R81, -R7 ;  /* 0x8000000751517221 */ /* 0x000fe20000000000 */
[----:B0-----:R-:W4:Y:S01]  /*7040*/  LDL.64 R98, [R1+0x70] ;  /* 0x0000700001627983 */ /* 0x001f220000100a00 */
[----:B------:R1:W-:Y:S01]  /*7050*/  MUFU.EX2 R181, R8 ;  /* 0x0000000800b57308 */ /* 0x0003e20000000800 */
[--C-:B------:R-:W-:Y:S02]  /*7060*/  FADD R195, R92, -R2.reuse ;  /* 0x800000025cc37221 */ /* 0x100fe40000000000 */
[----:B------:R-:W-:Y:S02]  /*7070*/  FMUL R183, R81, 1.4426950216293334961 ;  /* 0x3fb8aa3b51b77820 */ /* 0x000fe40000400000 */
[----:B------:R-:W-:-:S02]  /*7080*/  FADD R94, R94, -R2 ;  /* 0x800000025e5e7221 */ /* 0x000fc40000000000 */
[--C-:B------:R-:W-:Y:S02]  /*7090*/  FADD R171, R87, -R5.reuse ;  /* 0x8000000557ab7221 */ /* 0x100fe40000000000 */
[----:B------:R-:W-:Y:S01]  /*70a0*/  FMUL R195, R195, 1.4426950216293334961 ;  /* 0x3fb8aa3bc3c37820 */ /* 0x000fe20000400000 */
[----:B-1----:R-:W-:Y:S01]  /*70b0*/  FMNMX R8, R89, R177, !PT ;  /* 0x000000b159087209 */ /* 0x002fe20007800000 */
[----:B------:R-:W-:-:S04]  /*70c0*/  FADD R88, R88, -R5 ;  /* 0x8000000558587221 */ /* 0x000fc80000000000 */
[----:B------:R-:W-:Y:S02]  /*70d0*/  FADD R81, R9, -R8 ;  /* 0x8000000809517221 */ /* 0x000fe40000000000 */
[----:B------:R-:W-:Y:S02]  /*70e0*/  FMUL R94, R94, 1.4426950216293334961 ;  /* 0x3fb8aa3b5e5e7820 */ /* 0x000fe40000400000 */
[----:B------:R-:W-:Y:S02]  /*70f0*/  FADD R84, R84, -R6 ;  /* 0x8000000654547221 */ /* 0x000fe40000000000 */
[----:B------:R-:W-:Y:S01]  /*7100*/  FADD R83, R83, -R7 ;  /* 0x8000000753537221 */ /* 0x000fe20000000000 */
[----:B---3--:R-:W-:Y:S01]  /*7110*/  FMNMX R9, R86, R10, !PT ;  /* 0x0000000a56097209 */ /* 0x008fe20007800000 */
[----:B------:R-:W-:Y:S02]  /*7120*/  FMUL R93, R93, 1.4426950216293334961 ;  /* 0x3fb8aa3b5d5d7820 */ /* 0x000fe40000400000 */
[----:B------:R-:W-:-:S02]  /*7130*/  FMUL R171, R171, 1.4426950216293334961 ;  /* 0x3fb8aa3babab7820 */ /* 0x000fc40000400000 */
[----:B------:R-:W-:Y:S02]  /*7140*/  FADD R85, R85, -R8 ;  /* 0x8000000855557221 */ /* 0x000fe40000000000 */
[----:B------:R-:W-:Y:S02]  /*7150*/  FMUL R90, R90, 1.4426950216293334961 ;  /* 0x3fb8aa3b5a5a7820 */ /* 0x000fe40000400000 */
[--C-:B------:R-:W-:Y:S02]  /*7160*/  FADD R82, R82, -R9.reuse ;  /* 0x8000000952527221 */ /* 0x100fe40000000000 */
[----:B------:R-:W-:Y:S01]  /*7170*/  FADD R80, R80, -R9 ;  /* 0x8000000950507221 */ /* 0x000fe20000000000 */
[----:B------:R-:W-:Y:S01]  /*7180*/  MUFU.EX2 R195, R195 ;  /* 0x000000c300c37308 */ /* 0x000fe20000000800 */
[----:B------:R-:W-:Y:S02]  /*7190*/  FMUL R88, R88, 1.4426950216293334961 ;  /* 0x3fb8aa3b58587820 */ /* 0x000fe40000400000 */
[----:B------:R-:W-:-:S02]  /*71a0*/  FMUL R84, R84, 1.4426950216293334961 ;  /* 0x3fb8aa3b54547820 */ /* 0x000fc40000400000 */
[----:B------:R-:W-:Y:S02]  /*71b0*/  FMUL R83, R83, 1.4426950216293334961 ;  /* 0x3fb8aa3b53537820 */ /* 0x000fe40000400000 */
[----:B------:R-:W-:Y:S01]  /*71c0*/  FMUL R81, R81, 1.4426950216293334961 ;  /* 0x3fb8aa3b51517820 */ /* 0x000fe20000400000 */
[----:B------:R-:W0:Y:S01]  /*71d0*/  MUFU.EX2 R178, R94 ;  /* 0x0000005e00b27308 */ /* 0x000e220000000800 */
[----:B------:R-:W-:Y:S02]  /*71e0*/  FMUL R85, R85, 1.4426950216293334961 ;  /* 0x3fb8aa3b55557820 */ /* 0x000fe40000400000 */
[----:B------:R-:W-:Y:S02]  /*71f0*/  FMUL R82, R82, 1.4426950216293334961 ;  /* 0x3fb8aa3b52527820 */ /* 0x000fe40000400000 */
[----:B------:R-:W-:-:S03]  /*7200*/  FMUL R80, R80, 1.4426950216293334961 ;  /* 0x3fb8aa3b50507820 */ /* 0x000fc60000400000 */
[----:B------:R-:W1:Y:S08]  /*7210*/  MUFU.EX2 R194, R93 ;  /* 0x0000005d00c27308 */ /* 0x000e700000000800 */
[----:B------:R-:W3:Y:S08]  /*7220*/  MUFU.EX2 R191, R90 ;  /* 0x0000005a00bf7308 */ /* 0x000ef00000000800 */
[----:B------:R-:W-:Y:S08]  /*7230*/  MUFU.EX2 R171, R171 ;  /* 0x000000ab00ab7308 */ /* 0x000ff00000000800 */
[----:B------:R-:W0:Y:S08]  /*7240*/  MUFU.EX2 R179, R88 ;  /* 0x0000005800b37308 */ /* 0x000e300000000800 */
[----:B------:R-:W0:Y:S08]  /*7250*/  MUFU.EX2 R180, R84 ;  /* 0x0000005400b47308 */ /* 0x000e300000000800 */
[----:B------:R-:W-:Y:S08]  /*7260*/  MUFU.EX2 R182, R83 ;  /* 0x0000005300b67308 */ /* 0x000ff00000000800 */
[----:B------:R-:W0:Y:S08]  /*7270*/  MUFU.EX2 R183, R183 ;  /* 0x000000b700b77308 */ /* 0x000e300000000800 */
[----:B------:R-:W-:Y:S08]  /*7280*/  MUFU.EX2 R184, R81 ;  /* 0x0000005100b87308 */ /* 0x000ff00000000800 */
[----:B------:R-:W0:Y:S08]  /*7290*/  MUFU.EX2 R185, R85 ;  /* 0x0000005500b97308 */ /* 0x000e300000000800 */
[----:B------:R-:W-:Y:S08]  /*72a0*/  MUFU.EX2 R186, R82 ;  /* 0x0000005200ba7308 */ /* 0x000ff00000000800 */
[----:B------:R-:W2:Y:S01]  /*72b0*/  MUFU.EX2 R187, R80 ;  /* 0x0000005000bb7308 */ /* 0x000ea20000000800 */
[----:B0-----:R-:W-:-:S02]  /*72c0*/  FADD R92, R195, R178 ;  /* 0x000000b2c35c7221 */ /* 0x001fc40000000000 */
[----:B-1----:R-:W-:Y:S02]  /*72d0*/  FADD R93, R194, R190 ;  /* 0x000000bec25d7221 */ /* 0x002fe40000000000 */
[----:B---3--:R-:W-:Y:S02]  /*72e0*/  FADD R90, R191, R188 ;  /* 0x000000bcbf5a7221 */ /* 0x008fe40000000000 */
[----:B------:R-:W-:Y:S01]  /*72f0*/  FADD R89, R171, R179 ;  /* 0x000000b3ab597221 */ /* 0x000fe20000000000 */
[----:B------:R-:W0:Y:S01]  /*7300*/  SHFL.BFLY PT, R94, R92, 0x2, 0x1f ;  /* 0x0c401f005c5e7f89 */ /* 0x000e2200000e0000 */
[----:B------:R-:W-:Y:S02]  /*7310*/  FADD R88, R180, R181 ;  /* 0x000000b5b4587221 */ /* 0x000fe40000000000 */
[----:B------:R-:W-:Y:S01]  /*7320*/  FADD R87, R182, R183 ;  /* 0x000000b7b6577221 */ /* 0x000fe20000000000 */
[----:B------:R-:W1:Y:S01]  /*7330*/  SHFL.BFLY PT, R95, R93, 0x2, 0x1f ;  /* 0x0c401f005d5f7f89 */ /* 0x000e6200000e0000 */
[----:B------:R-:W-:-:S02]  /*7340*/  FADD R84, R184, R185 ;  /* 0x000000b9b8547221 */ /* 0x000fc40000000000 */
[----:B--2---:R-:W-:Y:S01]  /*7350*/  FADD R86, R186, R187 ;  /* 0x000000bbba567221 */ /* 0x004fe20000000000 */
[----:B------:R-:W2:Y:S04]  /*7360*/  SHFL.BFLY PT, R91, R90, 0x2, 0x1f ;  /* 0x0c401f005a5b7f89 */ /* 0x000ea800000e0000 */
[----:B------:R-:W3:Y:S04]  /*7370*/  SHFL.BFLY PT, R83, R89, 0x2, 0x1f ;  /* 0x0c401f0059537f89 */ /* 0x000ee800000e0000 */
[----:B------:R-:W3:Y:S04]  /*7380*/  SHFL.BFLY PT, R80, R88, 0x2, 0x1f ;  /* 0x0c401f0058507f89 */ /* 0x000ee800000e0000 */
[----:B------:R-:W3:Y:S04]  /*7390*/  SHFL.BFLY PT, R82, R87, 0x2, 0x1f ;  /* 0x0c401f0057527f89 */ /* 0x000ee800000e0000 */
[----:B------:R-:W3:Y:S04]  /*73a0*/  SHFL.BFLY PT, R81, R84, 0x2, 0x1f ;  /* 0x0c401f0054517f89 */ /* 0x000ee800000e0000 */
[----:B------:R-:W3:Y:S01]  /*73b0*/  SHFL.BFLY PT, R85, R86, 0x2, 0x1f ;  /* 0x0c401f0056557f89 */ /* 0x000ee200000e0000 */
[----:B0-----:R-:W-:-:S02]  /*73c0*/  FADD R94, R92, R94 ;  /* 0x0000005e5c5e7221 */ /* 0x001fc40000000000 */
[----:B-1----:R-:W-:Y:S02]  /*73d0*/  FADD R95, R93, R95 ;  /* 0x0000005f5d5f7221 */ /* 0x002fe40000000000 */
[----:B--2---:R-:W-:Y:S02]  /*73e0*/  FADD R91, R90, R91 ;  /* 0x0000005b5a5b7221 */ /* 0x004fe40000000000 */
[----:B---3--:R-:W-:Y:S02]  /*73f0*/  FADD R83, R89, R83 ;  /* 0x0000005359537221 */ /* 0x008fe40000000000 */
[----:B------:R-:W-:Y:S02]  /*7400*/  FADD R80, R88, R80 ;  /* 0x0000005058507221 */ /* 0x000fe40000000000 */
[----:B------:R-:W-:Y:S02]  /*7410*/  FADD R87, R87, R82 ;  /* 0x0000005257577221 */ /* 0x000fe40000000000 */
[----:B------:R-:W0:Y:S01]  /*7420*/  SHFL.BFLY PT, R82, R94, 0x1, 0x1f ;  /* 0x0c201f005e527f89 */ /* 0x000e2200000e0000 */
[----:B------:R-:W-:-:S03]  /*7430*/  FADD R81, R84, R81 ;  /* 0x0000005154517221 */ /* 0x000fc60000000000 */
[----:B------:R-:W1:Y:S01]  /*7440*/  SHFL.BFLY PT, R84, R95, 0x1, 0x1f ;  /* 0x0c201f005f547f89 */ /* 0x000e6200000e0000 */
[----:B------:R-:W-:-:S03]  /*7450*/  FADD R85, R86, R85 ;  /* 0x0000005556557221 */ /* 0x000fc60000000000 */
[----:B------:R-:W2:Y:S04]  /*7460*/  SHFL.BFLY PT, R86, R91, 0x1, 0x1f ;  /* 0x0c201f005b567f89 */ /* 0x000ea800000e0000 */
[----:B------:R-:W3:Y:S04]  /*7470*/  SHFL.BFLY PT, R88, R83, 0x1, 0x1f ;  /* 0x0c201f0053587f89 */ /* 0x000ee800000e0000 */
[----:B------:R-:W3:Y:S04]  /*7480*/  SHFL.BFLY PT, R89, R80, 0x1, 0x1f ;  /* 0x0c201f0050597f89 */ /* 0x000ee800000e0000 */
[----:B------:R-:W3:Y:S01]  /*7490*/  SHFL.BFLY PT, R90, R87, 0x1, 0x1f ;  /* 0x0c201f00575a7f89 */ /* 0x000ee200000e0000 */
[----:B------:R-:W-:Y:S01]  /*74a0*/  LOP3.LUT R201, R201, 0x4, RZ, 0xc0, !PT ;  /* 0x00000004c9c97812 */ /* 0x000fe200078ec0ff */
[----:B0-----:R-:W-:-:S04]  /*74b0*/  FADD R82, R94, R82 ;  /* 0x000000525e527221 */ /* 0x001fc80000000000 */
[----:B------:R-:W-:Y:S01]  /*74c0*/  IMAD.IADD R201, R197, 0x1, R201 ;  /* 0x00000001c5c97824 */ /* 0x000fe200078e02c9 */
[----:B------:R-:W-:Y:S01]  /*74d0*/  BAR.SYNC.DEFER_BLOCKING 0x0 ;  /* 0x0000000000007b1d */ /* 0x000fe20000010000 */
[----:B-1----:R-:W-:Y:S02]  /*74e0*/  FADD R84, R95, R84 ;  /* 0x000000545f547221 */ /* 0x002fe40000000000 */
[----:B--2---:R-:W-:-:S03]  /*74f0*/  FADD R86, R91, R86 ;  /* 0x000000565b567221 */ /* 0x004fc60000000000 */
[----:B------:R-:W2:Y:S01]  /*7500*/  LDL.64 R94, [R1+0x60] ;  /* 0x00006000015e7983 */ /* 0x000ea20000100a00 */
[----:B---3--:R-:W-:Y:S02]  /*7510*/  FADD R88, R83, R88 ;  /* 0x0000005853587221 */ /* 0x008fe40000000000 */
[----:B------:R-:W-:Y:S02]  /*7520*/  FADD R89, R80, R89 ;  /* 0x0000005950597221 */ /* 0x000fe40000000000 */
[----:B------:R-:W-:Y:S01]  /*7530*/  FADD R90, R87, R90 ;  /* 0x0000005a575a7221 */ /* 0x000fe20000000000 */
[----:B------:R-:W-:Y:S04]  /*7540*/  @P0 STS [R201+0x10000], R82 ;  /* 0x01000052c9000388 */ /* 0x000fe80000000800 */
[----:B------:R-:W-:Y:S04]  /*7550*/  @P0 STS [R205+0x10000], R84 ;  /* 0x01000054cd000388 */ /* 0x000fe80000000800 */
[----:B------:R-:W-:Y:S04]  /*7560*/  @P0 STS [R206+0x10000], R86 ;  /* 0x01000056ce000388 */ /* 0x000fe80000000800 */
[----:B------:R-:W-:Y:S04]  /*7570*/  @P0 STS [R204+0x10000], R88 ;  /* 0x01000058cc000388 */ /* 0x000fe80000000800 */
[----:B------:R0:W-:Y:S04]  /*7580*/  @P0 STS [R198+0x10000], R89 ;  /* 0x01000059c6000388 */ /* 0x0001e80000000800 */
[----:B------:R1:W-:Y:S04]  /*7590*/  @P0 STS [R196+0x10000], R90 ;  /* 0x0100005ac4000388 */ /* 0x0003e80000000800 */
[----:B0-----:R-:W3:Y:S04]  /*75a0*/  LDL.64 R88, [R1+0x50] ;  /* 0x0000500001587983 */ /* 0x001ee80000100a00 */
[----:B-1----:R-:W3:Y:S04]  /*75b0*/  LDL.64 R196, [R1+0x58] ;  /* 0x0000580001c47983 */ /* 0x002ee80000100a00 */
[----:B------:R-:W0:Y:S04]  /*75c0*/  SHFL.BFLY PT, R92, R81, 0x1, 0x1f ;  /* 0x0c201f00515c7f89 */ /* 0x000e2800000e0000 */
[----:B------:R-:W1:Y:S04]  /*75d0*/  SHFL.BFLY PT, R93, R85, 0x1, 0x1f ;  /* 0x0c201f00555d7f89 */ /* 0x000e6800000e0000 */
[----:B------:R-:W3:Y:S01]  /*75e0*/  LDL.64 R90, [R1+0x10] ;  /* 0x00001000015a7983 */ /* 0x000ee20000100a00 */
[----:B0-----:R-:W-:-:S02]  /*75f0*/  FADD R92, R81, R92 ;  /* 0x0000005c515c7221 */ /* 0x001fc40000000000 */
[----:B-1----:R-:W-:-:S03]  /*7600*/  FADD R93, R85, R93 ;  /* 0x0000005d555d7221 */ /* 0x002fc60000000000 */
[----:B------:R-:W-:Y:S04]  /*7610*/  @P0 STS [R252+0x10000], R92 ;  /* 0x0100005cfc000388 */ /* 0x000fe80000000800 */
[----:B------:R0:W-:Y:S04]  /*7620*/  @P0 STS [R217+0x10000], R93 ;  /* 0x0100005dd9000388 */ /* 0x0001e80000000800 */
[----:B------:R-:W-:Y:S01]  /*7630*/  BAR.SYNC.DEFER_BLOCKING 0x0 ;  /* 0x0000000000007b1d */ /* 0x000fe20000010000 */
[----:B----4-:R-:W-:-:S05]  /*7640*/  IMAD.WIDE R82, R173, 0x2, R98 ;  /* 0x00000002ad527825 */ /* 0x010fca00078e0262 */
[----:B------:R-:W4:Y:S01]  /*7650*/  LDL.64 R98, [R1+0x38] ;  /* 0x0000380001627983 */ /* 0x000f220000100a00 */
[----:B------:R-:W-:-:S03]  /*7660*/  IMAD.WIDE R80, R173, 0x2, R96 ;  /* 0x00000002ad507825 */ /* 0x000fc600078e0260 */
[----:B------:R-:W4:Y:S01]  /*7670*/  LDL.64 R96, [R1+0x30] ;  /* 0x0000300001607983 */ /* 0x000f220000100a00 */
[----:B-----5:R-:W-:-:S03]  /*7680*/  IMAD.WIDE R84, R173, 0x2, R202 ;  /* 0x00000002ad547825 */ /* 0x020fc600078e02ca */
[----:B0-----:R-:W5:Y:S04]  /*7690*/  LDL.64 R92, [R1+0x8] ;  /* 0x00000800015c7983 */ /* 0x001f680000100a00 */
[----:B------:R-:W0:Y:S04]  /*76a0*/  @!P5 LDS R175, [R193.X4+0x10000] ;  /* 0x01000000c1afd984 */ /* 0x000e280000004800 */
[----:B0-----:R-:W0:Y:S02]  /*76b0*/  SHFL.BFLY PT, R86, R175, 0x1, 0x1f ;  /* 0x0c201f00af567f89 */ /* 0x001e2400000e0000 */
[----:B0-----:R-:W-:-:S05]  /*76c0*/  FADD R86, R175, R86 ;  /* 0x00000056af567221 */ /* 0x001fca0000000000 */
[----:B------:R0:W-:Y:S04]  /*76d0*/  @P1 STS [R193.X4+0x10000], R86 ;  /* 0x01000056c1001388 */ /* 0x0001e80000004800 */
[----:B------:R-:W-:Y:S06]  /*76e0*/  BAR.SYNC.DEFER_BLOCKING 0x0 ;  /* 0x0000000000007b1d */ /* 0x000fec0000010000 */
[----:B0-----:R-:W4:Y:S04]  /*76f0*/  LDL.64 R86, [R1+0x20] ;  /* 0x0000200001567983 */ /* 0x001f280000100a00 */
[----:B------:R3:W5:Y:S04]  /*7700*/  LDG.E.U16 R204, [R82.64] ;  /* 0x0000000652cc7981 */ /* 0x000768000c1e1500 */
[----:B------:R0:W5:Y:S04]  /*7710*/  LDG.E.U16 R203, [R80.64] ;  /* 0x0000000650cb7981 */ /* 0x000168000c1e1500 */
[----:B------:R2:W5:Y:S04]  /*7720*/  LDG.E.U16 R205, [R84.64] ;  /* 0x0000000654cd7981 */ /* 0x000568000c1e1500 */
[----:B------:R1:W0:Y:S01]  /*7730*/  LDS R206, [R192+0x10000] ;  /* 0x01000000c0ce7984 */ /* 0x0002220000000800 */
[----:B------:R-:W-:-:S03]  /*7740*/  FADD R202, -R2, R168 ;  /* 0x000000a802ca7221 */ /* 0x000fc60000000100 */
[----:B------:R-:W0:Y:S01]  /*7750*/  LDS R207, [R207.X8+0x10000] ;  /* 0x01000000cfcf7984 */ /* 0x000e220000008800 */
[----:B--2---:R-:W-:-:S03]  /*7760*/  IMAD.WIDE R84, R173, 0x2, R94 ;  /* 0x00000002ad547825 */ /* 0x004fc600078e025e */
[----:B------:R-:W2:Y:S04]  /*7770*/  LDL.64 R94, [R1+0x18] ;  /* 0x00001800015e7983 */ /* 0x000ea80000100a00 */
[----:B------:R0:W2:Y:S04]  /*7780*/  LDG.E.U16 R201, [R84.64] ;  /* 0x0000000654c97981 */ /* 0x0000a8000c1e1500 */
[----:B0-----:R-:W2:Y:S01]  /*7790*/  LDL.64 R84, [R1+0x48] ;  /* 0x0000480001547983 */ /* 0x001ea20000100a00 */
[----:B---3--:R-:W-:-:S05]  /*77a0*/  IMAD.WIDE R82, R173, 0x2, R196 ;  /* 0x00000002ad527825 */ /* 0x008fca00078e02c4 */
[----:B------:R0:W3:Y:S04]  /*77b0*/  LDG.E.U16 R198, [R82.64] ;  /* 0x0000000652c67981 */ /* 0x0000e8000c1e1500 */
[----:B0-----:R-:W3:Y:S01]  /*77c0*/  LDL.64 R82, [R1+0x40] ;  /* 0x0000400001527983 */ /* 0x001ee20000100a00 */
[----:B------:R-:W-:-:S03]  /*77d0*/  IMAD.WIDE R80, R173, 0x2, R88 ;  /* 0x00000002ad507825 */ /* 0x000fc600078e0258 */
[----:B------:R-:W5:Y:S04]  /*77e0*/  LDL.64 R88, [R1] ;  /* 0x0000000001587983 */ /* 0x000f680000100a00 */
[----:B------:R3:W5:Y:S01]  /*77f0*/  LDG.E.U16 R197, [R80.64] ;  /* 0x0000000650c57981 */ /* 0x000762000c1e1500 */
[----:B------:R-:W-:-:S04]  /*7800*/  IMAD.WIDE R90, R173, 0x2, R90 ;  /* 0x00000002ad5a7825 */ /* 0x000fc800078e025a */
[----:B------:R-:W-:Y:S02]  /*7810*/  FMUL R202, R202, 1.4426950216293334961 ;  /* 0x3fb8aa3bcaca7820 */ /* 0x000fe40000400000 */
[----:B-1----:R-:W-:-:S04]  /*7820*/  IMAD.WIDE R192, R173, 0x2, R228 ;  /* 0x00000002adc07825 */ /* 0x002fc800078e02e4 */
[----:B------:R-:W0:Y:S01]  /*7830*/  MUFU.EX2 R202, R202 ;  /* 0x000000ca00ca7308 */ /* 0x000e220000000800 */
[----:B------:R-:W-:-:S06]  /*7840*/  IMAD.WIDE R168, R173, 0x2, R226 ;  /* 0x00000002ada87825 */ /* 0x000fcc00078e02e2 */
[----:B------:R1:W5:Y:S01]  /*7850*/  LDG.E.U16 R168, [R168.64] ;  /* 0x00000006a8a87981 */ /* 0x000362000c1e1500 */
[C---:B0-----:R-:W-:Y:S02]  /*7860*/  FFMA R216, R202.reuse, R216, R206 ;  /* 0x000000d8cad87223 */ /* 0x041fe400000000ce */
[----:B------:R-:W-:Y:S02]  /*7870*/  FADD R206, -R3, R170 ;  /* 0x000000aa03ce7221 */ /* 0x000fe40000000100 */
[C---:B------:R-:W-:Y:S02]  /*7880*/  FMUL R156, R202.reuse, R156 ;  /* 0x0000009cca9c7220 */ /* 0x040fe40000400000 */
[C---:B------:R-:W-:Y:S02]  /*7890*/  FMUL R157, R202.reuse, R157 ;  /* 0x0000009dca9d7220 */ /* 0x040fe40000400000 */
[C---:B------:R-:W-:Y:S02]  /*78a0*/  FMUL R152, R202.reuse, R152 ;  /* 0x00000098ca987220 */ /* 0x040fe40000400000 */
[----:B------:R-:W-:-:S02]  /*78b0*/  FMUL R153, R202, R153 ;  /* 0x00000099ca997220 */ /* 0x000fc40000400000 */
[C---:B------:R-:W-:Y:S02]  /*78c0*/  FMUL R148, R202.reuse, R148 ;  /* 0x00000094ca947220 */ /* 0x040fe40000400000 */
[C---:B------:R-:W-:Y:S02]  /*78d0*/  FMUL R149, R202.reuse, R149 ;  /* 0x00000095ca957220 */ /* 0x040fe40000400000 */
[C---:B------:R-:W-:Y:S02]  /*78e0*/  FMUL R144, R202.reuse, R144 ;  /* 0x00000090ca907220 */ /* 0x040fe40000400000 */
[C---:B------:R-:W-:Y:S02]  /*78f0*/  FMUL R145, R202.reuse, R145 ;  /* 0x00000091ca917220 */ /* 0x040fe40000400000 */
[C---:B------:R-:W-:Y:S02]  /*7900*/  FMUL R140, R202.reuse, R140 ;  /* 0x0000008cca8c7220 */ /* 0x040fe40000400000 */
[----:B------:R-:W-:-:S02]  /*7910*/  FMUL R141, R202, R141 ;  /* 0x0000008dca8d7220 */ /* 0x000fc40000400000 */
[C---:B------:R-:W-:Y:S02]  /*7920*/  FMUL R136, R202.reuse, R136 ;  /* 0x00000088ca887220 */ /* 0x040fe40000400000 */
[----:B------:R-:W-:Y:S02]  /*7930*/  FMUL R137, R202, R137 ;  /* 0x00000089ca897220 */ /* 0x000fe40000400000 */
[----:B----4-:R-:W-:-:S04]  /*7940*/  IMAD.WIDE R86, R173, 0x2, R86 ;  /* 0x00000002ad567825 */ /* 0x010fc800078e0256 */
[C---:B------:R-:W-:Y:S02]  /*7950*/  FMUL R132, R202.reuse, R132 ;  /* 0x00000084ca847220 */ /* 0x040fe40000400000 */
[C---:B------:R-:W-:Y:S02]  /*7960*/  FMUL R133, R202.reuse, R133 ;  /* 0x00000085ca857220 */ /* 0x040fe40000400000 */
[C---:B------:R-:W-:Y:S02]  /*7970*/  FMUL R128, R202.reuse, R128 ;  /* 0x00000080ca807220 */ /* 0x040fe40000400000 */
[----:B------:R-:W-:Y:S02]  /*7980*/  FMUL R129, R202, R129 ;  /* 0x00000081ca817220 */ /* 0x000fe40000400000 */
[----:B--2---:R-:W-:-:S05]  /*7990*/  IMAD.WIDE R84, R173, 0x2, R84 ;  /* 0x00000002ad547825 */ /* 0x004fca00078e0254 */
[----:B------:R0:W2:Y:S02]  /*79a0*/  LDG.E.U16 R196, [R84.64] ;  /* 0x0000000654c47981 */ /* 0x0000a4000c1e1500 */
[----:B0-----:R-:W-:-:S04]  /*79b0*/  IMAD.WIDE R84, R173, 0x2, R94 ;  /* 0x00000002ad547825 */ /* 0x001fc800078e025e */
[C---:B---3--:R-:W-:Y:S02]  /*79c0*/  IMAD.WIDE R80, R173.reuse, 0x2, R82 ;  /* 0x00000002ad507825 */ /* 0x048fe400078e0252 */
[----:B------:R0:W3:Y:S02]  /*79d0*/  LDG.E.U16 R84, [R84.64] ;  /* 0x0000000654547981 */ /* 0x0000e4000c1e1500 */
[C---:B------:R-:W-:Y:S02]  /*79e0*/  IMAD.WIDE R82, R173.reuse, 0x2, R98 ;  /* 0x00000002ad527825 */ /* 0x040fe400078e0262 */
[----:B------:R4:W2:Y:S02]  /*79f0*/  LDG.E.U16 R80, [R80.64] ;  /* 0x0000000650507981 */ /* 0x0008a4000c1e1500 */
[C---:B-----5:R-:W-:Y:S02]  /*7a00*/  IMAD.WIDE R88, R173.reuse, 0x2, R88 ;  /* 0x00000002ad587825 */ /* 0x060fe400078e0258 */
[----:B0-----:R0:W5:Y:S04]  /*7a10*/  LDG.E.U16 R85, [R90.64] ;  /* 0x000000065a557981 */ /* 0x001168000c1e1500 */
[----:B----4-:R4:W2:Y:S02]  /*7a20*/  LDG.E.U16 R81, [R82.64] ;  /* 0x0000000652517981 */ /* 0x0108a4000c1e1500 */
[----:B----4-:R-:W-:-:S06]  /*7a30*/  IMAD.WIDE R82, R173, 0x2, R96 ;  /* 0x00000002ad527825 */ /* 0x010fcc00078e0260 */
[----:B------:R4:W2:Y:S04]  /*7a40*/  LDG.E.U16 R82, [R82.64] ;  /* 0x0000000652527981 */ /* 0x0008a8000c1e1500 */
[----:B----4-:R4:W2:Y:S02]  /*7a50*/  LDG.E.U16 R83, [R86.64] ;  /* 0x0000000656537981 */ /* 0x0108a4000c1e1500 */
[----:B----4-:R-:W-:-:S06]  /*7a60*/  IMAD.WIDE R86, R173, 0x2, R92 ;  /* 0x00000002ad567825 */ /* 0x010fcc00078e025c */
[----:B------:R4:W2:Y:S01]  /*7a70*/  LDG.E.U16 R86, [R86.64] ;  /* 0x0000000656567981 */ /* 0x0008a2000c1e1500 */
[----:B------:R-:W-:-:S03]  /*7a80*/  IMAD.WIDE R92, R173, 0x2, R248 ;  /* 0x00000002ad5c7825 */ /* 0x000fc600078e02f8 */
[----:B----4-:R4:W2:Y:S02]  /*7a90*/  LDG.E.U16 R87, [R88.64] ;  /* 0x0000000658577981 */ /* 0x0108a4000c1e1500 */
[----:B----4-:R-:W-:-:S06]  /*7aa0*/  IMAD.WIDE R88, R173, 0x2, R250 ;  /* 0x00000002ad587825 */ /* 0x010fcc00078e02fa */
[----:B------:R4:W2:Y:S01]  /*7ab0*/  LDG.E.U16 R88, [R88.64] ;  /* 0x0000000658587981 */ /* 0x0008a2000c1e1500 */
[----:B------:R-:W-:-:S03]  /*7ac0*/  IMAD.WIDE R94, R173, 0x2, R240 ;  /* 0x00000002ad5e7825 */ /* 0x000fc600078e02f0 */
[----:B----4-:R4:W2:Y:S01]  /*7ad0*/  LDG.E.U16 R89, [R92.64] ;  /* 0x000000065c597981 */ /* 0x0108a2000c1e1500 */
[----:B0-----:R-:W-:-:S04]  /*7ae0*/  IMAD.WIDE R90, R173, 0x2, R246 ;  /* 0x00000002ad5a7825 */ /* 0x001fc800078e02f6 */
[C---:B------:R-:W-:Y:S02]  /*7af0*/  IMAD.WIDE R96, R173.reuse, 0x2, R244 ;  /* 0x00000002ad607825 */ /* 0x040fe400078e02f4 */
[----:B------:R0:W2:Y:S02]  /*7b00*/  LDG.E.U16 R90, [R90.64] ;  /* 0x000000065a5a7981 */ /* 0x0000a4000c1e1500 */
[----:B----4-:R-:W-:-:S06]  /*7b10*/  IMAD.WIDE R92, R173, 0x2, R242 ;  /* 0x00000002ad5c7825 */ /* 0x010fcc00078e02f2 */
[----:B------:R4:W2:Y:S01]  /*7b20*/  LDG.E.U16 R92, [R92.64] ;  /* 0x000000065c5c7981 */ /* 0x0008a2000c1e1500 */
[----:B------:R-:W-:-:S03]  /*7b30*/  IMAD.WIDE R98, R173, 0x2, R236 ;  /* 0x00000002ad627825 */ /* 0x000fc600078e02ec */
[----:B0-----:R0:W2:Y:S04]  /*7b40*/  LDG.E.U16 R91, [R96.64] ;  /* 0x00000006605b7981 */ /* 0x0010a8000c1e1500 */
[----:B----4-:R4:W2:Y:S01]  /*7b50*/  LDG.E.U16 R93, [R94.64] ;  /* 0x000000065e5d7981 */ /* 0x0108a2000c1e1500 */
[----:B0-----:R-:W-:-:S04]  /*7b60*/  IMAD.WIDE R96, R173, 0x2, R234 ;  /* 0x00000002ad607825 */ /* 0x001fc800078e02ea */
[C---:B----4-:R-:W-:Y:S02]  /*7b70*/  IMAD.WIDE R94, R173.reuse, 0x2, R238 ;  /* 0x00000002ad5e7825 */ /* 0x050fe400078e02ee */
[----:B------:R0:W4:Y:S04]  /*7b80*/  LDG.E.U16 R96, [R96.64] ;  /* 0x0000000660607981 */ /* 0x000128000c1e1500 */
[----:B------:R0:W2:Y:S04]  /*7b90*/  LDG.E.U16 R94, [R94.64] ;  /* 0x000000065e5e7981 */ /* 0x0000a8000c1e1500 */
[----:B0-----:R0:W2:Y:S02]  /*7ba0*/  LDG.E.U16 R95, [R98.64] ;  /* 0x00000006625f7981 */ /* 0x0010a4000c1e1500 */
[----:B0-----:R-:W-:-:S05]  /*7bb0*/  IMAD.WIDE R98, R173, 0x2, R232 ;  /* 0x00000002ad627825 */ /* 0x001fca00078e02e8 */
[----:B------:R0:W2:Y:S02]  /*7bc0*/  LDG.E.U16 R97, [R98.64] ;  /* 0x0000000662617981 */ /* 0x0000a4000c1e1500 */
[----:B0-----:R-:W-:-:S06]  /*7bd0*/  IMAD.WIDE R98, R173, 0x2, R230 ;  /* 0x00000002ad627825 */ /* 0x001fcc00078e02e6 */
[----:B------:R0:W2:Y:S04]  /*7be0*/  LDG.E.U16 R98, [R98.64] ;  /* 0x0000000662627981 */ /* 0x0000a8000c1e1500 */
[----:B0-----:R0:W2:Y:S02]  /*7bf0*/  LDG.E.U16 R99, [R192.64] ;  /* 0x00000006c0637981 */ /* 0x0010a4000c1e1500 */
[----:B0-----:R-:W-:-:S05]  /*7c00*/  IMAD.WIDE R192, R173, 0x2, R224 ;  /* 0x00000002adc07825 */ /* 0x001fca00078e02e0 */
[----:B-1----:R0:W2:Y:S02]  /*7c10*/  LDG.E.U16 R169, [R192.64] ;  /* 0x00000006c0a97981 */ /* 0x0020a4000c1e1500 */
[----:B0-----:R-:W-:-:S05]  /*7c20*/  IMAD.WIDE R192, R173, 0x2, R222 ;  /* 0x00000002adc07825 */ /* 0x001fca00078e02de */
[----:B------:R0:W3:Y:S02]  /*7c30*/  LDG.E.U16 R170, [R192.64] ;  /* 0x00000006c0aa7981 */ /* 0x0000e4000c1e1500 */
[----:B0-----:R-:W-:-:S05]  /*7c40*/  IMAD.WIDE R192, R173, 0x2, R220 ;  /* 0x00000002adc07825 */ /* 0x001fca00078e02dc */
[----:B------:R0:W4:Y:S02]  /*7c50*/  LDG.E.U16 R202, [R192.64] ;  /* 0x00000006c0ca7981 */ /* 0x000124000c1e1500 */
[----:B0-----:R-:W-:-:S06]  /*7c60*/  IMAD.WIDE R192, R173, 0x2, R218 ;  /* 0x00000002adc07825 */ /* 0x001fcc00078e02da */
[----:B------:R0:W4:Y:S01]  /*7c70*/  LDG.E.U16 R192, [R192.64] ;  /* 0x00000006c0c07981 */ /* 0x000122000c1e1500 */
[----:B------:R-:W-:-:S06]  /*7c80*/  FMUL R206, R206, 1.4426950216293334961 ;  /* 0x3fb8aa3bcece7820 */ /* 0x000fcc0000400000 */
[----:B------:R-:W1:Y:S02]  /*7c90*/  MUFU.EX2 R206, R206 ;  /* 0x000000ce00ce7308 */ /* 0x000e640000000800 */
[C---:B-1----:R-:W-:Y:S02]  /*7ca0*/  FFMA R215, R206.reuse, R215, R207 ;  /* 0x000000d7ced77223 */ /* 0x042fe400000000cf */
[----:B------:R-:W0:Y:S01]  /*7cb0*/  S2R R207, SR_TID.X ;  /* 0x0000000000cf7919 */ /* 0x000e220000002100 */
[C---:B------:R-:W-:Y:S02]  /*7cc0*/  FMUL R158, R206.reuse, R158 ;  /* 0x0000009ece9e7220 */ /* 0x040fe40000400000 */
[C---:B------:R-:W-:Y:S02]  /*7cd0*/  FMUL R159, R206.reuse, R159 ;  /* 0x0000009fce9f7220 */ /* 0x040fe40000400000 */
[C---:B------:R-:W-:Y:S02]  /*7ce0*/  FMUL R154, R206.reuse, R154 ;  /* 0x0000009ace9a7220 */ /* 0x040fe40000400000 */
[----:B------:R-:W-:-:S02]  /*7cf0*/  FMUL R155, R206, R155 ;  /* 0x0000009bce9b7220 */ /* 0x000fc40000400000 */
[C---:B------:R-:W-:Y:S02]  /*7d00*/  FMUL R150, R206.reuse, R150 ;  /* 0x00000096ce967220 */ /* 0x040fe40000400000 */
[C---:B------:R-:W-:Y:S02]  /*7d10*/  FMUL R151, R206.reuse, R151 ;  /* 0x00000097ce977220 */ /* 0x040fe40000400000 */
[C---:B------:R-:W-:Y:S02]  /*7d20*/  FMUL R146, R206.reuse, R146 ;  /* 0x00000092ce927220 */ /* 0x040fe40000400000 */
[----:B------:R-:W-:Y:S01]  /*7d30*/  FMUL R147, R206, R147 ;  /* 0x00000093ce937220 */ /* 0x000fe20000400000 */
[----:B0-----:R-:W-:-:S04]  /*7d40*/  LOP3.LUT R193, R207, 0x1c, RZ, 0xc0, !PT ;  /* 0x0000001ccfc17812 */ /* 0x001fc800078ec0ff */
[----:B------:R-:W-:Y:S01]  /*7d50*/  LEA.HI R193, R193, 0x10, RZ, 0x1e ;  /* 0x00000010c1c17811 */ /* 0x000fe200078ff0ff */
[C---:B------:R-:W-:Y:S01]  /*7d60*/  FMUL R142, R206.reuse, R142 ;  /* 0x0000008ece8e7220 */ /* 0x040fe20000400000 */
[----:B------:R-:W-:Y:S01]  /*7d70*/  LOP3.LUT R207, R207, 0x1c, RZ, 0xc0, !PT ;  /* 0x0000001ccfcf7812 */ /* 0x000fe200078ec0ff */
[C---:B------:R-:W-:Y:S02]  /*7d80*/  FMUL R143, R206.reuse, R143 ;  /* 0x0000008fce8f7220 */ /* 0x040fe40000400000 */
[C---:B------:R-:W-:Y:S02]  /*7d90*/  FMUL R138, R206.reuse, R138 ;  /* 0x0000008ace8a7220 */ /* 0x040fe40000400000 */
[C---:B------:R-:W-:Y:S02]  /*7da0*/  FMUL R139, R206.reuse, R139 ;  /* 0x0000008bce8b7220 */ /* 0x040fe40000400000 */
[C---:B------:R-:W-:Y:S02]  /*7db0*/  FMUL R134, R206.reuse, R134 ;  /* 0x00000086ce867220 */ /* 0x040fe40000400000 */
[----:B------:R-:W-:-:S02]  /*7dc0*/  FMUL R135, R206, R135 ;  /* 0x00000087ce877220 */ /* 0x000fc40000400000 */
[C---:B------:R-:W-:Y:S02]  /*7dd0*/  FMUL R130, R206.reuse, R130 ;  /* 0x00000082ce827220 */ /* 0x040fe40000400000 */
[----:B------:R-:W-:Y:S02]  /*7de0*/  FMUL R131, R206, R131 ;  /* 0x00000083ce837220 */ /* 0x000fe40000400000 */
[----:B------:R0:W1:Y:S01]  /*7df0*/  LDS R206, [R193.X8+0x10000] ;  /* 0x01000000c1ce7984 */ /* 0x0000620000008800 */
[----:B------:R-:W-:Y:S01]  /*7e00*/  LEA.HI R207, R207, 0x18, RZ, 0x1e ;  /* 0x00000018cfcf7811 */ /* 0x000fe200078ff0ff */
[----:B0-----:R-:W-:Y:S02]  /*7e10*/  FADD R193, -R4, R200 ;  /* 0x000000c804c17221 */ /* 0x001fe40000000100 */
[----:B------:R-:W-:Y:S02]  /*7e20*/  FADD R200, -R5, R199 ;  /* 0x000000c705c87221 */ /* 0x000fe40000000100 */
[----:B------:R0:W-:Y:S04]  /*7e30*/  LDS R199, [R207.X8+0x10000] ;  /* 0x01000000cfc77984 */ /* 0x0001e80000008800 */
[----:B0-----:R-:W0:Y:S01]  /*7e40*/  S2R R207, SR_TID.X ;  /* 0x0000000000cf7919 */ /* 0x001e220000002100 */
[----:B------:R-:W-:-:S06]  /*7e50*/  FMUL R193, R193, 1.4426950216293334961 ;  /* 0x3fb8aa3bc1c17820 */ /* 0x000fcc0000400000 */
[----:B------:R-:W1:Y:S01]  /*7e60*/  MUFU.EX2 R193, R193 ;  /* 0x000000c100c17308 */ /* 0x000e620000000800 */
[----:B0-----:R-:W-:-:S04]  /*7e70*/  LOP3.LUT R207, R207, 0x1c, RZ, 0xc0, !PT ;  /* 0x0000001ccfcf7812 */ /* 0x001fc800078ec0ff */
[----:B------:R-:W-:Y:S01]  /*7e80*/  LEA.HI R207, R207, 0x20, RZ, 0x1e ;  /* 0x00000020cfcf7811 */ /* 0x000fe200078ff0ff */
[C---:B-1----:R-:W-:Y:S02]  /*7e90*/  FFMA R214, R193.reuse, R214, R206 ;  /* 0x000000d6c1d67223 */ /* 0x042fe400000000ce */
[C---:B------:R-:W-:Y:S02]  /*7ea0*/  FMUL R124, R193.reuse, R124 ;  /* 0x0000007cc17c7220 */ /* 0x040fe40000400000 */
        /* <DEDUP_REMOVED lines=14> */
[----:B------:R-:W-:Y:S02]  /*7f90*/  FMUL R77, R193, R77 ;  /* 0x0000004dc14d7220 */ /* 0x000fe40000400000 */
[----:B------:R0:W-:Y:S04]  /*7fa0*/  LDS R193, [R207.X8+0x10000] ;  /* 0x01000000cfc17984 */ /* 0x0001e80000008800 */
[----:B0-----:R-:W0:Y:S01]  /*7fb0*/  S2R R207, SR_TID.X ;  /* 0x0000000000cf7919 */ /* 0x001e220000002100 */
[----:B------:R-:W-:-:S02]  /*7fc0*/  F2FP.BF16.PACK_AB R190, R190, R194 ;  /* 0x000000c2bebe723e */ /* 0x000fc400000010ff */
[----:B------:R-:W-:Y:S01]  /*7fd0*/  F2FP.BF16.PACK_AB R195, R178, R195 ;  /* 0x000000c3b2c3723e */ /* 0x000fe200000010ff */
[----:B------:R-:W-:Y:S01]  /*7fe0*/  FADD R178, -R6, R189 ;  /* 0x000000bd06b27221 */ /* 0x000fe20000000100 */
[----:B------:R-:W-:Y:S02]  /*7ff0*/  F2FP.BF16.PACK_AB R171, R179, R171 ;  /* 0x000000abb3ab723e */ /* 0x000fe400000010ff */
[----:B------:R-:W-:Y:S02]  /*8000*/  F2FP.BF16.PACK_AB R189, R181, R180 ;  /* 0x000000b4b5bd723e */ /* 0x000fe400000010ff */
[----:B0-----:R-:W-:-:S04]  /*8010*/  LOP3.LUT R207, R207, 0x1c, RZ, 0xc0, !PT ;  /* 0x0000001ccfcf7812 */ /* 0x001fc800078ec0ff */
[C---:B------:R-:W-:Y:S02]  /*8020*/  LEA.HI R194, R207.reuse, 0x28, RZ, 0x1e ;  /* 0x00000028cfc27811 */ /* 0x040fe400078ff0ff */
[C---:B------:R-:W-:Y:S02]  /*8030*/  LEA.HI R206, R207.reuse, 0x30, RZ, 0x1e ;  /* 0x00000030cfce7811 */ /* 0x040fe400078ff0ff */
[----:B------:R-:W-:Y:S01]  /*8040*/  LEA.HI R207, R207, 0x38, RZ, 0x1e ;  /* 0x00000038cfcf7811 */ /* 0x000fe200078ff0ff */
[----:B------:R-:W-:Y:S04]  /*8050*/  LDS R181, [R194.X8+0x10000] ;  /* 0x01000000c2b57984 */ /* 0x000fe80000008800 */
[----:B------:R-:W-:Y:S04]  /*8060*/  LDS R180, [R206.X8+0x10000] ;  /* 0x01000000ceb47984 */ /* 0x000fe80000008800 */
[----:B------:R-:W-:Y:S04]  /*8070*/  LDS R179, [R207.X8+0x10000] ;  /* 0x01000000cfb37984 */ /* 0x000fe80000008800 */
[----:B------:R-:W-:Y:S01]  /*8080*/  BAR.SYNC.DEFER_BLOCKING 0x0 ;  /* 0x0000000000007b1d */ /* 0x000fe20000010000 */
[----:B------:R-:W-:-:S02]  /*8090*/  F2FP.BF16.PACK_AB R188, R188, R191 ;  /* 0x000000bfbcbc723e */ /* 0x000fc400000010ff */
[----:B------:R-:W-:Y:S02]  /*80a0*/  F2FP.BF16.PACK_AB R182, R183, R182 ;  /* 0x000000b6b7b6723e */ /* 0x000fe400000010ff */
[----:B------:R-:W-:Y:S02]  /*80b0*/  F2FP.BF16.PACK_AB R184, R185, R184 ;  /* 0x000000b8b9b8723e */ /* 0x000fe400000010ff */
[----:B------:R-:W-:Y:S01]  /*80c0*/  F2FP.BF16.PACK_AB R186, R187, R186 ;  /* 0x000000babbba723e */ /* 0x000fe200000010ff */
[----:B------:R-:W-:Y:S04]  /*80d0*/  STS.U16 [R162+0x10000], R205 ;  /* 0x010000cda2007388 */ /* 0x000fe80000000400 */
[----:B------:R-:W-:Y:S04]  /*80e0*/  STS.U16 [R162+0x10200], R204 ;  /* 0x010200cca2007388 */ /* 0x000fe80000000400 */
[----:B------:R-:W-:Y:S04]  /*80f0*/  STS.U16 [R162+0x10400], R203 ;  /* 0x010400cba2007388 */ /* 0x000fe80000000400 */
[----:B------:R-:W-:Y:S04]  /*8100*/  STS.U16 [R162+0x10600], R201 ;  /* 0x010600c9a2007388 */ /* 0x000fe80000000400 */
[----:B------:R-:W-:Y:S04]  /*8110*/  STS.U16 [R162+0x10800], R198 ;  /* 0x010800c6a2007388 */ /* 0x000fe80000000400 */
[----:B------:R-:W-:Y:S04]  /*8120*/  STS.U16 [R162+0x10a00], R197 ;  /* 0x010a00c5a2007388 */ /* 0x000fe80000000400 */
[----:B--2---:R-:W-:Y:S04]  /*8130*/  STS.U16 [R162+0x10c00], R196 ;  /* 0x010c00c4a2007388 */ /* 0x004fe80000000400 */
[----:B------:R-:W-:Y:S04]  /*8140*/  STS.U16 [R162+0x10e00], R80 ;  /* 0x010e0050a2007388 */ /* 0x000fe80000000400 */
[----:B------:R-:W-:Y:S04]  /*8150*/  STS.U16 [R162+0x11000], R81 ;  /* 0x01100051a2007388 */ /* 0x000fe80000000400 */
[----:B------:R-:W-:Y:S04]  /*8160*/  STS.U16 [R162+0x11200], R82 ;  /* 0x01120052a2007388 */ /* 0x000fe80000000400 */
[----:B------:R-:W-:Y:S04]  /*8170*/  STS.U16 [R162+0x11400], R83 ;  /* 0x01140053a2007388 */ /* 0x000fe80000000400 */
[----:B---3--:R-:W-:Y:S04]  /*8180*/  STS.U16 [R162+0x11600], R84 ;  /* 0x01160054a2007388 */ /* 0x008fe80000000400 */
[----:B-----5:R-:W-:Y:S04]  /*8190*/  STS.U16 [R162+0x11800], R85 ;  /* 0x01180055a2007388 */ /* 0x020fe80000000400 */
        /* <DEDUP_REMOVED lines=10> */
[----:B----4-:R-:W-:Y:S04]  /*8240*/  STS.U16 [R162+0x12e00], R96 ;  /* 0x012e0060a2007388 */ /* 0x010fe80000000400 */
        /* <DEDUP_REMOVED lines=8> */
[----:B------:R-:W-:Y:S04]  /*82d0*/  STS [R163+0x14000], R195 ;  /* 0x014000c3a3007388 */ /* 0x000fe80000000800 */
[----:B------:R-:W-:Y:S04]  /*82e0*/  STS [R163+0x14100], R190 ;  /* 0x014100bea3007388 */ /* 0x000fe80000000800 */
[----:B------:R-:W-:Y:S04]  /*82f0*/  STS [R163+0x14200], R188 ;  /* 0x014200bca3007388 */ /* 0x000fe80000000800 */
[----:B------:R-:W-:Y:S04]  /*8300*/  STS [R163+0x14300], R171 ;  /* 0x014300aba3007388 */ /* 0x000fe80000000800 */
[----:B------:R-:W-:Y:S04]  /*8310*/  STS [R163+0x14400], R189 ;  /* 0x014400bda3007388 */ /* 0x000fe80000000800 */
[----:B------:R-:W-:Y:S04]  /*8320*/  STS [R163+0x14500], R182 ;  /* 0x014500b6a3007388 */ /* 0x000fe80000000800 */
[----:B------:R-:W-:Y:S04]  /*8330*/  STS [R163+0x14600], R184 ;  /* 0x014600b8a3007388 */ /* 0x000fe80000000800 */
[----:B------:R-:W-:Y:S04]  /*8340*/  STS [R163+0x14700], R186 ;  /* 0x014700baa3007388 */ /* 0x000fe80000000800 */
[----:B------:R-:W-:Y:S01]  /*8350*/  BAR.SYNC.DEFER_BLOCKING 0x0 ;  /* 0x0000000000007b1d */ /* 0x000fe20000010000 */
[----:B------:R-:W-:-:S06]  /*8360*/  FMUL R200, R200, 1.4426950216293334961 ;  /* 0x3fb8aa3bc8c87820 */ /* 0x000fcc0000400000 */
[----:B------:R-:W0:Y:S01]  /*8370*/  MUFU.EX2 R200, R200 ;  /* 0x000000c800c87308 */ /* 0x000e220000000800 */
[----:B------:R-:W-:Y:S04]  /*8380*/  LDSM.16.M88.4 R168, [R176+0x14000] ;  /* 0x01400000b0a8783b */ /* 0x000fe80000000200 */
[----:B------:R-:W1:Y:S04]  /*8390*/  LDSM.16.M88.4 R80, [R172+0x10000] ;  /* 0x01000000ac50783b */ /* 0x000e680000000200 */
[----:B------:R-:W2:Y:S04]  /*83a0*/  LDSM.16.M88.4 R84, [R172+0x11000] ;  /* 0x01100000ac54783b */ /* 0x000ea80000000200 */
[----:B------:R-:W3:Y:S04]  /*83b0*/  LDSM.16.M88.4 R88, [R172+0x12000] ;  /* 0x01200000ac58783b */ /* 0x000ee80000000200 */
[----:B------:R-:W4:Y:S04]  /*83c0*/  LDSM.16.M88.4 R92, [R172+0x13000] ;  /* 0x01300000ac5c783b */ /* 0x000f280000000200 */
[----:B------:R-:W5:Y:S01]  /*83d0*/  LDSM.16.M88.4 R96, [R176+0x14200] ;  /* 0x01420000b060783b */ /* 0x000f620000000200 */
[----:B0-----:R-:W-:-:S02]  /*83e0*/  FMUL R126, R200, R126 ;  /* 0x0000007ec87e7220 */ /* 0x001fc40000400000 */
        /* <DEDUP_REMOVED lines=14> */
[----:B------:R-:W-:Y:S01]  /*84d0*/  FMUL R79, R200, R79 ;  /* 0x0000004fc84f7220 */ /* 0x000fe20000400000 */
[----:B-1----:R-:W-:Y:S01]  /*84e0*/  HMMA.16816.F32.BF16 R156, R168, R80, R156 ;  /* 0x00000050a89c723c */ /* 0x002fe2000004189c */
[----:B------:R-:W-:-:S07]  /*84f0*/  FADD R177, -R8, R177 ;  /* 0x000000b108b17221 */ /* 0x000fce0000000100 */
[C---:B------:R-:W-:Y:S08]  /*8500*/  HMMA.16816.F32.BF16 R152, R168.reuse, R82, R152 ;  /* 0x00000052a898723c */ /* 0x040ff00000041898 */
[C---:B--2---:R-:W-:Y:S08]  /*8510*/  HMMA.16816.F32.BF16 R148, R168.reuse, R84, R148 ;  /* 0x00000054a894723c */ /* 0x044ff00000041894 */
[C---:B------:R-:W-:Y:S08]  /*8520*/  HMMA.16816.F32.BF16 R144, R168.reuse, R86, R144 ;  /* 0x00000056a890723c */ /* 0x040ff00000041890 */
[C---:B---3--:R-:W-:Y:S08]  /*8530*/  HMMA.16816.F32.BF16 R140, R168.reuse, R88, R140 ;  /* 0x00000058a88c723c */ /* 0x048ff0000004188c */
[C---:B------:R-:W-:Y:S08]  /*8540*/  HMMA.16816.F32.BF16 R136, R168.reuse, R90, R136 ;  /* 0x0000005aa888723c */ /* 0x040ff00000041888 */
[C---:B----4-:R-:W-:Y:S08]  /*8550*/  HMMA.16816.F32.BF16 R132, R168.reuse, R92, R132 ;  /* 0x0000005ca884723c */ /* 0x050ff00000041884 */
[----:B------:R-:W-:Y:S01]  /*8560*/  HMMA.16816.F32.BF16 R128, R168, R94, R128 ;  /* 0x0000005ea880723c */ /* 0x000fe20000041880 */
[----:B------:R-:W0:Y:S07]  /*8570*/  LDSM.16.M88.4 R168, [R176+0x14400] ;  /* 0x01440000b0a8783b */ /* 0x000e2e0000000200 */
[C---:B-----5:R-:W-:Y:S08]  /*8580*/  HMMA.16816.F32.BF16 R124, R96.reuse, R80, R124 ;  /* 0x00000050607c723c */ /* 0x060ff0000004187c */
[C---:B------:R-:W-:Y:S08]  /*8590*/  HMMA.16816.F32.BF16 R120, R96.reuse, R82, R120 ;  /* 0x000000526078723c */ /* 0x040ff00000041878 */
[C---:B------:R-:W-:Y:S08]  /*85a0*/  HMMA.16816.F32.BF16 R116, R96.reuse, R84, R116 ;  /* 0x000000546074723c */ /* 0x040ff00000041874 */
[C---:B------:R-:W-:Y:S08]  /*85b0*/  HMMA.16816.F32.BF16 R112, R96.reuse, R86, R112 ;  /* 0x000000566070723c */ /* 0x040ff00000041870 */
[C---:B------:R-:W-:Y:S08]  /*85c0*/  HMMA.16816.F32.BF16 R108, R96.reuse, R88, R108 ;  /* 0x00000058606c723c */ /* 0x040ff0000004186c */
[C---:B------:R-:W-:Y:S08]  /*85d0*/  HMMA.16816.F32.BF16 R104, R96.reuse, R90, R104 ;  /* 0x0000005a6068723c */ /* 0x040ff00000041868 */
[C---:B------:R-:W-:Y:S08]  /*85e0*/  HMMA.16816.F32.BF16 R100, R96.reuse, R92, R100 ;  /* 0x0000005c6064723c */ /* 0x040ff00000041864 */
[----:B------:R-:W-:Y:S01]  /*85f0*/  HMMA.16816.F32.BF16 R76, R96, R94, R76 ;  /* 0x0000005e604c723c */ /* 0x000fe2000004184c */
[----:B------:R-:W1:Y:S01]  /*8600*/  LDSM.16.M88.4 R96, [R176+0x14600] ;  /* 0x01460000b060783b */ /* 0x000e620000000200 */
[----:B------:R-:W-:-:S02]  /*8610*/  FADD R11, -R7, R11 ;  /* 0x0000000b070b7221 */ /* 0x000fc40000000100 */
[----:B------:R-:W-:Y:S01]  /*8620*/  FADD R182, -R9, R10 ;  /* 0x0000000a09b67221 */ /* 0x000fe20000000100 */
[----:B------:R-:W2:Y:S01]  /*8630*/  S2R R183, SR_CTAID.X ;  /* 0x0000000000b77919 */ /* 0x000ea20000002500 */
[----:B------:R-:W-:Y:S02]  /*8640*/  FMUL R10, R177, 1.4426950216293334961 ;  /* 0x3fb8aa3bb10a7820 */ /* 0x000fe40000400000 */
[----:B------:R-:W-:Y:S02]  /*8650*/  FMUL R178, R178, 1.4426950216293334961 ;  /* 0x3fb8aa3bb2b27820 */ /* 0x000fe40000400000 */
[----:B------:R-:W-:Y:S02]  /*8660*/  FMUL R11, R11, 1.4426950216293334961 ;  /* 0x3fb8aa3b0b0b7820 */ /* 0x000fe40000400000 */
[----:B------:R-:W-:Y:S01]  /*8670*/  FMUL R177, R182, 1.4426950216293334961 ;  /* 0x3fb8aa3bb6b17820 */ /* 0x000fe20000400000 */
[----:B------:R-:W-:Y:S08]  /*8680*/  MUFU.EX2 R10, R10 ;  /* 0x0000000a000a7308 */ /* 0x000ff00000000800 */
[----:B------:R-:W3:Y:S08]  /*8690*/  MUFU.EX2 R178, R178 ;  /* 0x000000b200b27308 */ /* 0x000ef00000000800 */
[----:B------:R-:W4:Y:S08]  /*86a0*/  MUFU.EX2 R11, R11 ;  /* 0x0000000b000b7308 */ /* 0x000f300000000800 */
[----:B------:R-:W5:Y:S01]  /*86b0*/  MUFU.EX2 R177, R177 ;  /* 0x000000b100b17308 */ /* 0x000f620000000800 */
[----:B------:R-:W-:Y:S01]  /*86c0*/  UIADD3 UR4, UP0, UR4, 0x10, URZ ;  /* 0x0000001004047890 */ /* 0x000fe2000ff1e03f */
[----:B---3--:R-:W-:-:S02]  /*86d0*/  FMUL R12, R178, R12 ;  /* 0x0000000cb20c7220 */ /* 0x008fc40000400000 */
[----:B------:R-:W-:Y:S02]  /*86e0*/  FMUL R13, R178, R13 ;  /* 0x0000000db20d7220 */ /* 0x000fe40000400000 */
[C---:B------:R-:W-:Y:S02]  /*86f0*/  FMUL R36, R10.reuse, R36 ;  /* 0x000000240a247220 */ /* 0x040fe40000400000 */
[C---:B----4-:R-:W-:Y:S02]  /*8700*/  FMUL R14, R11.reuse, R14 ;  /* 0x0000000e0b0e7220 */ /* 0x050fe40000400000 */
[----:B------:R-:W-:Y:S02]  /*8710*/  FMUL R15, R11, R15 ;  /* 0x0000000f0b0f7220 */ /* 0x000fe40000400000 */
[----:B------:R-:W-:Y:S02]  /*8720*/  FMUL R37, R10, R37 ;  /* 0x000000250a257220 */ /* 0x000fe40000400000 */
[----:B--2---:R-:W-:-:S02]  /*8730*/  IMAD.SHL.U32 R183, R183, 0x40, RZ ;  /* 0x00000040b7b77824 */ /* 0x004fc400078e00ff */
[C---:B-----5:R-:W-:Y:S02]  /*8740*/  FMUL R38, R177.reuse, R38 ;  /* 0x00000026b1267220 */ /* 0x060fe40000400000 */
[----:B------:R-:W-:Y:S01]  /*8750*/  FMUL R39, R177, R39 ;  /* 0x00000027b1277220 */ /* 0x000fe20000400000 */
[----:B------:R-:W-:Y:S01]  /*8760*/  UIADD3.X UR5, URZ, UR5, URZ, UP0, !UPT ;  /* 0x000000053f057290 */ /* 0x000fe200087fe43f */
[----:B------:R-:W-:Y:S01]  /*8770*/  IADD3 R183, R183, 0x40, RZ ;  /* 0x00000040b7b77810 */ /* 0x000fe20007ffe0ff */
[----:B0-----:R-:W-:Y:S03]  /*8780*/  HMMA.16816.F32.BF16 R12, R168, R80, R12 ;  /* 0x00000050a80c723c */ /* 0x001fe6000004180c */
[----:B------:R-:W-:-:S05]  /*8790*/  ISETP.LE.U32.AND P2, PT, R183, UR4, PT ;  /* 0x00000004b7007c0c */ /* 0x000fca000bf43070 */
[----:B-1----:R-:W-:Y:S07]  /*87a0*/  HMMA.16816.F32.BF16 R36, R96, R80, R36 ;  /* 0x000000506024723c */ /* 0x002fee0000041824 */
[----:B------:R-:W-:-:S05]  /*87b0*/  IMAD.U32 R81, RZ, RZ, UR5 ;  /* 0x00000005ff517e24 */ /* 0x000fca000f8e00ff */
[----:B------:R-:W-:Y:S01]  /*87c0*/  ISETP.GE.U32.AND.EX P2, PT, R81, RZ, PT, P2 ;  /* 0x000000ff5100720c */ /* 0x000fe20003f46120 */
[C---:B------:R-:W-:Y:S02]  /*87d0*/  FMUL R16, R178.reuse, R16 ;  /* 0x00000010b2107220 */ /* 0x040fe40000400000 */
[C---:B------:R-:W-:Y:S02]  /*87e0*/  FMUL R17, R178.reuse, R17 ;  /* 0x00000011b2117220 */ /* 0x040fe40000400000 */
[C---:B------:R-:W-:Y:S02]  /*87f0*/  FMUL R18, R11.reuse, R18 ;  /* 0x000000120b127220 */ /* 0x040fe40000400000 */
[----:B------:R-:W-:Y:S02]  /*8800*/  FMUL R19, R11, R19 ;  /* 0x000000130b137220 */ /* 0x000fe40000400000 */
[C---:B------:R-:W-:Y:S02]  /*8810*/  FMUL R20, R178.reuse, R20 ;  /* 0x00000014b2147220 */ /* 0x040fe40000400000 */
[----:B------:R-:W-:-:S02]  /*8820*/  FMUL R21, R178, R21 ;  /* 0x00000015b2157220 */ /* 0x000fc40000400000 */
        /* <DEDUP_REMOVED lines=19> */
[----:B------:R-:W-:Y:S02]  /*8960*/  FMUL R69, R178, R69 ;  /* 0x00000045b2457220 */ /* 0x000fe40000400000 */
        /* <DEDUP_REMOVED lines=29> */
[----:B------:R-:W-:Y:S01]  /*8b40*/  FMUL R67, R177, R67 ;  /* 0x00000043b1437220 */ /* 0x000fe20000400000 */
[----:B------:R-:W-:Y:S01]  /*8b50*/  MOV R80, 0x10 ;  /* 0x0000001000507802 */ /* 0x000fe20000000f00 */
[----:B------:R-:W-:Y:S01]  /*8b60*/  HMMA.16816.F32.BF16 R16, R168, R82, R16 ;  /* 0x00000052a810723c */ /* 0x000fe20000041810 */
[----:B------:R-:W-:Y:S01]  /*8b70*/  FFMA R213, R200, R213, R199 ;  /* 0x000000d5c8d57223 */ /* 0x000fe200000000c7 */
[----:B------:R-:W-:Y:S01]  /*8b80*/  MOV R189, R6 ;  /* 0x0000000600bd7202 */ /* 0x000fe20000000f00 */
[----:B------:R-:W-:Y:S02]  /*8b90*/  FFMA R211, R11, R211, R181 ;  /* 0x000000d30bd37223 */ /* 0x000fe400000000b5 */
[----:B------:R-:W-:-:S03]  /*8ba0*/  FFMA R210, R10, R210, R180 ;  /* 0x000000d20ad27223 */ /* 0x000fc600000000b4 */
[----:B------:R-:W-:Y:S01]  /*8bb0*/  HMMA.16816.F32.BF16 R20, R168, R84, R20 ;  /* 0x00000054a814723c */ /* 0x000fe20000041814 */
[----:B------:R-:W-:Y:S01]  /*8bc0*/  FFMA R209, R177, R209, R179 ;  /* 0x000000d1b1d17223 */ /* 0x000fe200000000b3 */
[----:B------:R-:W-:Y:S01]  /*8bd0*/  MOV R10, R9 ;  /* 0x00000009000a7202 */ /* 0x000fe20000000f00 */
[----:B------:R-:W-:Y:S02]  /*8be0*/  FFMA R212, R178, R212, R193 ;  /* 0x000000d4b2d47223 */ /* 0x000fe400000000c1 */
[----:B------:R-:W-:-:S03]  /*8bf0*/  IMAD R174, R80, c[0x0][0x1a4], R174 ;  /* 0x0000690050ae7a24 */ /* 0x000fc600078e02ae */
[----:B------:R-:W-:Y:S01]  /*8c00*/  HMMA.16816.F32.BF16 R24, R168, R86, R24 ;  /* 0x00000056a818723c */ /* 0x000fe20000041818 */
[----:B------:R-:W-:Y:S02]  /*8c10*/  IMAD R173, R80, c[0x0][0x1b4], R173 ;  /* 0x00006d0050ad7a24 */ /* 0x000fe400078e02ad */
[----:B------:R-:W-:Y:S02]  /*8c20*/  IMAD.MOV.U32 R200, RZ, RZ, R4 ;  /* 0x000000ffffc87224 */ /* 0x000fe400078e0004 */
[----:B------:R-:W-:-:S03]  /*8c30*/  IMAD.MOV.U32 R199, RZ, RZ, R5 ;  /* 0x000000ffffc77224 */ /* 0x000fc600078e0005 */
[----:B------:R-:W-:Y:S01]  /*8c40*/  HMMA.16816.F32.BF16 R72, R168, R88, R72 ;  /* 0x00000058a848723c */ /* 0x000fe20000041848 */
[----:B------:R-:W-:Y:S02]  /*8c50*/  IMAD.MOV.U32 R11, RZ, RZ, R7 ;  /* 0x000000ffff0b7224 */ /* 0x000fe400078e0007 */
[----:B------:R-:W-:-:S05]  /*8c60*/  IMAD.MOV.U32 R177, RZ, RZ, R8 ;  /* 0x000000ffffb17224 */ /* 0x000fca00078e0008 */
[C---:B------:R-:W-:Y:S08]  /*8c70*/  HMMA.16816.F32.BF16 R28, R168.reuse, R90, R28 ;  /* 0x0000005aa81c723c */ /* 0x040ff0000004181c */
[C---:B------:R-:W-:Y:S08]  /*8c80*/  HMMA.16816.F32.BF16 R32, R168.reuse, R92, R32 ;  /* 0x0000005ca820723c */ /* 0x040ff00000041820 */
[----:B------:R-:W-:Y:S08]  /*8c90*/  HMMA.16816.F32.BF16 R68, R168, R94, R68 ;  /* 0x0000005ea844723c */ /* 0x000ff00000041844 */
[----:B------:R-:W-:Y:S01]  /*8ca0*/  HMMA.16816.F32.BF16 R40, R96, R82, R40 ;  /* 0x000000526028723c */ /* 0x000fe20000041828 */
[----:B------:R-:W-:Y:S01]  /*8cb0*/  IMAD.MOV.U32 R168, RZ, RZ, R2 ;  /* 0x000000ffffa87224 */ /* 0x000fe200078e0002 */
[----:B------:R-:W-:-:S06]  /*8cc0*/  MOV R170, R3 ;  /* 0x0000000300aa7202 */ /* 0x000fcc0000000f00 */
[C---:B------:R-:W-:Y:S08]  /*8cd0*/  HMMA.16816.F32.BF16 R44, R96.reuse, R84, R44 ;  /* 0x00000054602c723c */ /* 0x040ff0000004182c */
[C---:B------:R-:W-:Y:S08]  /*8ce0*/  HMMA.16816.F32.BF16 R48, R96.reuse, R86, R48 ;  /* 0x000000566030723c */ /* 0x040ff00000041830 */
[C---:B------:R-:W-:Y:S08]  /*8cf0*/  HMMA.16816.F32.BF16 R52, R96.reuse, R88, R52 ;  /* 0x000000586034723c */ /* 0x040ff00000041834 */
[C---:B------:R-:W-:Y:S08]  /*8d00*/  HMMA.16816.F32.BF16 R56, R96.reuse, R90, R56 ;  /* 0x0000005a6038723c */ /* 0x040ff00000041838 */
[C---:B------:R-:W-:Y:S08]  /*8d10*/  HMMA.16816.F32.BF16 R60, R96.reuse, R92, R60 ;  /* 0x0000005c603c723c */ /* 0x040ff0000004183c */
[----:B------:R-:W-:Y:S01]  /*8d20*/  HMMA.16816.F32.BF16 R64, R96, R94, R64 ;  /* 0x0000005e6040723c */ /* 0x000fe20000041840 */
[----:B------:R-:W-:Y:S01]  /*8d30*/  @P2 CALL.REL.NOINC `(.L_x_0) ;  /* 0x0000001000002944 */ /* 0x000fe20003c00000 */
[----:B------:R-:W-:Y:S06]  /*8d40*/  BRA `(.L_x_1) ;  /* 0xffffba1000007947 */ /* 0x000fec000383ffff */
.L_x_0:
[----:B------:R0:W-:Y:S04]  /*8d50*/  STL [R1+0x178], R9 ;  /* 0x0001780901007387 */ /* 0x0001e80000100800 */
[----:B------:R-:W1:Y:S04]  /*8d60*/  S2R R80, SR_CTAID.X ;  /* 0x0000000000507919 */ /* 0x000e680000002500 */
[----:B------:R-:W2:Y:S04]  /*8d70*/  S2R R82, SR_TID.X ;  /* 0x0000000000527919 */ /* 0x000ea80000002100 */
[----:B0-----:R-:W3:Y:S04]  /*8d80*/  LDL.LU R9, [R1+0x80] ;  /* 0x0000800001097983 */ /* 0x001ee80000300800 */
[----:B------:R-:W0:Y:S01]  /*8d90*/  S2R R81, SR_CTAID.Y ;  /* 0x0000000000517919 */ /* 0x000e220000002600 */
[----:B-1----:R-:W-:-:S05]  /*8da0*/  IMAD.SHL.U32 R80, R80, 0x40, RZ ;  /* 0x0000004050507824 */ /* 0x002fca00078e00ff */
[----:B--2---:R-:W-:-:S05]  /*8db0*/  LOP3.LUT R80, R80, 0x3f, R82, 0xf8, !PT ;  /* 0x0000003f50507812 */ /* 0x004fca00078ef852 */
[----:B------:R-:W-:Y:S02]  /*8dc0*/  IMAD R11, R80, c[0x0][0x1c4], RZ ;  /* 0x00007100500b7a24 */ /* 0x000fe400078e02ff */
[----:B0-----:R-:W-:-:S03]  /*8dd0*/  IMAD R0, R81, c[0x0][0x1c0], RZ ;  /* 0x0000700051007a24 */ /* 0x001fc600078e02ff */
[----:B------:R-:W-:Y:S01]  /*8de0*/  SHF.L.U32 R81, R11, 0x1, RZ ;  /* 0x000000010b517819 */ /* 0x000fe200000006ff */
[C---:B------:R-:W-:Y:S02]  /*8df0*/  IMAD.SHL.U32 R10, R0.reuse, 0x2, RZ ;  /* 0x00000002000a7824 */ /* 0x040fe400078e00ff */
[----:B------:R-:W-:-:S03]  /*8e00*/  IMAD.HI R0, R0, 0x2, RZ ;  /* 0x0000000200007827 */ /* 0x000fc600078e02ff */
[----:B------:R-:W-:Y:S01]  /*8e10*/  IADD3 R10, P0, P1, R81, c[0x0][0x178], R10 ;  /* 0x00005e00510a7a10 */ /* 0x000fe2000791e00a */
[----:B------:R-:W-:Y:S01]  /*8e20*/  IMAD.HI R11, R11, 0x2, RZ ;  /* 0x000000020b0b7827 */ /* 0x000fe200078e02ff */
[----:B------:R-:W-:-:S03]  /*8e30*/  FSETP.GEU.AND P2, PT, R210, 1.175494350822287508e-38, PT ;  /* 0x00800000d200780b */ /* 0x000fc60003f4e000 */
[----:B------:R-:W-:Y:S01]  /*8e40*/  FMUL R245, R210, 8388608 ;  /* 0x4b000000d2f57820 */ /* 0x000fe20000400000 */
[----:B------:R-:W-:Y:S01]  /*8e50*/  IADD3.X R0, R11, c[0x0][0x17c], R0, P0, P1 ;  /* 0x00005f000b007a10 */ /* 0x000fe200007e2400 */
[C---:B------:R-:W-:Y:S01]  /*8e60*/  FMUL R244, R211.reuse, 8388608 ;  /* 0x4b000000d3f47820 */ /* 0x040fe20000400000 */
[----:B------:R-:W-:Y:S01]  /*8e70*/  FSETP.GEU.AND P1, PT, R211, 1.175494350822287508e-38, PT ;  /* 0x00800000d300780b */ /* 0x000fe20003f2e000 */
[C---:B------:R-:W-:Y:S01]  /*8e80*/  FMUL R243, R212.reuse, 8388608 ;  /* 0x4b000000d4f37820 */ /* 0x040fe20000400000 */
[----:B------:R-:W-:Y:S02]  /*8e90*/  FSETP.GEU.AND P0, PT, R212, 1.175494350822287508e-38, PT ;  /* 0x00800000d400780b */ /* 0x000fe40003f0e000 */
[----:B------:R-:W-:Y:S02]  /*8ea0*/  FSEL R245, R245, R210, !P2 ;  /* 0x000000d2f5f57208 */ /* 0x000fe40005000000 */
[----:B------:R-:W-:Y:S02]  /*8eb0*/  FSEL R244, R244, R211, !P1 ;  /* 0x000000d3f4f47208 */ /* 0x000fe40004800000 */
[----:B------:R-:W-:Y:S01]  /*8ec0*/  FSEL R243, R243, R212, !P0 ;  /* 0x000000d4f3f37208 */ /* 0x000fe20004000000 */
[----:B------:R-:W-:Y:S01]  /*8ed0*/  IMAD.MOV.U32 R80, RZ, RZ, R12 ;  /* 0x000000ffff507224 */ /* 0x000fe200078e000c */
[----:B------:R-:W-:Y:S01]  /*8ee0*/  IADD3 R12, R244, -0x3f3504f3, RZ ;  /* 0xc0cafb0df40c7810 */ /* 0x000fe20007ffe0ff */
[----:B------:R-:W-:Y:S01]  /*8ef0*/  IMAD.MOV.U32 R81, RZ, RZ, R13 ;  /* 0x000000ffff517224 */ /* 0x000fe200078e000d */
[----:B------:R-:W-:Y:S01]  /*8f00*/  IADD3 R13, R245, -0x3f3504f3, RZ ;  /* 0xc0cafb0df50d7810 */ /* 0x000fe20007ffe0ff */
[----:B------:R-:W-:Y:S01]  /*8f10*/  IMAD.MOV.U32 R90, RZ, RZ, R46 ;  /* 0x000000ffff5a7224 */ /* 0x000fe200078e002e */
[----:B------:R-:W-:Y:S01]  /*8f20*/  IADD3 R11, R243, -0x3f3504f3, RZ ;  /* 0xc0cafb0df30b7810 */ /* 0x000fe20007ffe0ff */
[----:B------:R-:W-:Y:S01]  /*8f30*/  IMAD.MOV.U32 R87, RZ, RZ, R41 ;  /* 0x000000ffff577224 */ /* 0x000fe200078e0029 */
[----:B------:R-:W-:-:S02]  /*8f40*/  MOV R46, R48 ;  /* 0x00000030002e7202 */ /* 0x000fc40000000f00 */
[----:B------:R-:W-:Y:S02]  /*8f50*/  LOP3.LUT R48, R13, 0xff800000, RZ, 0xc0, !PT ;  /* 0xff8000000d307812 */ /* 0x000fe400078ec0ff */
[----:B------:R-:W-:Y:S02]  /*8f60*/  LOP3.LUT R41, R12, 0xff800000, RZ, 0xc0, !PT ;  /* 0xff8000000c297812 */ /* 0x000fe400078ec0ff */
[----:B------:R-:W-:Y:S01]  /*8f70*/  LOP3.LUT R12, R11, 0xff800000, RZ, 0xc0, !PT ;  /* 0xff8000000b0c7812 */ /* 0x000fe200078ec0ff */
[----:B------:R-:W-:Y:S01]  /*8f80*/  IMAD.MOV.U32 R84, RZ, RZ, R22 ;  /* 0x000000ffff547224 */ /* 0x000fe200078e0016 */
[----:B------:R-:W-:Y:S01]  /*8f90*/  IADD3 R22, R245, -R48, RZ ;  /* 0x80000030f5167210 */ /* 0x000fe20007ffe0ff */
[----:B------:R-:W-:Y:S01]  /*8fa0*/  IMAD.IADD R13, R244, 0x1, -R41 ;  /* 0x00000001f40d7824 */ /* 0x000fe200078e0a29 */
[----:B------:R-:W-:Y:S01]  /*8fb0*/  MOV R82, R14 ;  /* 0x0000000e00527202 */ /* 0x000fe20000000f00 */
[----:B------:R-:W-:Y:S01]  /*8fc0*/  IMAD.MOV.U32 R83, RZ, RZ, R15 ;  /* 0x000000ffff537224 */ /* 0x000fe200078e000f */
[----:B------:R-:W-:Y:S01]  /*8fd0*/  MOV R14, R42 ;  /* 0x0000002a000e7202 */ /* 0x000fe20000000f00 */
[----:B------:R-:W-:Y:S01]  /*8fe0*/  IMAD.IADD R11, R243, 0x1, -R12 ;  /* 0x00000001f30b7824 */ /* 0x000fe200078e0a0c */
[----:B------:R-:W-:Y:S01]  /*8ff0*/  MOV R88, R45 ;  /* 0x0000002d00587202 */ /* 0x000fe20000000f00 */
[----:B------:R-:W-:Y:S01]  /*9000*/  IMAD.MOV.U32 R15, RZ, RZ, R43 ;  /* 0x000000ffff0f7224 */ /* 0x000fe200078e002b */
[----:B------:R-:W0:Y:S01]  /*9010*/  I2F R45, R48 ;  /* 0x00000030002d7306 */ /* 0x000e220000201400 */
[----:B------:R-:W-:-:S02]  /*9020*/  IMAD.MOV.U32 R42, RZ, RZ, R44 ;  /* 0x000000ffff2a7224 */ /* 0x000fc400078e002c */
[----:B------:R-:W-:Y:S02]  /*9030*/  IMAD.MOV.U32 R43, RZ, RZ, R52 ;  /* 0x000000ffff2b7224 */ /* 0x000fe400078e0034 */
[----:B------:R-:W-:Y:S02]  /*9040*/  IMAD.MOV.U32 R251, RZ, RZ, 0x3dc6b27f ;  /* 0x3dc6b27ffffb7424 */ /* 0x000fe400078e00ff */
[----:B------:R-:W-:Y:S02]  /*9050*/  FADD R52, R22, -1 ;  /* 0xbf80000016347421 */ /* 0x000fe40000000000 */
[----:B------:R-:W-:Y:S02]  /*9060*/  FADD R44, R13, -1 ;  /* 0xbf8000000d2c7421 */ /* 0x000fe40000000000 */
[----:B------:R-:W-:Y:S02]  /*9070*/  FADD R22, R11, -1 ;  /* 0xbf8000000b167421 */ /* 0x000fe40000000000 */
[----:B------:R-:W-:-:S02]  /*9080*/  FFMA.FTZ R13, R44, R251, -0.16845393180847167969 ;  /* 0xbe2c7f302c0d7423 */ /* 0x000fc400000100fb */
[----:B------:R-:W-:Y:S02]  /*9090*/  FFMA.FTZ R11, R22, R251, -0.16845393180847167969 ;  /* 0xbe2c7f30160b7423 */ /* 0x000fe400000100fb */
[----:B------:R-:W-:Y:S02]  /*90a0*/  FFMA.FTZ R13, R44, R13, 0.1716887056827545166 ;  /* 0x3e2fcf2a2c0d7423 */ /* 0x000fe4000001000d */
[----:B------:R-:W-:Y:S01]  /*90b0*/  IMAD.MOV.U32 R86, RZ, RZ, R40 ;  /* 0x000000ffff567224 */ /* 0x000fe200078e0028 */
[----:B------:R-:W-:Y:S01]  /*90c0*/  FSEL R40, RZ, -23, P2 ;  /* 0xc1b80000ff287808 */ /* 0x000fe20001000000 */
[----:B------:R-:W-:Y:S02]  /*90d0*/  FFMA.FTZ R11, R22, R11, 0.1716887056827545166 ;  /* 0x3e2fcf2a160b7423 */ /* 0x000fe4000001000b */
[----:B------:R-:W-:Y:S02]  /*90e0*/  FFMA.FTZ R13, R44, R13, -0.17900948226451873779 ;  /* 0xbe374e432c0d7423 */ /* 0x000fe4000001000d */
[----:B------:R-:W-:-:S02]  /*90f0*/  FFMA.FTZ R11, R22, R11, -0.17900948226451873779 ;  /* 0xbe374e43160b7423 */ /* 0x000fc4000001000b */
[----:B0-----:R-:W-:Y:S02]  /*9100*/  FFMA.FTZ R248, R45, 1.1920928955078125e-07, R40 ;  /* 0x340000002df87823 */ /* 0x001fe40000010028 */
[----:B------:R-:W-:Y:S02]  /*9110*/  IMAD.MOV.U32 R91, RZ, RZ, R47 ;  /* 0x000000ffff5b7224 */ /* 0x000fe400078e002f */
[----:B------:R-:W-:Y:S02]  /*9120*/  FFMA.FTZ R45, R44, R13, 0.20512372255325317383 ;  /* 0x3e520bf42c2d7423 */ /* 0x000fe4000001000d */
[----:B------:R-:W-:Y:S02]  /*9130*/  IMAD.MOV.U32 R47, RZ, RZ, R49 ;  /* 0x000000ffff2f7224 */ /* 0x000fe400078e0031 */
[----:B------:R-:W-:Y:S02]  /*9140*/  FFMA.FTZ R13, R22, R11, 0.20512372255325317383 ;  /* 0x3e520bf4160d7423 */ /* 0x000fe4000001000b */
[----:B------:R-:W-:-:S02]  /*9150*/  FFMA.FTZ R49, R52, R251, -0.16845393180847167969 ;  /* 0xbe2c7f3034317423 */ /* 0x000fc400000100fb */
[----:B------:R-:W-:Y:S02]  /*9160*/  FFMA.FTZ R13, R22, R13, -0.24046532809734344482 ;  /* 0xbe763c8b160d7423 */ /* 0x000fe4000001000d */
[----:B------:R-:W-:Y:S02]  /*9170*/  FFMA.FTZ R49, R52, R49, 0.1716887056827545166 ;  /* 0x3e2fcf2a34317423 */ /* 0x000fe40000010031 */
[----:B------:R-:W-:Y:S02]  /*9180*/  FFMA.FTZ R13, R22, R13, 0.28857114911079406738 ;  /* 0x3e93bf99160d7423 */ /* 0x000fe4000001000d */
[----:B------:R-:W-:Y:S02]  /*9190*/  FFMA.FTZ R49, R52, R49, -0.17900948226451873779 ;  /* 0xbe374e4334317423 */ /* 0x000fe40000010031 */
[----:B------:R-:W-:Y:S02]  /*91a0*/  FFMA.FTZ R45, R44, R45, -0.24046532809734344482 ;  /* 0xbe763c8b2c2d7423 */ /* 0x000fe4000001002d */
[----:B------:R-:W-:-:S02]  /*91b0*/  FFMA.FTZ R13, R22, R13, -0.36067417263984680176 ;  /* 0xbeb8aa49160d7423 */ /* 0x000fc4000001000d */
[----:B------:R-:W-:Y:S01]  /*91c0*/  FFMA.FTZ R49, R52, R49, 0.20512372255325317383 ;  /* 0x3e520bf434317423 */ /* 0x000fe20000010031 */
[----:B------:R-:W0:Y:S01]  /*91d0*/  I2F R12, R12 ;  /* 0x0000000c000c7306 */ /* 0x000e220000201400 */
[----:B------:R-:W-:Y:S02]  /*91e0*/  FFMA.FTZ R45, R44, R45, 0.28857114911079406738 ;  /* 0x3e93bf992c2d7423 */ /* 0x000fe4000001002d */
[----:B------:R-:W-:Y:S02]  /*91f0*/  FFMA.FTZ R13, R22, R13, 0.48089820146560668945 ;  /* 0x3ef6384a160d7423 */ /* 0x000fe4000001000d */
[----:B------:R-:W-:Y:S01]  /*9200*/  FFMA.FTZ R49, R52, R49, -0.24046532809734344482 ;  /* 0xbe763c8b34317423 */ /* 0x000fe20000010031 */
[----:B------:R-:W-:Y:S01]  /*9210*/  FSEL R11, RZ, -23, P0 ;  /* 0xc1b80000ff0b7808 */ /* 0x000fe20000000000 */
[----:B------:R-:W-:Y:S01]  /*9220*/  FFMA.FTZ R45, R44, R45, -0.36067417263984680176 ;  /* 0xbeb8aa492c2d7423 */ /* 0x000fe2000001002d */
[----:B------:R-:W-:Y:S01]  /*9230*/  ISETP.GE.U32.AND P0, PT, R243, 0x7f800000, PT ;  /* 0x7f800000f300780c */ /* 0x000fe20003f06070 */
[----:B------:R-:W-:-:S02]  /*9240*/  FFMA.FTZ R13, R22, R13, -0.72134751081466674805 ;  /* 0xbf38aa3b160d7423 */ /* 0x000fc4000001000d */
[----:B------:R-:W-:Y:S01]  /*9250*/  FFMA.FTZ R49, R52, R49, 0.28857114911079406738 ;  /* 0x3e93bf9934317423 */ /* 0x000fe20000010031 */
[----:B------:R-:W1:Y:S01]  /*9260*/  I2F R41, R41 ;  /* 0x0000002900297306 */ /* 0x000e620000201400 */
[----:B------:R-:W-:Y:S02]  /*9270*/  FFMA.FTZ R45, R44, R45, 0.48089820146560668945 ;  /* 0x3ef6384a2c2d7423 */ /* 0x000fe4000001002d */
[----:B------:R-:W-:Y:S02]  /*9280*/  FMUL R13, R22, R13 ;  /* 0x0000000d160d7220 */ /* 0x000fe40000400000 */
[----:B------:R-:W-:Y:S01]  /*9290*/  FFMA.FTZ R49, R52, R49, -0.36067417263984680176 ;  /* 0xbeb8aa4934317423 */ /* 0x000fe20000010031 */
[----:B------:R-:W-:Y:S01]  /*92a0*/  ISETP.GE.U32.AND P2, PT, R244, 0x7f800000, PT ;  /* 0x7f800000f400780c */ /* 0x000fe20003f46070 */
[----:B------:R-:W-:Y:S02]  /*92b0*/  FFMA.FTZ R45, R44, R45, -0.72134751081466674805 ;  /* 0xbf38aa3b2c2d7423 */ /* 0x000fe4000001002d */
[----:B------:R-:W-:-:S02]  /*92c0*/  FMUL R13, R22, R13 ;  /* 0x0000000d160d7220 */ /* 0x000fc40000400000 */
[----:B------:R-:W-:Y:S01]  /*92d0*/  FFMA.FTZ R49, R52, R49, 0.48089820146560668945 ;  /* 0x3ef6384a34317423 */ /* 0x000fe20000010031 */
[----:B------:R-:W-:Y:S01]  /*92e0*/  FSEL R40, RZ, -23, P1 ;  /* 0xc1b80000ff287808 */ /* 0x000fe20000800000 */
[----:B------:R-:W-:Y:S01]  /*92f0*/  FMUL R45, R44, R45 ;  /* 0x0000002d2c2d7220 */ /* 0x000fe20000400000 */
[----:B------:R-:W-:Y:S01]  /*9300*/  ISETP.GE.U32.AND P1, PT, R245, 0x7f800000, PT ;  /* 0x7f800000f500780c */ /* 0x000fe20003f26070 */
[----:B0-----:R-:W-:Y:S02]  /*9310*/  FFMA.FTZ R11, R12, 1.1920928955078125e-07, R11 ;  /* 0x340000000c0b7823 */ /* 0x001fe4000001000b */
[----:B------:R-:W-:Y:S02]  /*9320*/  FFMA.FTZ R22, R22, 1.4426950216293334961, R13 ;  /* 0x3fb8aa3b16167823 */ /* 0x000fe4000001000d */
[----:B------:R-:W-:Y:S02]  /*9330*/  FFMA.FTZ R49, R52, R49, -0.72134751081466674805 ;  /* 0xbf38aa3b34317423 */ /* 0x000fe40000010031 */
[----:B------:R-:W-:-:S02]  /*9340*/  @P0 IMAD.MOV.U32 R12, RZ, RZ, 0x7f800000 ;  /* 0x7f800000ff0c0424 */ /* 0x000fc400078e00ff */
[----:B------:R-:W-:Y:S02]  /*9350*/  FMUL R45, R44, R45 ;  /* 0x0000002d2c2d7220 */ /* 0x000fe40000400000 */
[----:B------:R-:W-:Y:S02]  /*9360*/  FADD R247, R11, R22 ;  /* 0x000000160bf77221 */ /* 0x000fe40000000000 */
[----:B------:R-:W-:Y:S02]  /*9370*/  FMUL R49, R52, R49 ;  /* 0x0000003134317220 */ /* 0x000fe40000400000 */
[----:B------:R-:W-:Y:S01]  /*9380*/  @P0 FFMA.FTZ R247, R243, R12, +INF ;  /* 0x7f800000f3f70423 */ /* 0x000fe2000001000c */
[----:B------:R-:W-:Y:S01]  /*9390*/  FSETP.GEU.AND P0, PT, |R210|, 1.175494350822287508e-38, PT ;  /* 0x00800000d200780b */ /* 0x000fe20003f0e200 */
[----:B-1----:R-:W-:Y:S01]  /*93a0*/  FFMA.FTZ R40, R41, 1.1920928955078125e-07, R40 ;  /* 0x3400000029287823 */ /* 0x002fe20000010028 */
[----:B------:R-:W-:Y:S01]  /*93b0*/  FSETP.GEU.AND P3, PT, R209, 1.175494350822287508e-38, PT ;  /* 0x00800000d100780b */ /* 0x000fe20003f6e000 */
[----:B------:R-:W-:-:S02]  /*93c0*/  FFMA.FTZ R45, R44, 1.4426950216293334961, R45 ;  /* 0x3fb8aa3b2c2d7823 */ /* 0x000fc4000001002d */
[----:B------:R-:W-:Y:S02]  /*93d0*/  FMUL R49, R52, R49 ;  /* 0x0000003134317220 */ /* 0x000fe40000400000 */
[----:B------:R-:W-:Y:S01]  /*93e0*/  IMAD.MOV.U32 R44, RZ, RZ, R122 ;  /* 0x000000ffff2c7224 */ /* 0x000fe200078e007a */
[----:B------:R-:W-:Y:S01]  /*93f0*/  P2R R122, PR, RZ, 0x1 ;  /* 0x00000001ff7a7803 */ /* 0x000fe20000000000 */
[----:B------:R-:W-:Y:S01]  /*9400*/  @P2 IMAD.MOV.U32 R13, RZ, RZ, 0x7f800000 ;  /* 0x7f800000ff0d2424 */ /* 0x000fe200078e00ff */
[C---:B------:R-:W-:Y:S01]  /*9410*/  FSETP.GEU.AND P0, PT, R213.reuse, 1.175494350822287508e-38, PT ;  /* 0x00800000d500780b */ /* 0x040fe20003f0e000 */
[----:B------:R-:W-:Y:S02]  /*9420*/  FMUL R12, R213, 8388608 ;  /* 0x4b000000d50c7820 */ /* 0x000fe40000400000 */
[----:B------:R-:W-:Y:S01]  /*9430*/  FADD R249, R40, R45 ;  /* 0x0000002d28f97221 */ /* 0x000fe20000000000 */
[----:B------:R-:W-:Y:S01]  /*9440*/  @P1 MOV R40, 0x7f800000 ;  /* 0x7f80000000281802 */ /* 0x000fe20000000f00 */
[----:B------:R-:W-:Y:S01]  /*9450*/  IMAD.MOV.U32 R168, RZ, RZ, R58 ;  /* 0x000000ffffa87224 */ /* 0x000fe200078e003a */
[----:B------:R-:W-:Y:S01]  /*9460*/  MOV R58, R102 ;  /* 0x00000066003a7202 */ /* 0x000fe20000000f00 */
[----:B------:R-:W-:Y:S01]  /*9470*/  FFMA.FTZ R49, R52, 1.4426950216293334961, R49 ;  /* 0x3fb8aa3b34317823 */ /* 0x000fe20000010031 */
[----:B------:R-:W-:Y:S01]  /*9480*/  P2R R102, PR, RZ, 0x1 ;  /* 0x00000001ff667803 */ /* 0x000fe20000000000 */
[----:B------:R-:W-:Y:S01]  /*9490*/  @P2 FFMA.FTZ R249, R244, R13, +INF ;  /* 0x7f800000f4f92423 */ /* 0x000fe2000001000d */
[----:B------:R-:W-:Y:S01]  /*94a0*/  FSEL R13, R12, R213, !P0 ;  /* 0x000000d50c0d7208 */ /* 0x000fe20004000000 */
[----:B------:R-:W-:Y:S01]  /*94b0*/  FADD R248, R248, R49 ;  /* 0x00000031f8f87221 */ /* 0x000fe20000000000 */
[----:B------:R-:W-:Y:S01]  /*94c0*/  FSETP.GEU.AND P0, PT, R214, 1.175494350822287508e-38, PT ;  /* 0x00800000d600780b */ /* 0x000fe20003f0e000 */
[----:B------:R-:W-:Y:S01]  /*94d0*/  @P1 FFMA.FTZ R248, R245, R40, +INF ;  /* 0x7f800000f5f81423 */ /* 0x000fe20000010028 */
[C---:B------:R-:W-:Y:S01]  /*94e0*/  FSETP.GT.AND P1, PT, |R209|.reuse, 8.50705917302346158658e+37, PT ;  /* 0x7e800000d100780b */ /* 0x040fe20003f24200 */
[----:B------:R-:W-:-:S02]  /*94f0*/  FMUL R242, R209, 8388608 ;  /* 0x4b000000d1f27820 */ /* 0x000fc40000400000 */
[----:B------:R-:W-:Y:S01]  /*9500*/  FMUL R11, R214, 8388608 ;  /* 0x4b000000d60b7820 */ /* 0x000fe20000400000 */
[----:B------:R-:W-:Y:S01]  /*9510*/  MOV R85, R23 ;  /* 0x0000001700557202 */ /* 0x000fe20000000f00 */
[----:B------:R-:W-:Y:S01]  /*9520*/  IMAD.MOV.U32 R94, RZ, RZ, R50 ;  /* 0x000000ffff5e7224 */ /* 0x000fe200078e0032 */
[----:B------:R-:W-:Y:S01]  /*9530*/  MOV R23, R51 ;  /* 0x0000003300177202 */ /* 0x000fe20000000f00 */
[----:B------:R-:W-:Y:S01]  /*9540*/  IMAD.MOV.U32 R98, RZ, RZ, R55 ;  /* 0x000000ffff627224 */ /* 0x000fe200078e0037 */
[----:B------:R-:W-:Y:S01]  /*9550*/  MOV R96, R54 ;  /* 0x0000003600607202 */ /* 0x000fe20000000f00 */
[----:B------:R-:W-:Y:S01]  /*9560*/  IMAD.MOV.U32 R177, RZ, RZ, R59 ;  /* 0x000000ffffb17224 */ /* 0x000fe200078e003b */
[----:B------:R-:W-:Y:S01]  /*9570*/  MOV R181, R63 ;  /* 0x0000003f00b57202 */ /* 0x000fe20000000f00 */
[----:B------:R-:W-:Y:S01]  /*9580*/  IMAD.MOV.U32 R178, RZ, RZ, R62 ;  /* 0x000000ffffb27224 */ /* 0x000fe200078e003e */
[----:B------:R-:W-:Y:S01]  /*9590*/  FSEL R242, R242, R209, !P3 ;  /* 0x000000d1f2f27208 */ /* 0x000fe20005800000 */
[----:B------:R-:W-:Y:S01]  /*95a0*/  IMAD.MOV.U32 R186, RZ, RZ, R66 ;  /* 0x000000ffffba7224 */ /* 0x000fe200078e0042 */
[----:B------:R-:W-:Y:S01]  /*95b0*/  FSEL R11, R11, R214, !P0 ;  /* 0x000000d60b0b7208 */ /* 0x000fe20004000000 */
[----:B------:R-:W-:Y:S01]  /*95c0*/  IMAD.MOV.U32 R190, RZ, RZ, R67 ;  /* 0x000000ffffbe7224 */ /* 0x000fe200078e0043 */
[----:B------:R-:W-:Y:S01]  /*95d0*/  FSETP.GEU.AND P2, PT, |R209|, 1.175494350822287508e-38, PT ;  /* 0x00800000d100780b */ /* 0x000fe20003f4e200 */
[----:B------:R-:W-:-:S02]  /*95e0*/  @P1 FMUL R186, R186, 0.25 ;  /* 0x3e800000baba1820 */ /* 0x000fc40000400000 */
[----:B------:R-:W-:Y:S02]  /*95f0*/  @P1 FMUL R190, R190, 0.25 ;  /* 0x3e800000bebe1820 */ /* 0x000fe40000400000 */
[----:B------:R-:W-:Y:S02]  /*9600*/  @P1 FMUL R181, R181, 0.25 ;  /* 0x3e800000b5b51820 */ /* 0x000fe40000400000 */
[----:B------:R-:W-:Y:S02]  /*9610*/  @P1 FMUL R178, R178, 0.25 ;  /* 0x3e800000b2b21820 */ /* 0x000fe40000400000 */
[----:B------:R-:W-:Y:S02]  /*9620*/  @P1 FMUL R177, R177, 0.25 ;  /* 0x3e800000b1b11820 */ /* 0x000fe40000400000 */
[----:B------:R-:W-:Y:S02]  /*9630*/  @P1 FMUL R168, R168, 0.25 ;  /* 0x3e800000a8a81820 */ /* 0x000fe40000400000 */
        /* <DEDUP_REMOVED lines=10> */
[----:B------:R-:W-:Y:S01]  /*96e0*/  @P1 FMUL R209, R209, 0.25 ;  /* 0x3e800000d1d11820 */ /* 0x000fe20000400000 */
[----:B------:R-:W-:-:S04]  /*96f0*/  FSETP.GEU.AND P1, PT, |R211|, 1.175494350822287508e-38, PT ;  /* 0x00800000d300780b */ /* 0x000fc80003f2e200 */
[----:B------:R-:W-:Y:S02]  /*9700*/  P2R R22, PR, RZ, 0x2 ;  /* 0x00000002ff167803 */ /* 0x000fe40000000000 */
[----:B------:R-:W-:Y:S02]  /*9710*/  FSETP.GEU.AND P1, PT, R216, 1.175494350822287508e-38, PT ;  /* 0x00800000d800780b */ /* 0x000fe40003f2e000 */
[----:B------:R-:W-:Y:S02]  /*9720*/  MOV R45, R123 ;  /* 0x0000007b002d7202 */ /* 0x000fe40000000f00 */
[----:B------:R-:W-:Y:S02]  /*9730*/  P2R R123, PR, RZ, 0x4 ;  /* 0x00000004ff7b7803 */ /* 0x000fe40000000000 */
[----:B------:R-:W-:Y:S01]  /*9740*/  FSETP.GT.AND P2, PT, |R210|, 8.50705917302346158658e+37, PT ;  /* 0x7e800000d200780b */ /* 0x000fe20003f44200 */
[----:B------:R-:W-:Y:S01]  /*9750*/  FMUL R12, R215, 8388608 ;  /* 0x4b000000d70c7820 */ /* 0x000fe20000400000 */
[----:B------:R-:W-:Y:S01]  /*9760*/  MOV R164, R101 ;  /* 0x0000006500a47202 */ /* 0x000fe20000000f00 */
[----:B------:R-:W-:Y:S01]  /*9770*/  FMUL R101, R216, 8388608 ;  /* 0x4b000000d8657820 */ /* 0x000fe20000400000 */
[----:B------:R-:W-:Y:S01]  /*9780*/  FSETP.GT.AND P4, PT, |R213|, 8.50705917302346158658e+37, PT ;  /* 0x7e800000d500780b */ /* 0x000fe20003f84200 */
[----:B------:R-:W0:Y:S01]  /*9790*/  S2R R193, SR_TID.X ;  /* 0x0000000000c17919 */ /* 0x000e220000002100 */
[----:B------:R-:W-:Y:S01]  /*97a0*/  FSETP.GT.AND P5, PT, |R214|, 8.50705917302346158658e+37, PT ;  /* 0x7e800000d600780b */ /* 0x000fe20003fa4200 */
[----:B------:R-:W-:Y:S01]  /*97b0*/  IMAD.MOV.U32 R50, RZ, RZ, R53 ;  /* 0x000000ffff327224 */ /* 0x000fe200078e0035 */
[----:B------:R-:W-:Y:S01]  /*97c0*/  MOV R89, R57 ;  /* 0x0000003900597202 */ /* 0x000fe20000000f00 */
[----:B------:R-:W1:Y:S01]  /*97d0*/  S2R R192, SR_TID.X ;  /* 0x0000000000c07919 */ /* 0x000e620000002100 */
[----:B------:R-:W-:-:S02]  /*97e0*/  MOV R92, R60 ;  /* 0x0000003c005c7202 */ /* 0x000fc40000000f00 */
[----:B---3--:R-:W-:-:S04]  /*97f0*/  LOP3.LUT R9, R9, 0xffffffef, RZ, 0xc0, !PT ;  /* 0xffffffef09097812 */ /* 0x008fc800078ec0ff */
[----:B------:R-:W-:-:S04]  /*9800*/  @P3 LOP3.LUT R9, R9, 0x10, RZ, 0xfc, !PT ;  /* 0x0000001009093812 */ /* 0x000fc800078efcff */
[----:B------:R-:W-:Y:S02]  /*9810*/  LOP3.LUT R9, R9, 0xffffffdf, RZ, 0xc0, !PT ;  /* 0xffffffdf09097812 */ /* 0x000fe400078ec0ff */
[----:B------:R-:W-:Y:S02]  /*9820*/  FSETP.GT.AND P3, PT, |R211|, 8.50705917302346158658e+37, PT ;  /* 0x7e800000d300780b */ /* 0x000fe40003f64200 */
[----:B------:R-:W-:Y:S02]  /*9830*/  @P0 LOP3.LUT R9, R9, 0x20, RZ, 0xfc, !PT ;  /* 0x0000002009090812 */ /* 0x000fe400078efcff */
[----:B------:R-:W-:Y:S02]  /*9840*/  FSETP.GEU.AND P0, PT, R215, 1.175494350822287508e-38, PT ;  /* 0x00800000d700780b */ /* 0x000fe40003f0e000 */
[----:B------:R-:W-:-:S07]  /*9850*/  LOP3.LUT R9, R9, 0xfffffff7, RZ, 0xc0, !PT ;  /* 0xfffffff709097812 */ /* 0x000fce00078ec0ff */
[----:B------:R-:W-:Y:S02]  /*9860*/  @P3 FMUL R71, R71, 0.25 ;  /* 0x3e80000047473820 */ /* 0x000fe40000400000 */
[----:B------:R-:W-:Y:S02]  /*9870*/  @P3 FMUL R70, R70, 0.25 ;  /* 0x3e80000046463820 */ /* 0x000fe40000400000 */
[----:B------:R-:W-:Y:S01]  /*9880*/  @P3 FMUL R35, R35, 0.25 ;  /* 0x3e80000023233820 */ /* 0x000fe20000400000 */
[----:B------:R-:W-:Y:S01]  /*9890*/  @P0 LOP3.LUT R9, R9, 0x8, RZ, 0xfc, !PT ;  /* 0x0000000809090812 */ /* 0x000fe200078efcff */
        /* <DEDUP_REMOVED lines=13> */
[----:B------:R-:W-:Y:S01]  /*9970*/  @P3 FMUL R211, R211, 0.25 ;  /* 0x3e800000d3d33820 */ /* 0x000fe20000400000 */
[----:B------:R-:W-:Y:S02]  /*9980*/  FSETP.GT.AND P3, PT, |R212|, 8.50705917302346158658e+37, PT ;  /* 0x7e800000d400780b */ /* 0x000fe40003f64200 */
[----:B------:R-:W-:Y:S01]  /*9990*/  LOP3.LUT R9, R9, 0xfffffffb, RZ, 0xc0, !PT ;  /* 0xfffffffb09097812 */ /* 0x000fe200078ec0ff */
[----:B------:R-:W-:Y:S01]  /*99a0*/  IMAD.MOV.U32 R51, RZ, RZ, R56 ;  /* 0x000000ffff337224 */ /* 0x000fe200078e0038 */
[----:B------:R-:W-:Y:S01]  /*99b0*/  MOV R99, R65 ;  /* 0x0000004100637202 */ /* 0x000fe20000000f00 */
[----:B------:R-:W-:Y:S01]  /*99c0*/  IMAD.MOV.U32 R95, RZ, RZ, R61 ;  /* 0x000000ffff5f7224 */ /* 0x000fe200078e003d */
[----:B------:R-:W-:Y:S01]  /*99d0*/  FSETP.GT.AND P6, PT, |R215|, 8.50705917302346158658e+37, PT ;  /* 0x7e800000d700780b */ /* 0x000fe20003fc4200 */
[----:B------:R-:W-:Y:S01]  /*99e0*/  IMAD.MOV.U32 R97, RZ, RZ, R64 ;  /* 0x000000ffff617224 */ /* 0x000fe200078e0040 */
[----:B------:R-:W-:Y:S01]  /*99f0*/  FSEL R12, R12, R215, !P0 ;  /* 0x000000d70c0c7208 */ /* 0x000fe20004000000 */
[----:B------:R-:W2:Y:S01]  /*9a00*/  S2R R196, SR_TID.X ;  /* 0x0000000000c47919 */ /* 0x000ea20000002100 */
[----:B------:R-:W-:-:S02]  /*9a10*/  @P1 LOP3.LUT R9, R9, 0x4, RZ, 0xfc, !PT ;  /* 0x0000000409091812 */ /* 0x000fc400078efcff */
[----:B------:R-:W-:Y:S02]  /*9a20*/  FSEL R246, R101, R216, !P1 ;  /* 0x000000d865f67208 */ /* 0x000fe40004800000 */
[----:B------:R-:W-:Y:S02]  /*9a30*/  ISETP.NE.AND P0, PT, R123, RZ, PT ;  /* 0x000000ff7b00720c */ /* 0x000fe40003f05270 */
[----:B------:R-:W-:Y:S01]  /*9a40*/  FSETP.GT.AND P1, PT, |R216|, 8.50705917302346158658e+37, PT ;  /* 0x7e800000d800780b */ /* 0x000fe20003f24200 */
[----:B------:R-:W-:Y:S01]  /*9a50*/  IMAD.MOV.U32 R41, RZ, RZ, R127 ;  /* 0x000000ffff297224 */ /* 0x000fe200078e007f */
[----:B------:R-:W-:Y:S01]  /*9a60*/  MOV R40, R126 ;  /* 0x0000007e00287202 */ /* 0x000fe20000000f00 */
[----:B------:R-:W-:Y:S01]  /*9a70*/  @P2 FMUL R99, R99, 0.25 ;  /* 0x3e80000063632820 */ /* 0x000fe20000400000 */
        /* <DEDUP_REMOVED lines=22> */
[----:B------:R-:W-:Y:S01]  /*9be0*/  FSETP.GEU.AND P2, PT, |R212|, 1.175494350822287508e-38, PT ;  /* 0x00800000d400780b */ /* 0x000fe20003f4e200 */
[----:B------:R-:W-:Y:S02]  /*9bf0*/  IMAD.MOV.U32 R48, RZ, RZ, R118 ;  /* 0x000000ffff307224 */ /* 0x000fe400078e0076 */
[----:B------:R-:W-:-:S02]  /*9c00*/  IMAD.MOV.U32 R49, RZ, RZ, R119 ;  /* 0x000000ffff317224 */ /* 0x000fc400078e0077 */
[----:B------:R-:W-:Y:S02]  /*9c10*/  IMAD.MOV.U32 R53, RZ, RZ, R115 ;  /* 0x000000ffff357224 */ /* 0x000fe400078e0073 */
[----:B------:R-:W-:Y:S02]  /*9c20*/  IMAD.MOV.U32 R54, RZ, RZ, R110 ;  /* 0x000000ffff367224 */ /* 0x000fe400078e006e */
[----:B------:R-:W-:Y:S02]  /*9c30*/  IMAD.MOV.U32 R56, RZ, RZ, R106 ;  /* 0x000000ffff387224 */ /* 0x000fe400078e006a */
[----:B------:R-:W-:Y:S02]  /*9c40*/  IMAD.MOV.U32 R57, RZ, RZ, R107 ;  /* 0x000000ffff397224 */ /* 0x000fe400078e006b */
[----:B------:R-:W-:Y:S01]  /*9c50*/  IMAD.MOV.U32 R59, RZ, RZ, R103 ;  /* 0x000000ffff3b7224 */ /* 0x000fe200078e0067 */
        /* <DEDUP_REMOVED lines=19> */
[----:B------:R-:W-:Y:S01]  /*9d90*/  @P3 FMUL R80, R80, 0.25 ;  /* 0x3e80000050503820 */ /* 0x000fe20000400000 */
[----:B------:R-:W-:Y:S01]  /*9da0*/  FSETP.GEU.AND P3, PT, |R213|, 1.175494350822287508e-38, PT ;  /* 0x00800000d500780b */ /* 0x000fe20003f6e200 */
[----:B------:R-:W-:Y:S02]  /*9db0*/  IMAD.MOV.U32 R60, RZ, RZ, R124 ;  /* 0x000000ffff3c7224 */ /* 0x000fe400078e007c */
[----:B------:R-:W-:Y:S02]  /*9dc0*/  IMAD.MOV.U32 R62, RZ, RZ, R120 ;  /* 0x000000ffff3e7224 */ /* 0x000fe400078e0078 */
[----:B------:R-:W-:Y:S02]  /*9dd0*/  IMAD.MOV.U32 R63, RZ, RZ, R121 ;  /* 0x000000ffff3f7224 */ /* 0x000fe400078e0079 */
[----:B------:R-:W-:-:S02]  /*9de0*/  IMAD.MOV.U32 R65, RZ, RZ, R117 ;  /* 0x000000ffff417224 */ /* 0x000fc400078e0075 */
[----:B------:R-:W-:Y:S02]  /*9df0*/  IMAD.MOV.U32 R66, RZ, RZ, R112 ;  /* 0x000000ffff427224 */ /* 0x000fe400078e0070 */
        /* <DEDUP_REMOVED lines=25> */
[----:B------:R-:W-:Y:S01]  /*9f90*/  @P4 FMUL R213, R213, 0.25 ;  /* 0x3e800000d5d54820 */ /* 0x000fe20000400000 */
[----:B------:R-:W-:Y:S01]  /*9fa0*/  FSETP.GEU.AND P4, PT, |R214|, 1.175494350822287508e-38, PT ;  /* 0x00800000d600780b */ /* 0x000fe20003f8e200 */
[----:B------:R-:W-:Y:S02]  /*9fb0*/  IMAD.MOV.U32 R76, RZ, RZ, R158 ;  /* 0x000000ffff4c7224 */ /* 0x000fe400078e009e */
[----:B------:R-:W-:Y:S02]  /*9fc0*/  IMAD.MOV.U32 R167, RZ, RZ, R143 ;  /* 0x000000ffffa77224 */ /* 0x000fe400078e008f */
[----:B------:R-:W-:Y:S02]  /*9fd0*/  IMAD.MOV.U32 R169, RZ, RZ, R138 ;  /* 0x000000ffffa97224 */ /* 0x000fe400078e008a */
[----:B------:R-:W-:Y:S02]  /*9fe0*/  IMAD.MOV.U32 R171, RZ, RZ, R134 ;  /* 0x000000ffffab7224 */ /* 0x000fe400078e0086 */
[----:B------:R-:W-:-:S02]  /*9ff0*/  IMAD.MOV.U32 R172, RZ, RZ, R135 ;  /* 0x000000ffffac7224 */ /* 0x000fc400078e0087 */
[----:B------:R-:W-:Y:S02]  /*a000*/  IMAD.MOV.U32 R176, RZ, RZ, R131 ;  /* 0x000000ffffb07224 */ /* 0x000fe400078e0083 */
        /* <DEDUP_REMOVED lines=16> */
[----:B------:R-:W-:Y:S01]  /*a110*/  @P5 FMUL R214, R214, 0.25 ;  /* 0x3e800000d6d65820 */ /* 0x000fe20000400000 */
[----:B------:R-:W-:Y:S01]  /*a120*/  FSETP.GEU.AND P5, PT, |R215|, 1.175494350822287508e-38, PT ;  /* 0x00800000d700780b */ /* 0x000fe20003fae200 */
[----:B------:R-:W-:-:S02]  /*a130*/  IMAD.MOV.U32 R173, RZ, RZ, R156 ;  /* 0x000000ffffad7224 */ /* 0x000fc400078e009c */
[----:B------:R-:W-:Y:S02]  /*a140*/  IMAD.MOV.U32 R179, RZ, RZ, R144 ;  /* 0x000000ffffb37224 */ /* 0x000fe400078e0090 */
        /* <DEDUP_REMOVED lines=41> */
[----:B------:R-:W-:Y:S01]  /*a3e0*/  ISETP.NE.AND P1, PT, R22, RZ, PT ;  /* 0x000000ff1600720c */ /* 0x000fe20003f25270 */
[----:B------:R-:W-:Y:S02]  /*a3f0*/  @!P0 FMUL R190, R190, 16777216 ;  /* 0x4b800000bebe8820 */ /* 0x000fe40000400000 */
[----:B------:R-:W-:-:S02]  /*a400*/  @!P0 FMUL R186, R186, 16777216 ;  /* 0x4b800000baba8820 */ /* 0x000fc40000400000 */
[----:B------:R-:W-:Y:S02]  /*a410*/  @!P0 FMUL R181, R181, 16777216 ;  /* 0x4b800000b5b58820 */ /* 0x000fe40000400000 */
[----:B------:R-:W-:Y:S02]  /*a420*/  @!P0 FMUL R178, R178, 16777216 ;  /* 0x4b800000b2b28820 */ /* 0x000fe40000400000 */
[----:B------:R-:W-:Y:S02]  /*a430*/  @!P0 FMUL R177, R177, 16777216 ;  /* 0x4b800000b1b18820 */ /* 0x000fe40000400000 */
[----:B------:R-:W-:Y:S02]  /*a440*/  @!P0 FMUL R168, R168, 16777216 ;  /* 0x4b800000a8a88820 */ /* 0x000fe40000400000 */
        /* <DEDUP_REMOVED lines=10> */
[----:B------:R-:W-:Y:S01]  /*a4f0*/  @!P0 FMUL R209, R209, 16777216 ;  /* 0x4b800000d1d18820 */ /* 0x000fe20000400000 */
[----:B------:R-:W-:Y:S02]  /*a500*/  ISETP.NE.AND P0, PT, R122, RZ, PT ;  /* 0x000000ff7a00720c */ /* 0x000fe40003f05270 */
[----:B0-----:R-:W-:Y:S02]  /*a510*/  LOP3.LUT R194, R193, 0x3, RZ, 0xc0, !PT ;  /* 0x00000003c1c27812 */ /* 0x001fe400078ec0ff */
[----:B-1----:R-:W-:Y:S01]  /*a520*/  SHF.R.U32.HI R193, RZ, 0x6, R192 ;  /* 0x00000006ffc17819 */ /* 0x002fe200000116c0 */
[----:B--2---:R-:W-:Y:S01]  /*a530*/  IMAD.SHL.U32 R22, R196, 0x40, RZ ;  /* 0x00000040c4167824 */ /* 0x004fe200078e00ff */
[----:B------:R-:W-:Y:S01]  /*a540*/  SHF.L.U32 R194, R194, 0x5, RZ ;  /* 0x00000005c2c27819 */ /* 0x000fe200000006ff */
[----:B------:R-:W-:Y:S01]  /*a550*/  IMAD.SHL.U32 R106, R196, 0x10, RZ ;  /* 0x00000010c46a7824 */ /* 0x000fe200078e00ff */
[----:B------:R-:W-:Y:S01]  /*a560*/  SGXT.U32 R193, R193, 0x2 ;  /* 0x00000002c1c1781a */ /* 0x000fe20000000000 */
[----:B------:R-:W0:Y:S01]  /*a570*/  MUFU.RCP R209, R209 ;  /* 0x000000d100d17308 */ /* 0x000e220000001000 */
        /* <DEDUP_REMOVED lines=17> */
[----:B------:R-:W-:Y:S01]  /*a690*/  @!P1 FMUL R211, R211, 16777216 ;  /* 0x4b800000d3d39820 */ /* 0x000fe20000400000 */
[----:B------:R-:W-:Y:S01]  /*a6a0*/  ISETP.NE.AND P1, PT, R102, RZ, PT ;  /* 0x000000ff6600720c */ /* 0x000fe20003f25270 */
[----:B------:R-:W-:Y:S01]  /*a6b0*/  IMAD R102, R196, 0x2000, R106 ;  /* 0x00002000c4667824 */ /* 0x000fe200078e026a */
[----:B------:R-:W-:Y:S01]  /*a6c0*/  LOP3.LUT R100, R194, 0x3800, R22, 0xf8, !PT ;  /* 0x00003800c2647812 */ /* 0x000fe200078ef816 */
[----:B------:R-:W-:Y:S01]  /*a6d0*/  IMAD R101, R193, c[0x0][0x1c8], RZ ;  /* 0x00007200c1657a24 */ /* 0x000fe200078e02ff */
[----:B------:R-:W-:Y:S01]  /*a6e0*/  MOV R22, c[0x0][0x1c8] ;  /* 0x0000720000167a02 */ /* 0x000fe20000000f00 */
[----:B------:R-:W1:Y:S01]  /*a6f0*/  MUFU.RCP R210, R210 ;  /* 0x000000d200d27308 */ /* 0x000e620000001000 */
[----:B------:R-:W-:Y:S01]  /*a700*/  @!P0 FMUL R99, R99, 16777216 ;  /* 0x4b80000063638820 */ /* 0x000fe20000400000 */
[----:B------:R-:W-:Y:S01]  /*a710*/  LOP3.LUT R192, R192, 0x1c, RZ, 0xc0, !PT ;  /* 0x0000001cc0c07812 */ /* 0x000fe200078ec0ff */
[----:B------:R-:W-:Y:S01]  /*a720*/  @!P0 FMUL R97, R97, 16777216 ;  /* 0x4b80000061618820 */ /* 0x000fe20000400000 */
[----:B------:R-:W-:Y:S01]  /*a730*/  SHF.R.U32.HI R158, RZ, 0x2, R196 ;  /* 0x00000002ff9e7819 */ /* 0x000fe200000116c4 */
[----:B------:R-:W-:Y:S01]  /*a740*/  @!P0 FMUL R95, R95, 16777216 ;  /* 0x4b8000005f5f8820 */ /* 0x000fe20000400000 */
[----:B------:R-:W-:Y:S01]  /*a750*/  LOP3.LUT R105, R102, 0xc7f0, RZ, 0xc0, !PT ;  /* 0x0000c7f066697812 */ /* 0x000fe200078ec0ff */
        /* <DEDUP_REMOVED lines=12> */
[----:B------:R-:W-:Y:S01]  /*a820*/  @!P0 FMUL R36, R36, 16777216 ;  /* 0x4b80000024248820 */ /* 0x000fe20000400000 */
[----:B------:R-:W-:Y:S01]  /*a830*/  LEA R104, P0, R101, R10, 0x1 ;  /* 0x0000000a65687211 */ /* 0x000fe200078008ff */
[----:B------:R-:W-:Y:S01]  /*a840*/  IMAD R103, R22, 0x4, R101 ;  /* 0x0000000416677824 */ /* 0x000fe200078e0265 */
[----:B------:R-:W-:Y:S01]  /*a850*/  LOP3.LUT R158, R105, 0x20, R158, 0x78, !PT ;  /* 0x00000020699e7812 */ /* 0x000fe200078e789e */
[----:B------:R-:W-:Y:S01]  /*a860*/  @!P2 FMUL R212, R212, 16777216 ;  /* 0x4b800000d4d4a820 */ /* 0x000fe20000400000 */
[----:B------:R-:W2:Y:S01]  /*a870*/  MUFU.RCP R211, R211 ;  /* 0x000000d300d37308 */ /* 0x000ea20000001000 */
[----:B------:R-:W-:Y:S01]  /*a880*/  IMAD.SHL.U32 R129, R192, 0x4, RZ ;  /* 0x00000004c0817824 */ /* 0x000fe200078e00ff */
[----:B------:R-:W-:Y:S01]  /*a890*/  LEA.HI.X.SX32 R105, R101, R0, 0x1, P0 ;  /* 0x0000000065697211 */ /* 0x000fe200000f0eff */
[----:B0-----:R-:W-:Y:S01]  /*a8a0*/  FMUL R116, R209, R178 ;  /* 0x000000b2d1747220 */ /* 0x001fe20000400000 */
[----:B------:R-:W-:-:S02]  /*a8b0*/  LEA R131, R22, R103, 0x2 ;  /* 0x0000006716837211 */ /* 0x000fc400078e10ff */
[----:B------:R-:W-:Y:S02]  /*a8c0*/  LEA R102, P0, R103, R10, 0x1 ;  /* 0x0000000a67667211 */ /* 0x000fe400078008ff */
[----:B------:R-:W0:Y:S01]  /*a8d0*/  MUFU.RCP R178, R212 ;  /* 0x000000d400b27308 */ /* 0x000e220000001000 */
[----:B------:R-:W-:Y:S01]  /*a8e0*/  @!P3 FMUL R213, R213, 16777216 ;  /* 0x4b800000d5d5b820 */ /* 0x000fe20000400000 */
[----:B------:R-:W-:Y:S01]  /*a8f0*/  LOP3.LUT R129, R100, R129, RZ, 0x3c, !PT ;  /* 0x0000008164817212 */ /* 0x000fe200078e3cff */
[----:B------:R-:W-:Y:S01]  /*a900*/  @!P4 FMUL R214, R214, 16777216 ;  /* 0x4b800000d6d6c820 */ /* 0x000fe20000400000 */
[----:B------:R-:W-:Y:S01]  /*a910*/  LEA.HI.X.SX32 R103, R103, R0, 0x1, P0 ;  /* 0x0000000067677211 */ /* 0x000fe200000f0eff */
[----:B------:R-:W-:Y:S01]  /*a920*/  IMAD R137, R22, 0x4, R131 ;  /* 0x0000000416897824 */ /* 0x000fe200078e0283 */
[----:B------:R-:W-:Y:S01]  /*a930*/  LEA R100, P0, R131, R10, 0x1 ;  /* 0x0000000a83647211 */ /* 0x000fe200078008ff */
[----:B------:R-:W-:Y:S01]  /*a940*/  FMUL R110, R209, R98 ;  /* 0x00000062d16e7220 */ /* 0x000fe20000400000 */
[----:B------:R-:W3:Y:S01]  /*a950*/  MUFU.RCP R213, R213 ;  /* 0x000000d500d57308 */ /* 0x000ee20000001000 */
[----:B-1----:R-:W-:Y:S01]  /*a960*/  FMUL R118, R210, R95 ;  /* 0x0000005fd2767220 */ /* 0x002fe20000400000 */
[----:B------:R-:W-:Y:S01]  /*a970*/  LEA.HI.X.SX32 R101, R131, R0, 0x1, P0 ;  /* 0x0000000083657211 */ /* 0x000fe200000f0eff */
[----:B------:R-:W-:Y:S01]  /*a980*/  IMAD R95, R22, 0x4, R137 ;  /* 0x00000004165f7824 */ /* 0x000fe200078e0289 */
[----:B------:R-:W-:Y:S01]  /*a990*/  LEA R98, P0, R137, R10, 0x1 ;  /* 0x0000000a89627211 */ /* 0x000fe200078008ff */
[----:B------:R-:W-:-:S02]  /*a9a0*/  @!P5 FMUL R215, R215, 16777216 ;  /* 0x4b800000d7d7d820 */ /* 0x000fc40000400000 */
[----:B------:R-:W-:Y:S01]  /*a9b0*/  FMUL R114, R209, R15 ;  /* 0x0000000fd1727220 */ /* 0x000fe20000400000 */
[----:B------:R-:W1:Y:S01]  /*a9c0*/  MUFU.RCP R214, R214 ;  /* 0x000000d600d67308 */ /* 0x000e620000001000 */
[----:B------:R-:W-:Y:S01]  /*a9d0*/  FMUL R15, R210, R99 ;  /* 0x00000063d20f7220 */ /* 0x000fe20000400000 */
[----:B------:R-:W-:Y:S01]  /*a9e0*/  LEA.HI.X.SX32 R99, R137, R0, 0x1, P0 ;  /* 0x0000000089637211 */ /* 0x000fe200000f0eff */
[----:B------:R-:W-:Y:S02]  /*a9f0*/  @!P2 FMUL R20, R20, 16777216 ;  /* 0x4b8000001414a820 */ /* 0x000fe40000400000 */
[----:B------:R-:W-:Y:S01]  /*aa00*/  FMUL R115, R209, R96 ;  /* 0x00000060d1737220 */ /* 0x000fe20000400000 */
[----:B------:R-:W-:Y:S01]  /*aa10*/  LEA R96, P0, R95, R10, 0x1 ;  /* 0x0000000a5f607211 */ /* 0x000fe200078008ff */
[----:B--2---:R-:W-:Y:S01]  /*aa20*/  FMUL R135, R211, R19 ;  /* 0x00000013d3877220 */ /* 0x004fe20000400000 */
[----:B------:R-:W-:Y:S01]  /*aa30*/  LEA R19, R22, R95, 0x2 ;  /* 0x0000005f16137211 */ /* 0x000fe200078e10ff */
[----:B------:R-:W-:Y:S01]  /*aa40*/  @!P2 FMUL R17, R17, 16777216 ;  /* 0x4b8000001111a820 */ /* 0x000fe20000400000 */
[----:B------:R-:W2:Y:S01]  /*aa50*/  MUFU.RCP R215, R215 ;  /* 0x000000d700d77308 */ /* 0x000ea20000001000 */
[----:B------:R-:W-:-:S02]  /*aa60*/  @!P6 FMUL R216, R216, 16777216 ;  /* 0x4b800000d8d8e820 */ /* 0x000fc40000400000 */
[----:B------:R-:W-:Y:S02]  /*aa70*/  FMUL R120, R209, R168 ;  /* 0x000000a8d1787220 */ /* 0x000fe40000400000 */
[----:B------:R-:W-:Y:S01]  /*aa80*/  FMUL R130, R210, R97 ;  /* 0x00000061d2827220 */ /* 0x000fe20000400000 */
[----:B------:R-:W-:Y:S01]  /*aa90*/  LEA.HI.X.SX32 R97, R95, R0, 0x1, P0 ;  /* 0x000000005f617211 */ /* 0x000fe200000f0eff */
[C---:B0-----:R-:W-:Y:S02]  /*aaa0*/  FMUL R168, R178.reuse, R20 ;  /* 0x00000014b2a87220 */ /* 0x041fe40000400000 */
[----:B------:R-:W-:Y:S01]  /*aab0*/  FMUL R119, R209, R94 ;  /* 0x0000005ed1777220 */ /* 0x000fe20000400000 */
[----:B------:R-:W-:Y:S01]  /*aac0*/  LEA R94, P0, R19, R10, 0x1 ;  /* 0x0000000a135e7211 */ /* 0x000fe200078008ff */
[----:B------:R-:W-:Y:S02]  /*aad0*/  FMUL R20, R178, R17 ;  /* 0x00000011b2147220 */ /* 0x000fe40000400000 */
[----:B------:R-:W-:-:S02]  /*aae0*/  @!P2 FMUL R25, R25, 16777216 ;  /* 0x4b8000001919a820 */ /* 0x000fc40000400000 */
[----:B------:R-:W-:Y:S01]  /*aaf0*/  IMAD R17, R22, 0x4, R19 ;  /* 0x0000000416117824 */ /* 0x000fe200078e0213 */
[----:B------:R-:W0:Y:S01]  /*ab00*/  MUFU.RCP R216, R216 ;  /* 0x000000d800d87308 */ /* 0x000e220000001000 */
[----:B------:R-:W-:Y:S01]  /*ab10*/  @!P3 FMUL R59, R59, 16777216 ;  /* 0x4b8000003b3bb820 */ /* 0x000fe20000400000 */
[----:B------:R-:W-:Y:S01]  /*ab20*/  LEA.HI.X.SX32 R95, R19, R0, 0x1, P0 ;  /* 0x00000000135f7211 */ /* 0x000fe200000f0eff */
[----:B------:R-:W-:Y:S02]  /*ab30*/  @!P4 FMUL R160, R160, 16777216 ;  /* 0x4b800000a0a0c820 */ /* 0x000fe40000400000 */
[----:B------:R-:W-:Y:S02]  /*ab40*/  FMUL R111, R209, R39 ;  /* 0x00000027d16f7220 */ /* 0x000fe40000400000 */
[----:B------:R-:W-:Y:S02]  /*ab50*/  @!P4 FMUL R93, R93, 16777216 ;  /* 0x4b8000005d5dc820 */ /* 0x000fe40000400000 */
[----:B------:R-:W-:Y:S01]  /*ab60*/  FMUL R39, R210, R92 ;  /* 0x0000005cd2277220 */ /* 0x000fe20000400000 */
[----:B------:R-:W-:Y:S01]  /*ab70*/  LEA R92, P0, R17, R10, 0x1 ;  /* 0x0000000a115c7211 */ /* 0x000fe200078008ff */
[----:B------:R-:W-:-:S02]  /*ab80*/  FMUL R141, R178, R25 ;  /* 0x00000019b28d7220 */ /* 0x000fc40000400000 */
[----:B------:R-:W-:Y:S02]  /*ab90*/  FMUL R113, R209, R186 ;  /* 0x000000bad1717220 */ /* 0x000fe40000400000 */
[----:B------:R-:W-:Y:S02]  /*aba0*/  IMAD R25, R22, 0x4, R17 ;  /* 0x0000000416197824 */ /* 0x000fe400078e0211 */
[----:B---3--:R-:W-:Y:S02]  /*abb0*/  FMUL R186, R213, R59 ;  /* 0x0000003bd5ba7220 */ /* 0x008fe40000400000 */
[C---:B-1----:R-:W-:Y:S02]  /*abc0*/  FMUL R59, R214.reuse, R160 ;  /* 0x000000a0d63b7220 */ /* 0x042fe40000400000 */
[----:B------:R-:W-:Y:S01]  /*abd0*/  FMUL R160, R214, R93 ;  /* 0x0000005dd6a07220 */ /* 0x000fe20000400000 */
[----:B------:R-:W-:Y:S01]  /*abe0*/  LEA.HI.X.SX32 R93, R17, R0, 0x1, P0 ;  /* 0x00000000115d7211 */ /* 0x000fe200000f0eff */
[----:B------:R-:W-:Y:S01]  /*abf0*/  @!P2 FMUL R69, R69, 16777216 ;  /* 0x4b8000004545a820 */ /* 0x000fe20000400000 */
[----:B------:R-:W-:Y:S01]  /*ac00*/  LEA R156, P0, R25, R10, 0x1 ;  /* 0x0000000a199c7211 */ /* 0x000fe200078008ff */
[----:B------:R-:W-:Y:S01]  /*ac10*/  FMUL R131, R211, R71 ;  /* 0x00000047d3837220 */ /* 0x000fe20000400000 */
[----:B------:R-:W-:Y:S01]  /*ac20*/  LEA R71, R22, R25, 0x2 ;  /* 0x0000001916477211 */ /* 0x000fe200078e10ff */
[----:B------:R-:W-:-:S02]  /*ac30*/  @!P2 FMUL R73, R73, 16777216 ;  /* 0x4b8000004949a820 */ /* 0x000fc40000400000 */
[----:B------:R-:W-:Y:S01]  /*ac40*/  @!P5 FMUL R154, R154, 16777216 ;  /* 0x4b8000009a9ad820 */ /* 0x000fe20000400000 */
[----:B------:R-:W-:Y:S01]  /*ac50*/  LEA.HI.X.SX32 R157, R25, R0, 0x1, P0 ;  /* 0x00000000199d7211 */ /* 0x000fe200000f0eff */
[----:B------:R-:W-:Y:S02]  /*ac60*/  @!P2 FMUL R68, R68, 16777216 ;  /* 0x4b8000004444a820 */ /* 0x000fe40000400000 */
[----:B------:R-:W-:Y:S02]  /*ac70*/  FMUL R137, R178, R69 ;  /* 0x00000045b2897220 */ /* 0x000fe40000400000 */
[----:B------:R-:W-:Y:S02]  /*ac80*/  @!P2 FMUL R28, R28, 16777216 ;  /* 0x4b8000001c1ca820 */ /* 0x000fe40000400000 */
[----:B------:R-:W-:Y:S02]  /*ac90*/  @!P5 FMUL R155, R155, 16777216 ;  /* 0x4b8000009b9bd820 */ /* 0x000fe40000400000 */
[----:B------:R-:W-:-:S02]  /*aca0*/  FMUL R142, R178, R73 ;  /* 0x00000049b28e7220 */ /* 0x000fc40000400000 */
[----:B--2---:R-:W-:Y:S01]  /*acb0*/  FMUL R69, R215, R154 ;  /* 0x0000009ad7457220 */ /* 0x004fe20000400000 */
[----:B------:R-:W-:Y:S01]  /*acc0*/  LEA R154, P0, R71, R10, 0x1 ;  /* 0x0000000a479a7211 */ /* 0x000fe200078008ff */
[----:B------:R-:W-:Y:S02]  /*acd0*/  @!P6 FMUL R152, R152, 16777216 ;  /* 0x4b8000009898e820 */ /* 0x000fe40000400000 */
[----:B------:R-:W-:Y:S02]  /*ace0*/  IMAD R73, R22, 0x4, R71 ;  /* 0x0000000416497824 */ /* 0x000fe400078e0247 */
[----:B------:R-:W-:Y:S02]  /*acf0*/  @!P3 FMUL R58, R58, 16777216 ;  /* 0x4b8000003a3ab820 */ /* 0x000fe40000400000 */
[C---:B------:R-:W-:Y:S02]  /*ad00*/  FMUL R121, R210.reuse, R47 ;  /* 0x0000002fd2797220 */ /* 0x040fe40000400000 */
[----:B------:R-:W-:-:S02]  /*ad10*/  FMUL R128, R210, R37 ;  /* 0x00000025d2807220 */ /* 0x000fc40000400000 */
[----:B------:R-:W-:Y:S02]  /*ad20*/  @!P3 FMUL R53, R53, 16777216 ;  /* 0x4b8000003535b820 */ /* 0x000fe40000400000 */
[----:B------:R-:W-:Y:S02]  /*ad30*/  @!P4 FMUL R163, R163, 16777216 ;  /* 0x4b800000a3a3c820 */ /* 0x000fe40000400000 */
[----:B------:R-:W-:Y:S02]  /*ad40*/  FMUL R47, R210, R36 ;  /* 0x00000024d22f7220 */ /* 0x000fe40000400000 */
[----:B------:R-:W-:Y:S02]  /*ad50*/  FMUL R37, R178, R68 ;  /* 0x00000044b2257220 */ /* 0x000fe40000400000 */
[----:B------:R-:W-:Y:S02]  /*ad60*/  @!P2 FMUL R24, R24, 16777216 ;  /* 0x4b8000001818a820 */ /* 0x000fe40000400000 */
[----:B------:R-:W-:-:S02]  /*ad70*/  @!P3 FMUL R48, R48, 16777216 ;  /* 0x4b8000003030b820 */ /* 0x000fc40000400000 */
[----:B------:R-:W-:Y:S02]  /*ad80*/  @!P4 FMUL R161, R161, 16777216 ;  /* 0x4b800000a1a1c820 */ /* 0x000fe40000400000 */
[----:B------:R-:W-:Y:S02]  /*ad90*/  FMUL R36, R178, R28 ;  /* 0x0000001cb2247220 */ /* 0x000fe40000400000 */
[----:B------:R-:W-:Y:S01]  /*ada0*/  FMUL R68, R215, R155 ;  /* 0x0000009bd7447220 */ /* 0x000fe20000400000 */
[----:B------:R-:W-:Y:S01]  /*adb0*/  LEA.HI.X.SX32 R155, R71, R0, 0x1, P0 ;  /* 0x00000000479b7211 */ /* 0x000fe200000f0eff */
[----:B------:R-:W-:Y:S02]  /*adc0*/  @!P2 FMUL R29, R29, 16777216 ;  /* 0x4b8000001d1da820 */ /* 0x000fe40000400000 */
[----:B------:R-:W-:Y:S02]  /*add0*/  @!P3 FMUL R44, R44, 16777216 ;  /* 0x4b8000002c2cb820 */ /* 0x000fe40000400000 */
[----:B------:R-:W-:-:S02]  /*ade0*/  @!P4 FMUL R65, R65, 16777216 ;  /* 0x4b8000004141c820 */ /* 0x000fc40000400000 */
[----:B------:R-:W-:Y:S02]  /*adf0*/  @!P6 FMUL R153, R153, 16777216 ;  /* 0x4b8000009999e820 */ /* 0x000fe40000400000 */
[----:B0-----:R-:W-:Y:S01]  /*ae00*/  FMUL R28, R216, R152 ;  /* 0x00000098d81c7220 */ /* 0x001fe20000400000 */
[----:B------:R-:W-:Y:S01]  /*ae10*/  LEA R152, P0, R73, R10, 0x1 ;  /* 0x0000000a49987211 */ /* 0x000fe200078008ff */
[----:B------:R-:W-:Y:S02]  /*ae20*/  @!P3 FMUL R41, R41, 16777216 ;  /* 0x4b8000002929b820 */ /* 0x000fe40000400000 */
[----:B------:R-:W-:Y:S02]  /*ae30*/  @!P5 FMUL R150, R150, 16777216 ;  /* 0x4b8000009696d820 */ /* 0x000fe40000400000 */
[----:B------:R-:W-:Y:S02]  /*ae40*/  @!P6 FMUL R184, R184, 16777216 ;  /* 0x4b800000b8b8e820 */ /* 0x000fe40000400000 */
[----:B------:R-:W-:-:S02]  /*ae50*/  @!P6 FMUL R182, R182, 16777216 ;  /* 0x4b800000b6b6e820 */ /* 0x000fc40000400000 */
[----:B------:R-:W-:Y:S02]  /*ae60*/  @!P6 FMUL R179, R179, 16777216 ;  /* 0x4b800000b3b3e820 */ /* 0x000fe40000400000 */
[----:B------:R-:W-:Y:S02]  /*ae70*/  @!P6 FMUL R148, R148, 16777216 ;  /* 0x4b8000009494e820 */ /* 0x000fe40000400000 */
[----:B------:R-:W-:Y:S02]  /*ae80*/  FMUL R195, R213, R58 ;  /* 0x0000003ad5c37220 */ /* 0x000fe40000400000 */
[----:B------:R-:W-:Y:S02]  /*ae90*/  IMAD R71, R22, 0x4, R73 ;  /* 0x0000000416477824 */ /* 0x000fe400078e0249 */
[----:B------:R-:W-:Y:S02]  /*aea0*/  @!P4 FMUL R164, R164, 16777216 ;  /* 0x4b800000a4a4c820 */ /* 0x000fe40000400000 */
[----:B------:R-:W-:-:S02]  /*aeb0*/  FMUL R132, R210, R42 ;  /* 0x0000002ad2847220 */ /* 0x000fc40000400000 */
[----:B------:R-:W-:Y:S02]  /*aec0*/  FMUL R194, R213, R53 ;  /* 0x00000035d5c27220 */ /* 0x000fe40000400000 */
[----:B------:R-:W-:Y:S02]  /*aed0*/  FMUL R58, R214, R163 ;  /* 0x000000a3d63a7220 */ /* 0x000fe40000400000 */
[----:B------:R-:W-:Y:S02]  /*aee0*/  @!P4 FMUL R61, R61, 16777216 ;  /* 0x4b8000003d3dc820 */ /* 0x000fe40000400000 */
[----:B------:R-:W-:Y:S02]  /*aef0*/  FMUL R42, R210, R86 ;  /* 0x00000056d22a7220 */ /* 0x000fe40000400000 */
[----:B------:R-:W-:Y:S02]  /*af00*/  FMUL R145, R178, R24 ;  /* 0x00000018b2917220 */ /* 0x000fe40000400000 */
[----:B------:R-:W-:-:S02]  /*af10*/  FMUL R53, R213, R48 ;  /* 0x00000030d5357220 */ /* 0x000fc40000400000 */
[----:B------:R-:W-:Y:S02]  /*af20*/  FMUL R163, R214, R161 ;  /* 0x000000a1d6a37220 */ /* 0x000fe40000400000 */
[----:B------:R-:W-:Y:S02]  /*af30*/  @!P4 FMUL R60, R60, 16777216 ;  /* 0x4b8000003c3cc820 */ /* 0x000fe40000400000 */
[----:B------:R-:W-:Y:S02]  /*af40*/  FMUL R86, R211, R30 ;  /* 0x0000001ed3567220 */ /* 0x000fe40000400000 */
[----:B------:R-:W-:Y:S02]  /*af50*/  FMUL R139, R178, R29 ;  /* 0x0000001db28b7220 */ /* 0x000fe40000400000 */
[----:B------:R-:W-:Y:S02]  /*af60*/  FMUL R48, R213, R44 ;  /* 0x0000002cd5307220 */ /* 0x000fe40000400000 */
[----:B------:R-:W-:-:S02]  /*af70*/  FMUL R161, R214, R65 ;  /* 0x00000041d6a17220 */ /* 0x000fc40000400000 */
[----:B------:R-:W-:Y:S01]  /*af80*/  FMUL R24, R216, R153 ;  /* 0x00000099d8187220 */ /* 0x000fe20000400000 */
[----:B------:R-:W-:Y:S01]  /*af90*/  LEA.HI.X.SX32 R153, R73, R0, 0x1, P0 ;  /* 0x0000000049997211 */ /* 0x000fe200000f0eff */
[----:B------:R-:W-:Y:S01]  /*afa0*/  @!P5 FMUL R151, R151, 16777216 ;  /* 0x4b8000009797d820 */ /* 0x000fe20000400000 */
[----:B------:R-:W-:Y:S01]  /*afb0*/  LEA R73, R22, R71, 0x2 ;  /* 0x0000004716497211 */ /* 0x000fe200078e10ff */
[----:B------:R-:W-:Y:S02]  /*afc0*/  FMUL R44, R213, R41 ;  /* 0x00000029d52c7220 */ /* 0x000fe40000400000 */
[----:B------:R-:W-:Y:S01]  /*afd0*/  FMUL R65, R215, R150 ;  /* 0x00000096d7417220 */ /* 0x000fe20000400000 */
[----:B------:R-:W-:Y:S01]  /*afe0*/  LEA R150, P0, R71, R10, 0x1 ;  /* 0x0000000a47967211 */ /* 0x000fe200078008ff */
[C---:B------:R-:W-:Y:S02]  /*aff0*/  FMUL R30, R216.reuse, R184 ;  /* 0x000000b8d81e7220 */ /* 0x040fe40000400000 */
[----:B------:R-:W-:-:S02]  /*b000*/  FMUL R17, R216, R182 ;  /* 0x000000b6d8117220 */ /* 0x000fc40000400000 */
[C---:B------:R-:W-:Y:S02]  /*b010*/  FMUL R29, R216.reuse, R179 ;  /* 0x000000b3d81d7220 */ /* 0x040fe40000400000 */
[----:B------:R-:W-:Y:S02]  /*b020*/  FMUL R148, R216, R148 ;  /* 0x00000094d8947220 */ /* 0x000fe40000400000 */
[----:B------:R-:W-:Y:S02]  /*b030*/  @!P3 FMUL R57, R57, 16777216 ;  /* 0x4b8000003939b820 */ /* 0x000fe40000400000 */
[----:B------:R-:W-:Y:S02]  /*b040*/  FMUL R41, R214, R164 ;  /* 0x000000a4d6297220 */ /* 0x000fe40000400000 */
[----:B------:R-:W-:Y:S02]  /*b050*/  @!P3 FMUL R56, R56, 16777216 ;  /* 0x4b8000003838b820 */ /* 0x000fe40000400000 */
[----:B------:R-:W-:-:S02]  /*b060*/  FMUL R164, R214, R61 ;  /* 0x0000003dd6a47220 */ /* 0x000fc40000400000 */
[----:B------:R-:W-:Y:S02]  /*b070*/  @!P4 FMUL R67, R67, 16777216 ;  /* 0x4b8000004343c820 */ /* 0x000fe40000400000 */
[----:B------:R-:W-:Y:S01]  /*b080*/  FMUL R61, R214, R60 ;  /* 0x0000003cd63d7220 */ /* 0x000fe20000400000 */
[----:B------:R-:W-:Y:S01]  /*b090*/  F2FP.BF16.PACK_AB R29, R29, R148 ;  /* 0x000000941d1d723e */ /* 0x000fe200000010ff */
[----:B------:R-:W-:Y:S01]  /*b0a0*/  @!P4 FMUL R66, R66, 16777216 ;  /* 0x4b8000004242c820 */ /* 0x000fe20000400000 */
[----:B------:R-:W-:Y:S01]  /*b0b0*/  F2FP.BF16.PACK_AB R30, R30, R17 ;  /* 0x000000111e1e723e */ /* 0x000fe200000010ff */
[----:B------:R-:W-:Y:S02]  /*b0c0*/  FMUL R107, R209, R190 ;  /* 0x000000bed16b7220 */ /* 0x000fe40000400000 */
[----:B------:R-:W-:Y:S01]  /*b0d0*/  FMUL R60, R215, R151 ;  /* 0x00000097d73c7220 */ /* 0x000fe20000400000 */
[----:B------:R-:W-:Y:S01]  /*b0e0*/  LEA.HI.X.SX32 R151, R71, R0, 0x1, P0 ;  /* 0x0000000047977211 */ /* 0x000fe200000f0eff */
[----:B------:R-:W-:Y:S01]  /*b0f0*/  @!P6 FMUL R149, R149, 16777216 ;  /* 0x4b8000009595e820 */ /* 0x000fe20000400000 */
[----:B------:R-:W-:Y:S01]  /*b100*/  LEA R148, P0, R73, R10, 0x1 ;  /* 0x0000000a49947211 */ /* 0x000fe200078008ff */
[----:B------:R-:W-:-:S02]  /*b110*/  FMUL R190, R213, R57 ;  /* 0x00000039d5be7220 */ /* 0x000fc40000400000 */
[----:B------:R-:W-:Y:S02]  /*b120*/  FMUL R57, R213, R56 ;  /* 0x00000038d5397220 */ /* 0x000fe40000400000 */
[----:B------:R-:W-:Y:S02]  /*b130*/  IMAD R17, R22, 0x4, R73 ;  /* 0x0000000416117824 */ /* 0x000fe400078e0249 */
[C---:B------:R-:W-:Y:S02]  /*b140*/  FMUL R56, R214.reuse, R67 ;  /* 0x00000043d6387220 */ /* 0x040fe40000400000 */
[----:B------:R-:W-:Y:S02]  /*b150*/  FMUL R123, R209, R14 ;  /* 0x0000000ed17b7220 */ /* 0x000fe40000400000 */
[----:B------:R-:W-:Y:S02]  /*b160*/  FMUL R67, R214, R66 ;  /* 0x00000042d6437220 */ /* 0x000fe40000400000 */
[----:B------:R-:W-:-:S02]  /*b170*/  @!P2 FMUL R21, R21, 16777216 ;  /* 0x4b8000001515a820 */ /* 0x000fc40000400000 */
[----:B------:R-:W-:Y:S02]  /*b180*/  @!P2 FMUL R16, R16, 16777216 ;  /* 0x4b8000001010a820 */ /* 0x000fe40000400000 */
[----:B------:R-:W-:Y:S02]  /*b190*/  FMUL R14, R210, R89 ;  /* 0x00000059d20e7220 */ /* 0x000fe40000400000 */
[----:B------:R-:W-:Y:S01]  /*b1a0*/  FMUL R66, R216, R149 ;  /* 0x00000095d8427220 */ /* 0x000fe20000400000 */
[----:B------:R-:W-:Y:S01]  /*b1b0*/  LEA.HI.X.SX32 R149, R73, R0, 0x1, P0 ;  /* 0x0000000049957211 */ /* 0x000fe200000f0eff */
[----:B------:R-:W-:Y:S01]  /*b1c0*/  @!P2 FMUL R33, R33, 16777216 ;  /* 0x4b8000002121a820 */ /* 0x000fe20000400000 */
[----:B------:R-:W-:Y:S01]  /*b1d0*/  LEA R71, R22, R17, 0x2 ;  /* 0x0000001116477211 */ /* 0x000fe200078e10ff */
[----:B------:R-:W-:Y:S02]  /*b1e0*/  @!P2 FMUL R32, R32, 16777216 ;  /* 0x4b8000002020a820 */ /* 0x000fe40000400000 */
[----:B------:R-:W-:-:S02]  /*b1f0*/  @!P2 FMUL R72, R72, 16777216 ;  /* 0x4b8000004848a820 */ /* 0x000fc40000400000 */
[----:B------:R-:W-:Y:S02]  /*b200*/  @!P2 FMUL R81, R81, 16777216 ;  /* 0x4b8000005151a820 */ /* 0x000fe40000400000 */
[----:B------:R-:W-:Y:S02]  /*b210*/  @!P6 FMUL R189, R189, 16777216 ;  /* 0x4b800000bdbde820 */ /* 0x000fe40000400000 */
[----:B------:R-:W-:Y:S02]  /*b220*/  @!P6 FMUL R187, R187, 16777216 ;  /* 0x4b800000bbbbe820 */ /* 0x000fe40000400000 */
[----:B------:R-:W-:Y:S01]  /*b230*/  FMUL R89, R211, R82 ;  /* 0x00000052d3597220 */ /* 0x000fe20000400000 */
[----:B------:R-:W-:Y:S01]  /*b240*/  LEA R82, P0, R17, R10, 0x1 ;  /* 0x0000000a11527211 */ /* 0x000fe200078008ff */
[----:B------:R-:W-:Y:S02]  /*b250*/  @!P2 FMUL R80, R80, 16777216 ;  /* 0x4b8000005050a820 */ /* 0x000fe40000400000 */
[----:B------:R-:W-:-:S02]  /*b260*/  @!P5 FMUL R76, R76, 16777216 ;  /* 0x4b8000004c4cd820 */ /* 0x000fc40000400000 */
[----:B------:R-:W-:Y:S02]  /*b270*/  @!P6 FMUL R173, R173, 16777216 ;  /* 0x4b800000adade820 */ /* 0x000fe40000400000 */
[----:B------:R-:W-:Y:S02]  /*b280*/  FMUL R109, R209, R177 ;  /* 0x000000b1d16d7220 */ /* 0x000fe40000400000 */
[C---:B------:R-:W-:Y:S02]  /*b290*/  FMUL R127, R210.reuse, R46 ;  /* 0x0000002ed27f7220 */ /* 0x040fe40000400000 */
[----:B------:R-:W-:Y:S02]  /*b2a0*/  FMUL R124, R210, R88 ;  /* 0x00000058d27c7220 */ /* 0x000fe40000400000 */
[----:B------:R-:W-:Y:S02]  /*b2b0*/  FMUL R46, R211, R31 ;  /* 0x0000001fd32e7220 */ /* 0x000fe40000400000 */
[----:B------:R-:W-:-:S02]  /*b2c0*/  FMUL R144, R178, R21 ;  /* 0x00000015b2907220 */ /* 0x000fc40000400000 */
[----:B------:R-:W-:Y:S01]  /*b2d0*/  FMUL R177, R178, R16 ;  /* 0x00000010b2b17220 */ /* 0x000fe20000400000 */
[----:B------:R-:W-:Y:S01]  /*b2e0*/  LOP3.LUT R252, R196, 0x18, RZ, 0xc0, !PT ;  /* 0x00000018c4fc7812 */ /* 0x000fe200078ec0ff */
[----:B------:R-:W-:Y:S01]  /*b2f0*/  FMUL R138, R211, R83 ;  /* 0x00000053d38a7220 */ /* 0x000fe20000400000 */
[----:B------:R-:W-:Y:S01]  /*b300*/  LEA.HI.X.SX32 R83, R17, R0, 0x1, P0 ;  /* 0x0000000011537211 */ /* 0x000fe200000f0eff */
[C---:B------:R-:W-:Y:S02]  /*b310*/  FMUL R140, R178.reuse, R33 ;  /* 0x00000021b28c7220 */ /* 0x040fe40000400000 */
[C---:B------:R-:W-:Y:S02]  /*b320*/  FMUL R88, R178.reuse, R32 ;  /* 0x00000020b2587220 */ /* 0x040fe40000400000 */
[C---:B------:R-:W-:Y:S02]  /*b330*/  FMUL R143, R178.reuse, R72 ;  /* 0x00000048b28f7220 */ /* 0x040fe40000400000 */
[----:B------:R-:W-:-:S02]  /*b340*/  FMUL R21, R178, R81 ;  /* 0x00000051b2157220 */ /* 0x000fc40000400000 */
[C---:B------:R-:W-:Y:S02]  /*b350*/  FMUL R31, R216.reuse, R189 ;  /* 0x000000bdd81f7220 */ /* 0x040fe40000400000 */
[----:B------:R-:W-:Y:S02]  /*b360*/  FMUL R16, R216, R187 ;  /* 0x000000bbd8107220 */ /* 0x000fe40000400000 */
[----:B------:R-:W-:Y:S01]  /*b370*/  FMUL R178, R178, R80 ;  /* 0x00000050b2b27220 */ /* 0x000fe20000400000 */
[----:B------:R-:W-:Y:S01]  /*b380*/  LEA R80, P0, R71, R10, 0x1 ;  /* 0x0000000a47507211 */ /* 0x000fe200078008ff */
[----:B------:R-:W-:Y:S02]  /*b390*/  FMUL R76, R215, R76 ;  /* 0x0000004cd74c7220 */ /* 0x000fe40000400000 */
[----:B------:R-:W-:Y:S02]  /*b3a0*/  FMUL R173, R216, R173 ;  /* 0x000000add8ad7220 */ /* 0x000fe40000400000 */
[----:B------:R-:W-:-:S02]  /*b3b0*/  @!P3 FMUL R78, R78, 16777216 ;  /* 0x4b8000004e4eb820 */ /* 0x000fc40000400000 */
[----:B------:R-:W-:Y:S01]  /*b3c0*/  IMAD R73, R22, 0x4, R71 ;  /* 0x0000000416497824 */ /* 0x000fe200078e0247 */
[----:B------:R-:W-:Y:S01]  /*b3d0*/  F2FP.BF16.PACK_AB R31, R31, R16 ;  /* 0x000000101f1f723e */ /* 0x000fe200000010ff */
[----:B------:R-:W-:Y:S01]  /*b3e0*/  @!P3 FMUL R79, R79, 16777216 ;  /* 0x4b8000004f4fb820 */ /* 0x000fe20000400000 */
[----:B------:R-:W-:Y:S01]  /*b3f0*/  F2FP.BF16.PACK_AB R28, R28, R173 ;  /* 0x000000ad1c1c723e */ /* 0x000fe200000010ff */
[----:B------:R-:W-:Y:S01]  /*b400*/  FMUL R192, R213, R78 ;  /* 0x0000004ed5c07220 */ /* 0x000fe20000400000 */
[----:B------:R-:W-:Y:S01]  /*b410*/  F2FP.BF16.PACK_AB R16, R69, R76 ;  /* 0x0000004c4510723e */ /* 0x000fe200000010ff */
[----:B------:R-:W-:Y:S01]  /*b420*/  IMAD R129, R252, 0x800, R129 ;  /* 0x00000800fc817824 */ /* 0x000fe200078e0281 */
[----:B------:R-:W-:Y:S01]  /*b430*/  BAR.SYNC.DEFER_BLOCKING 0x0 ;  /* 0x0000000000007b1d */ /* 0x000fe20000010000 */
[----:B------:R-:W-:Y:S01]  /*b440*/  LEA.HI.X.SX32 R81, R71, R0, 0x1, P0 ;  /* 0x0000000047517211 */ /* 0x000fe200000f0eff */
[----:B------:R-:W-:Y:S01]  /*b450*/  IMAD R69, R22, 0x4, R73 ;  /* 0x0000000416457824 */ /* 0x000fe200078e0249 */
[----:B------:R-:W-:Y:S01]  /*b460*/  LEA R78, P0, R73, R10, 0x1 ;  /* 0x0000000a494e7211 */ /* 0x000fe200078008ff */
[----:B------:R-:W-:-:S02]  /*b470*/  @!P3 FMUL R55, R55, 16777216 ;  /* 0x4b8000003737b820 */ /* 0x000fc40000400000 */
[----:B------:R-:W-:Y:S02]  /*b480*/  FMUL R108, R209, R181 ;  /* 0x000000b5d16c7220 */ /* 0x000fe40000400000 */
[----:B------:R-:W-:Y:S02]  /*b490*/  @!P3 FMUL R40, R40, 16777216 ;  /* 0x4b8000002828b820 */ /* 0x000fe40000400000 */
[----:B------:R-:W-:Y:S01]  /*b4a0*/  FMUL R181, R213, R79 ;  /* 0x0000004fd5b57220 */ /* 0x000fe20000400000 */
[----:B------:R-:W-:Y:S01]  /*b4b0*/  LEA.HI.X.SX32 R79, R73, R0, 0x1, P0 ;  /* 0x00000000494f7211 */ /* 0x000fe200000f0eff */
[----:B------:R-:W-:Y:S01]  /*b4c0*/  @!P4 FMUL R77, R77, 16777216 ;  /* 0x4b8000004d4dc820 */ /* 0x000fe20000400000 */
[----:B------:R-:W-:Y:S01]  /*b4d0*/  LEA R76, P0, R69, R10, 0x1 ;  /* 0x0000000a454c7211 */ /* 0x000fe200078008ff */
[C---:B------:R-:W-:Y:S02]  /*b4e0*/  FMUL R193, R213.reuse, R55 ;  /* 0x00000037d5c17220 */ /* 0x040fe40000400000 */
[----:B------:R-:W-:-:S02]  /*b4f0*/  FMUL R55, R213, R40 ;  /* 0x00000028d5377220 */ /* 0x000fc40000400000 */
[----:B------:R-:W-:Y:S02]  /*b500*/  FMUL R112, R209, R91 ;  /* 0x0000005bd1707220 */ /* 0x000fe40000400000 */
[----:B------:R-:W-:Y:S01]  /*b510*/  FMUL R40, R214, R77 ;  /* 0x0000004dd6287220 */ /* 0x000fe20000400000 */
[----:B------:R0:W-:Y:S01]  /*b520*/  STS.128 [R129], R28 ;  /* 0x0000001c81007388 */ /* 0x0001e20000000c00 */
[----:B------:R-:W-:Y:S01]  /*b530*/  FMUL R91, R211, R74 ;  /* 0x0000004ad35b7220 */ /* 0x000fe20000400000 */
[----:B------:R-:W-:Y:S01]  /*b540*/  LEA.HI.X.SX32 R77, R69, R0, 0x1, P0 ;  /* 0x00000000454d7211 */ /* 0x000fe200000f0eff */
[----:B------:R-:W-:Y:S02]  /*b550*/  @!P6 FMUL R191, R191, 16777216 ;  /* 0x4b800000bfbfe820 */ /* 0x000fe40000400000 */
[----:B------:R-:W-:Y:S02]  /*b560*/  @!P6 FMUL R188, R188, 16777216 ;  /* 0x4b800000bcbce820 */ /* 0x000fe40000400000 */
[----:B------:R-:W-:-:S02]  /*b570*/  @!P6 FMUL R185, R185, 16777216 ;  /* 0x4b800000b9b9e820 */ /* 0x000fc40000400000 */
[----:B------:R-:W-:Y:S02]  /*b580*/  @!P6 FMUL R183, R183, 16777216 ;  /* 0x4b800000b7b7e820 */ /* 0x000fe40000400000 */
[----:B------:R-:W-:Y:S01]  /*b590*/  @!P6 FMUL R180, R180, 16777216 ;  /* 0x4b800000b4b4e820 */ /* 0x000fe20000400000 */
[C---:B0-----:R-:W-:Y:S01]  /*b5a0*/  LEA R29, R22.reuse, R69, 0x2 ;  /* 0x00000045161d7211 */ /* 0x041fe200078e10ff */
[----:B------:R-:W-:Y:S02]  /*b5b0*/  @!P6 FMUL R175, R175, 16777216 ;  /* 0x4b800000afafe820 */ /* 0x000fe40000400000 */
[----:B------:R-:W-:Y:S01]  /*b5c0*/  FMUL R126, R209, R38 ;  /* 0x00000026d17e7220 */ /* 0x000fe20000400000 */
[----:B------:R-:W-:Y:S01]  /*b5d0*/  LEA R74, P0, R29, R10, 0x1 ;  /* 0x0000000a1d4a7211 */ /* 0x000fe200078008ff */
[----:B------:R-:W-:Y:S02]  /*b5e0*/  IMAD R31, R22, 0x4, R29 ;  /* 0x00000004161f7824 */ /* 0x000fe400078e021d */
[----:B------:R-:W-:-:S02]  /*b5f0*/  FMUL R122, R209, R90 ;  /* 0x0000005ad17a7220 */ /* 0x000fc40000400000 */
[----:B------:R-:W-:Y:S02]  /*b600*/  FMUL R38, R210, R51 ;  /* 0x00000033d2267220 */ /* 0x000fe40000400000 */
[----:B------:R-:W-:Y:S01]  /*b610*/  FMUL R51, R211, R75 ;  /* 0x0000004bd3337220 */ /* 0x000fe20000400000 */
[----:B------:R-:W-:Y:S01]  /*b620*/  LEA.HI.X.SX32 R75, R29, R0, 0x1, P0 ;  /* 0x000000001d4b7211 */ /* 0x000fe200000f0eff */
[C---:B------:R-:W-:Y:S02]  /*b630*/  FMUL R133, R211.reuse, R27 ;  /* 0x0000001bd3857220 */ /* 0x040fe40000400000 */
[----:B------:R-:W-:Y:S01]  /*b640*/  FMUL R90, R211, R26 ;  /* 0x0000001ad35a7220 */ /* 0x000fe20000400000 */
[----:B------:R-:W-:Y:S01]  /*b650*/  LEA R72, P0, R31, R10, 0x1 ;  /* 0x0000000a1f487211 */ /* 0x000fe200078008ff */
[----:B------:R-:W-:Y:S02]  /*b660*/  @!P5 FMUL R174, R174, 16777216 ;  /* 0x4b800000aeaed820 */ /* 0x000fe40000400000 */
[----:B------:R-:W-:-:S02]  /*b670*/  @!P5 FMUL R171, R171, 16777216 ;  /* 0x4b800000ababd820 */ /* 0x000fc40000400000 */
[C---:B------:R-:W-:Y:S02]  /*b680*/  FMUL R27, R216.reuse, R191 ;  /* 0x000000bfd81b7220 */ /* 0x040fe40000400000 */
[C---:B------:R-:W-:Y:S02]  /*b690*/  FMUL R188, R216.reuse, R188 ;  /* 0x000000bcd8bc7220 */ /* 0x040fe40000400000 */
[C---:B------:R-:W-:Y:S02]  /*b6a0*/  FMUL R26, R216.reuse, R185 ;  /* 0x000000b9d81a7220 */ /* 0x040fe40000400000 */
[C---:B------:R-:W-:Y:S02]  /*b6b0*/  FMUL R183, R216.reuse, R183 ;  /* 0x000000b7d8b77220 */ /* 0x040fe40000400000 */
[C---:B------:R-:W-:Y:S02]  /*b6c0*/  FMUL R25, R216.reuse, R180 ;  /* 0x000000b4d8197220 */ /* 0x040fe40000400000 */
[----:B------:R-:W-:-:S02]  /*b6d0*/  FMUL R175, R216, R175 ;  /* 0x000000afd8af7220 */ /* 0x000fc40000400000 */
[----:B------:R-:W-:Y:S02]  /*b6e0*/  @!P5 FMUL R169, R169, 16777216 ;  /* 0x4b800000a9a9d820 */ /* 0x000fe40000400000 */
[----:B------:R-:W-:Y:S02]  /*b6f0*/  @!P5 FMUL R166, R166, 16777216 ;  /* 0x4b800000a6a6d820 */ /* 0x000fe40000400000 */
[----:B------:R-:W-:Y:S02]  /*b700*/  @!P5 FMUL R146, R146, 16777216 ;  /* 0x4b8000009292d820 */ /* 0x000fe40000400000 */
[----:B------:R-:W-:Y:S02]  /*b710*/  @!P5 FMUL R159, R159, 16777216 ;  /* 0x4b8000009f9fd820 */ /* 0x000fe40000400000 */
[----:B------:R-:W-:Y:S02]  /*b720*/  IMAD R29, R22, 0x4, R31 ;  /* 0x00000004161d7824 */ /* 0x000fe400078e021f */
[----:B------:R-:W-:-:S02]  /*b730*/  FMUL R136, R211, R85 ;  /* 0x00000055d3887220 */ /* 0x000fc40000400000 */
[----:B------:R-:W-:Y:S01]  /*b740*/  FMUL R85, R211, R84 ;  /* 0x00000054d3557220 */ /* 0x000fe20000400000 */
[----:B------:R-:W-:Y:S01]  /*b750*/  F2FP.BF16.PACK_AB R24, R24, R175 ;  /* 0x000000af1818723e */ /* 0x000fe200000010ff */
[----:B------:R-:W-:Y:S01]  /*b760*/  FMUL R125, R210, R87 ;  /* 0x00000057d27d7220 */ /* 0x000fe20000400000 */
[----:B------:R-:W-:Y:S01]  /*b770*/  F2FP.BF16.PACK_AB R25, R25, R66 ;  /* 0x000000421919723e */ /* 0x000fe200000010ff */
[----:B------:R-:W-:Y:S01]  /*b780*/  FMUL R84, R211, R18 ;  /* 0x00000012d3547220 */ /* 0x000fe20000400000 */
[----:B------:R-:W-:Y:S01]  /*b790*/  F2FP.BF16.PACK_AB R26, R26, R183 ;  /* 0x000000b71a1a723e */ /* 0x000fe200000010ff */
[----:B------:R-:W-:Y:S01]  /*b7a0*/  FMUL R19, R215, R174 ;  /* 0x000000aed7137220 */ /* 0x000fe20000400000 */
[----:B------:R-:W-:Y:S01]  /*b7b0*/  F2FP.BF16.PACK_AB R27, R27, R188 ;  /* 0x000000bc1b1b723e */ /* 0x000fe200000010ff */
[----:B------:R-:W-:Y:S01]  /*b7c0*/  FMUL R32, R215, R171 ;  /* 0x000000abd7207220 */ /* 0x000fe20000400000 */
[----:B------:R-:W-:Y:S01]  /*b7d0*/  LEA.HI.X.SX32 R73, R31, R0, 0x1, P0 ;  /* 0x000000001f497211 */ /* 0x000fe200000f0eff */
[----:B------:R-:W-:Y:S01]  /*b7e0*/  FMUL R87, R211, R70 ;  /* 0x00000046d3577220 */ /* 0x000fe20000400000 */
[----:B------:R-:W-:Y:S01]  /*b7f0*/  LEA R70, P0, R29, R10, 0x1 ;  /* 0x0000000a1d467211 */ /* 0x000fe200078008ff */
[C---:B------:R-:W-:Y:S01]  /*b800*/  FMUL R18, R215.reuse, R169 ;  /* 0x000000a9d7127220 */ /* 0x040fe20000400000 */
[----:B------:R-:W-:Y:S01]  /*b810*/  LEA R31, R22, R29, 0x2 ;  /* 0x0000001d161f7211 */ /* 0x000fe200078e10ff */
[----:B------:R-:W-:-:S02]  /*b820*/  FMUL R33, R215, R166 ;  /* 0x000000a6d7217220 */ /* 0x000fc40000400000 */
[C---:B------:R-:W-:Y:S02]  /*b830*/  FMUL R146, R215.reuse, R146 ;  /* 0x00000092d7927220 */ /* 0x040fe40000400000 */
[----:B------:R-:W-:Y:S01]  /*b840*/  FMUL R159, R215, R159 ;  /* 0x0000009fd79f7220 */ /* 0x000fe20000400000 */
[----:B------:R-:W-:Y:S01]  /*b850*/  F2FP.BF16.PACK_AB R19, R19, R32 ;  /* 0x000000201313723e */ /* 0x000fe200000010ff */
[----:B------:R-:W-:Y:S01]  /*b860*/  @!P4 FMUL R64, R64, 16777216 ;  /* 0x4b8000004040c820 */ /* 0x000fe20000400000 */
[----:B------:R-:W-:Y:S01]  /*b870*/  F2FP.BF16.PACK_AB R17, R146, R65 ;  /* 0x000000419211723e */ /* 0x000fe200000010ff */
[----:B------:R0:W-:Y:S01]  /*b880*/  STS.128 [R129+0x400], R24 ;  /* 0x0004001881007388 */ /* 0x0001e20000000c00 */
[----:B------:R-:W-:Y:S02]  /*b890*/  F2FP.BF16.PACK_AB R18, R18, R33 ;  /* 0x000000211212723e */ /* 0x000fe400000010ff */
[----:B------:R-:W-:Y:S02]  /*b8a0*/  F2FP.BF16.PACK_AB R32, R68, R159 ;  /* 0x0000009f4420723e */ /* 0x000fe400000010ff */
[----:B------:R-:W-:-:S02]  /*b8b0*/  LEA.HI.X.SX32 R71, R29, R0, 0x1, P0 ;  /* 0x000000001d477211 */ /* 0x000fc400000f0eff */
[C---:B------:R-:W-:Y:S01]  /*b8c0*/  LEA R68, P0, R31.reuse, R10, 0x1 ;  /* 0x0000000a1f447211 */ /* 0x040fe200078008ff */
[----:B------:R-:W-:Y:S01]  /*b8d0*/  FMUL R64, R214, R64 ;  /* 0x00000040d6407220 */ /* 0x000fe20000400000 */
[----:B------:R1:W-:Y:S01]  /*b8e0*/  STS.128 [R129+0x80], R16 ;  /* 0x0000801081007388 */ /* 0x0003e20000000c00 */
[----:B------:R-:W-:Y:S01]  /*b8f0*/  @!P4 FMUL R62, R62, 16777216 ;  /* 0x4b8000003e3ec820 */ /* 0x000fe20000400000 */
[----:B------:R-:W-:Y:S01]  /*b900*/  LEA.HI.X.SX32 R69, R31, R0, 0x1, P0 ;  /* 0x000000001f457211 */ /* 0x000fe200000f0eff */
[----:B0-----:R-:W-:Y:S01]  /*b910*/  IMAD R27, R22, 0x4, R31 ;  /* 0x00000004161b7824 */ /* 0x001fe200078e021f */
[----:B------:R-:W-:-:S04]  /*b920*/  F2FP.BF16.PACK_AB R25, R67, R64 ;  /* 0x000000404319723e */ /* 0x000fc800000010ff */
[----:B------:R-:W-:Y:S01]  /*b930*/  LEA R66, P0, R27, R10, 0x1 ;  /* 0x0000000a1b427211 */ /* 0x000fe200078008ff */
[----:B-1----:R-:W-:-:S03]  /*b940*/  IMAD R17, R22, 0x4, R27 ;  /* 0x0000000416117824 */ /* 0x002fc600078e021b */
[----:B------:R-:W-:Y:S01]  /*b950*/  LEA.HI.X.SX32 R67, R27, R0, 0x1, P0 ;  /* 0x000000001b437211 */ /* 0x000fe200000f0eff */
[----:B------:R-:W-:Y:S02]  /*b960*/  @!P4 FMUL R63, R63, 16777216 ;  /* 0x4b8000003f3fc820 */ /* 0x000fe40000400000 */
[----:B------:R-:W-:Y:S01]  /*b970*/  FMUL R62, R214, R62 ;  /* 0x0000003ed63e7220 */ /* 0x000fe20000400000 */
[----:B------:R-:W-:Y:S01]  /*b980*/  LEA R64, P0, R17, R10, 0x1 ;  /* 0x0000000a11407211 */ /* 0x000fe200078008ff */
[----:B------:R-:W-:Y:S01]  /*b990*/  @!P5 FMUL R176, R176, 16777216 ;  /* 0x4b800000b0b0d820 */ /* 0x000fe20000400000 */
[----:B------:R-:W-:Y:S01]  /*b9a0*/  LEA R19, R22, R17, 0x2 ;  /* 0x0000001116137211 */ /* 0x000fe200078e10ff */
[----:B------:R-:W-:Y:S02]  /*b9b0*/  @!P5 FMUL R172, R172, 16777216 ;  /* 0x4b800000acacd820 */ /* 0x000fe40000400000 */
[----:B------:R-:W-:Y:S02]  /*b9c0*/  @!P5 FMUL R170, R170, 16777216 ;  /* 0x4b800000aaaad820 */ /* 0x000fe40000400000 */
[----:B------:R-:W-:-:S02]  /*b9d0*/  @!P5 FMUL R167, R167, 16777216 ;  /* 0x4b800000a7a7d820 */ /* 0x000fc40000400000 */
[----:B------:R-:W-:Y:S02]  /*b9e0*/  @!P5 FMUL R147, R147, 16777216 ;  /* 0x4b8000009393d820 */ /* 0x000fe40000400000 */
[----:B------:R-:W-:Y:S01]  /*b9f0*/  FMUL R117, R210, R50 ;  /* 0x00000032d2757220 */ /* 0x000fe20000400000 */
[----:B------:R-:W-:Y:S01]  /*ba00*/  F2FP.BF16.PACK_AB R24, R62, R61 ;  /* 0x0000003d3e18723e */ /* 0x000fe200000010ff */
[----:B------:R-:W-:Y:S01]  /*ba10*/  FMUL R134, R211, R35 ;  /* 0x00000023d3867220 */ /* 0x000fe20000400000 */
[----:B------:R-:W-:Y:S01]  /*ba20*/  LEA.HI.X.SX32 R65, R17, R0, 0x1, P0 ;  /* 0x0000000011417211 */ /* 0x000fe200000f0eff */
[----:B------:R-:W-:Y:S02]  /*ba30*/  FMUL R50, R211, R34 ;  /* 0x00000022d3327220 */ /* 0x000fe40000400000 */
[----:B------:R-:W-:Y:S01]  /*ba40*/  FMUL R63, R214, R63 ;  /* 0x0000003fd63f7220 */ /* 0x000fe20000400000 */
[----:B------:R-:W-:Y:S01]  /*ba50*/  LEA R62, P0, R19, R10, 0x1 ;  /* 0x0000000a133e7211 */ /* 0x000fe200078008ff */
[----:B------:R-:W-:-:S02]  /*ba60*/  FMUL R35, R215, R176 ;  /* 0x000000b0d7237220 */ /* 0x000fc40000400000 */
[C---:B------:R-:W-:Y:S02]  /*ba70*/  FMUL R172, R215.reuse, R172 ;  /* 0x000000acd7ac7220 */ /* 0x040fe40000400000 */
[C---:B------:R-:W-:Y:S02]  /*ba80*/  FMUL R34, R215.reuse, R170 ;  /* 0x000000aad7227220 */ /* 0x040fe40000400000 */
[C---:B------:R-:W-:Y:S02]  /*ba90*/  FMUL R167, R215.reuse, R167 ;  /* 0x000000a7d7a77220 */ /* 0x040fe40000400000 */
[----:B------:R-:W-:Y:S02]  /*baa0*/  FMUL R147, R215, R147 ;  /* 0x00000093d7937220 */ /* 0x000fe40000400000 */
[----:B------:R-:W-:Y:S02]  /*bab0*/  @!P4 FMUL R165, R165, 16777216 ;  /* 0x4b800000a5a5c820 */ /* 0x000fe40000400000 */
[----:B------:R-:W-:Y:S01]  /*bac0*/  IMAD R17, R22, 0x4, R19 ;  /* 0x0000000416117824 */ /* 0x000fe200078e0213 */
[----:B------:R-:W-:Y:S01]  /*bad0*/  F2FP.BF16.PACK_AB R28, R63, R164 ;  /* 0x000000a43f1c723e */ /* 0x000fe200000010ff */
[----:B------:R-:W-:Y:S01]  /*bae0*/  @!P4 FMUL R162, R162, 16777216 ;  /* 0x4b800000a2a2c820 */ /* 0x000fe20000400000 */
[----:B------:R-:W-:Y:S01]  /*baf0*/  F2FP.BF16.PACK_AB R33, R147, R60 ;  /* 0x0000003c9321723e */ /* 0x000fe200000010ff */
[----:B------:R-:W-:Y:S01]  /*bb00*/  FMUL R165, R214, R165 ;  /* 0x000000a5d6a57220 */ /* 0x000fe20000400000 */
[----:B------:R-:W-:-:S02]  /*bb10*/  F2FP.BF16.PACK_AB R34, R34, R167 ;  /* 0x000000a72222723e */ /* 0x000fc400000010ff */
[----:B------:R-:W-:Y:S02]  /*bb20*/  F2FP.BF16.PACK_AB R35, R35, R172 ;  /* 0x000000ac2323723e */ /* 0x000fe400000010ff */
[----:B------:R-:W-:Y:S01]  /*bb30*/  LEA.HI.X.SX32 R63, R19, R0, 0x1, P0 ;  /* 0x00000000133f7211 */ /* 0x000fe200000f0eff */
[----:B------:R-:W-:Y:S01]  /*bb40*/  IMAD R19, R22, 0x4, R17 ;  /* 0x0000000416137824 */ /* 0x000fe200078e0211 */
[----:B------:R-:W-:Y:S01]  /*bb50*/  LEA R60, P0, R17, R10, 0x1 ;  /* 0x0000000a113c7211 */ /* 0x000fe200078008ff */
[----:B------:R-:W-:Y:S01]  /*bb60*/  FMUL R162, R214, R162 ;  /* 0x000000a2d6a27220 */ /* 0x000fe20000400000 */
[----:B------:R-:W-:Y:S01]  /*bb70*/  F2FP.BF16.PACK_AB R26, R163, R160 ;  /* 0x000000a0a31a723e */ /* 0x000fe200000010ff */
[----:B------:R-:W-:Y:S01]  /*bb80*/  @!P3 FMUL R54, R54, 16777216 ;  /* 0x4b8000003636b820 */ /* 0x000fe20000400000 */
[----:B------:R-:W-:Y:S01]  /*bb90*/  F2FP.BF16.PACK_AB R27, R165, R58 ;  /* 0x0000003aa51b723e */ /* 0x000fe200000010ff */
[----:B------:R0:W-:Y:S01]  /*bba0*/  STS.128 [R129+0x480], R32 ;  /* 0x0004802081007388 */ /* 0x0001e20000000c00 */
[----:B------:R-:W-:-:S02]  /*bbb0*/  LEA.HI.X.SX32 R61, R17, R0, 0x1, P0 ;  /* 0x00000000113d7211 */ /* 0x000fc400000f0eff */
[----:B------:R-:W-:Y:S01]  /*bbc0*/  LEA R58, P0, R19, R10, 0x1 ;  /* 0x0000000a133a7211 */ /* 0x000fe200078008ff */
[----:B------:R-:W-:Y:S01]  /*bbd0*/  FMUL R54, R213, R54 ;  /* 0x00000036d5367220 */ /* 0x000fe20000400000 */
[----:B------:R-:W-:Y:S01]  /*bbe0*/  F2FP.BF16.PACK_AB R30, R162, R59 ;  /* 0x0000003ba21e723e */ /* 0x000fe200000010ff */
[----:B------:R1:W-:Y:S01]  /*bbf0*/  STS.128 [R129+0x100], R24 ;  /* 0x0001001881007388 */ /* 0x0003e20000000c00 */
[----:B------:R-:W-:Y:S01]  /*bc00*/  F2FP.BF16.PACK_AB R29, R56, R161 ;  /* 0x000000a1381d723e */ /* 0x000fe200000010ff */
[----:B------:R-:W-:Y:S01]  /*bc10*/  @!P3 FMUL R52, R52, 16777216 ;  /* 0x4b8000003434b820 */ /* 0x000fe20000400000 */
[----:B------:R-:W-:Y:S02]  /*bc20*/  LEA.HI.X.SX32 R59, R19, R0, 0x1, P0 ;  /* 0x00000000133b7211 */ /* 0x000fe400000f0eff */
[----:B0-----:R-:W-:-:S04]  /*bc30*/  LEA R33, R22, R19, 0x2 ;  /* 0x0000001316217211 */ /* 0x001fc800078e10ff */
[----:B------:R-:W-:Y:S01]  /*bc40*/  LEA R56, P0, R33, R10, 0x1 ;  /* 0x0000000a21387211 */ /* 0x000fe200078008ff */
[C---:B-1----:R-:W-:Y:S01]  /*bc50*/  IMAD R25, R22.reuse, 0x4, R33 ;  /* 0x0000000416197824 */ /* 0x042fe200078e0221 */
[----:B------:R-:W-:Y:S01]  /*bc60*/  F2FP.BF16.PACK_AB R18, R57, R54 ;  /* 0x000000363912723e */ /* 0x000fe200000010ff */
[----:B------:R-:W-:Y:S01]  /*bc70*/  FMUL R52, R213, R52 ;  /* 0x00000034d5347220 */ /* 0x000fe20000400000 */
[----:B------:R-:W-:Y:S01]  /*bc80*/  LEA.HI.X.SX32 R57, R33, R0, 0x1, P0 ;  /* 0x0000000021397211 */ /* 0x000fe200000f0eff */
[----:B------:R-:W-:Y:S01]  /*bc90*/  IMAD R27, R22, 0x4, R25 ;  /* 0x00000004161b7824 */ /* 0x000fe200078e0219 */
[----:B------:R-:W-:Y:S01]  /*bca0*/  LEA R54, P0, R25, R10, 0x1 ;  /* 0x0000000a19367211 */ /* 0x000fe200078008ff */
[----:B------:R-:W-:Y:S01]  /*bcb0*/  @!P3 FMUL R49, R49, 16777216 ;  /* 0x4b8000003131b820 */ /* 0x000fe20000400000 */
[----:B------:R-:W-:Y:S01]  /*bcc0*/  F2FP.BF16.PACK_AB R16, R48, R55 ;  /* 0x000000373010723e */ /* 0x000fe200000010ff */
[----:B------:R-:W-:Y:S01]  /*bcd0*/  @!P3 FMUL R45, R45, 16777216 ;  /* 0x4b8000002d2db820 */ /* 0x000fe20000400000 */
[----:B------:R-:W-:-:S02]  /*bce0*/  F2FP.BF16.PACK_AB R17, R52, R53 ;  /* 0x000000353411723e */ /* 0x000fc400000010ff */
[----:B------:R-:W-:Y:S02]  /*bcf0*/  LEA.HI.X.SX32 R55, R25, R0, 0x1, P0 ;  /* 0x0000000019377211 */ /* 0x000fe400000f0eff */
[----:B------:R-:W-:Y:S02]  /*bd00*/  LEA R52, P0, R27, R10, 0x1 ;  /* 0x0000000a1b347211 */ /* 0x000fe400078008ff */
[----:B------:R-:W-:Y:S01]  /*bd10*/  LEA R33, R22, R27, 0x2 ;  /* 0x0000001b16217211 */ /* 0x000fe200078e10ff */
[C---:B------:R-:W-:Y:S01]  /*bd20*/  FMUL R49, R213.reuse, R49 ;  /* 0x00000031d5317220 */ /* 0x040fe20000400000 */
[----:B------:R-:W-:Y:S01]  /*bd30*/  F2FP.BF16.PACK_AB R31, R40, R41 ;  /* 0x00000029281f723e */ /* 0x000fe200000010ff */
[----:B------:R-:W-:Y:S01]  /*bd40*/  FMUL R45, R213, R45 ;  /* 0x0000002dd52d7220 */ /* 0x000fe20000400000 */
[----:B------:R-:W-:Y:S01]  /*bd50*/  LEA.HI.X.SX32 R53, R27, R0, 0x1, P0 ;  /* 0x000000001b357211 */ /* 0x000fe200000f0eff */
[----:B------:R-:W-:Y:S01]  /*bd60*/  IMAD R35, R22, 0x4, R33 ;  /* 0x0000000416237824 */ /* 0x000fe200078e0221 */
[----:B------:R-:W-:Y:S01]  /*bd70*/  LEA R48, P0, R33, R10, 0x1 ;  /* 0x0000000a21307211 */ /* 0x000fe200078008ff */
[----:B------:R0:W-:Y:S01]  /*bd80*/  STS.128 [R129+0x500], R28 ;  /* 0x0005001c81007388 */ /* 0x0001e20000000c00 */
[----:B------:R-:W-:-:S02]  /*bd90*/  F2FP.BF16.PACK_AB R25, R194, R49 ;  /* 0x00000031c219723e */ /* 0x000fc400000010ff */
[----:B------:R-:W-:Y:S02]  /*bda0*/  F2FP.BF16.PACK_AB R24, R45, R44 ;  /* 0x0000002c2d18723e */ /* 0x000fe400000010ff */
[----:B------:R-:W-:Y:S02]  /*bdb0*/  LEA.HI.X.SX32 R49, R33, R0, 0x1, P0 ;  /* 0x0000000021317211 */ /* 0x000fe400000f0eff */
[C---:B------:R-:W-:Y:S02]  /*bdc0*/  LEA R44, P0, R35.reuse, R10, 0x1 ;  /* 0x0000000a232c7211 */ /* 0x040fe400078008ff */
[----:B------:R-:W-:Y:S02]  /*bdd0*/  F2FP.BF16.PACK_AB R19, R192, R195 ;  /* 0x000000c3c013723e */ /* 0x000fe400000010ff */
[----:B------:R-:W-:Y:S01]  /*bde0*/  LEA.HI.X.SX32 R45, R35, R0, 0x1, P0 ;  /* 0x00000000232d7211 */ /* 0x000fe200000f0eff */
[----:B0-----:R-:W-:Y:S02]  /*bdf0*/  IMAD R29, R22, 0x4, R35 ;  /* 0x00000004161d7824 */ /* 0x001fe400078e0223 */
[----:B------:R0:W-:Y:S03]  /*be00*/  STS.128 [R129+0x180], R16 ;  /* 0x0001801081007388 */ /* 0x0001e60000000c00 */
[----:B------:R-:W-:-:S02]  /*be10*/  LEA R40, P0, R29, R10, 0x1 ;  /* 0x0000000a1d287211 */ /* 0x000fc400078008ff */
[----:B------:R-:W-:Y:S02]  /*be20*/  LEA R31, R22, R29, 0x2 ;  /* 0x0000001d161f7211 */ /* 0x000fe400078e10ff */
[----:B------:R-:W-:-:S03]  /*be30*/  LEA.HI.X.SX32 R41, R29, R0, 0x1, P0 ;  /* 0x000000001d297211 */ /* 0x000fc600000f0eff */
[----:B------:R-:W-:Y:S01]  /*be40*/  IMAD R29, R22, 0x4, R31 ;  /* 0x00000004161d7824 */ /* 0x000fe200078e021f */
[----:B0-----:R-:W-:Y:S02]  /*be50*/  F2FP.BF16.PACK_AB R18, R36, R143 ;  /* 0x0000008f2412723e */ /* 0x001fe400000010ff */
[----:B------:R-:W-:Y:S02]  /*be60*/  LEA R36, P0, R31, R10, 0x1 ;  /* 0x0000000a1f247211 */ /* 0x000fe400078008ff */
[----:B------:R-:W-:Y:S02]  /*be70*/  F2FP.BF16.PACK_AB R19, R37, R88 ;  /* 0x000000582513723e */ /* 0x000fe400000010ff */
[----:B------:R-:W-:Y:S01]  /*be80*/  LEA.HI.X.SX32 R37, R31, R0, 0x1, P0 ;  /* 0x000000001f257211 */ /* 0x000fe200000f0eff */
[----:B------:R-:W-:Y:S01]  /*be90*/  IMAD R31, R22, 0x4, R29 ;  /* 0x00000004161f7824 */ /* 0x000fe200078e021d */
[----:B------:R-:W-:Y:S02]  /*bea0*/  LEA R32, P0, R29, R10, 0x1 ;  /* 0x0000000a1d207211 */ /* 0x000fe400078008ff */
[----:B------:R-:W-:-:S02]  /*beb0*/  F2FP.BF16.PACK_AB R26, R190, R193 ;  /* 0x000000c1be1a723e */ /* 0x000fc400000010ff */
[----:B------:R-:W-:Y:S02]  /*bec0*/  F2FP.BF16.PACK_AB R27, R181, R186 ;  /* 0x000000bab51b723e */ /* 0x000fe400000010ff */
[----:B------:R-:W-:Y:S02]  /*bed0*/  F2FP.BF16.PACK_AB R88, R20, R21 ;  /* 0x000000151458723e */ /* 0x000fe400000010ff */
[----:B------:R-:W-:Y:S02]  /*bee0*/  LEA.HI.X.SX32 R33, R29, R0, 0x1, P0 ;  /* 0x000000001d217211 */ /* 0x000fe400000f0eff */
[----:B------:R-:W-:Y:S02]  /*bef0*/  LEA R28, P0, R31, R10, 0x1 ;  /* 0x0000000a1f1c7211 */ /* 0x000fe400078008ff */
[----:B------:R-:W-:Y:S01]  /*bf00*/  LEA R21, R22, R31, 0x2 ;  /* 0x0000001f16157211 */ /* 0x000fe200078e10ff */
[----:B------:R0:W-:Y:S01]  /*bf10*/  STS.128 [R129+0x580], R24 ;  /* 0x0005801881007388 */ /* 0x0001e20000000c00 */
[----:B------:R-:W-:-:S02]  /*bf20*/  F2FP.BF16.PACK_AB R16, R177, R178 ;  /* 0x000000b2b110723e */ /* 0x000fc400000010ff */
[----:B------:R-:W-:Y:S02]  /*bf30*/  F2FP.BF16.PACK_AB R17, R145, R168 ;  /* 0x000000a89111723e */ /* 0x000fe400000010ff */
[----:B------:R-:W-:-:S03]  /*bf40*/  LEA.HI.X.SX32 R29, R31, R0, 0x1, P0 ;  /* 0x000000001f1d7211 */ /* 0x000fc600000f0eff */
[----:B------:R1:W-:Y:S01]  /*bf50*/  STS.128 [R129+0x200], R16 ;  /* 0x0002001081007388 */ /* 0x0003e20000000c00 */
[----:B0-----:R-:W-:Y:S01]  /*bf60*/  LEA R24, P0, R21, R10, 0x1 ;  /* 0x0000000a15187211 */ /* 0x001fe200078008ff */
[----:B------:R-:W-:-:S03]  /*bf70*/  IMAD R27, R22, 0x4, R21 ;  /* 0x00000004161b7824 */ /* 0x000fc600078e0215 */
[----:B------:R-:W-:Y:S02]  /*bf80*/  LEA.HI.X.SX32 R25, R21, R0, 0x1, P0 ;  /* 0x0000000015197211 */ /* 0x000fe400000f0eff */
[----:B------:R-:W-:Y:S01]  /*bf90*/  LEA R20, P0, R27, R10, 0x1 ;  /* 0x0000000a1b147211 */ /* 0x000fe200078008ff */
[----:B-1----:R-:W-:-:S03]  /*bfa0*/  IMAD R17, R22, 0x4, R27 ;  /* 0x0000000416117824 */ /* 0x002fc600078e021b */
[----:B------:R-:W-:Y:S02]  /*bfb0*/  LEA.HI.X.SX32 R21, R27, R0, 0x1, P0 ;  /* 0x000000001b157211 */ /* 0x000fe400000f0eff */
[C---:B------:R-:W-:Y:S02]  /*bfc0*/  LEA R18, P0, R17.reuse, R10, 0x1 ;  /* 0x0000000a11127211 */ /* 0x040fe400078008ff */
[C---:B------:R-:W-:Y:S02]  /*bfd0*/  LEA R27, R22.reuse, R17, 0x2 ;  /* 0x00000011161b7211 */ /* 0x040fe400078e10ff */
[----:B------:R-:W-:Y:S02]  /*bfe0*/  LEA.HI.X.SX32 R19, R17, R0, 0x1, P0 ;  /* 0x0000000011137211 */ /* 0x000fe400000f0eff */
[----:B------:R-:W-:Y:S01]  /*bff0*/  LEA R16, P0, R27, R10, 0x1 ;  /* 0x0000000a1b107211 */ /* 0x000fe200078008ff */
[----:B------:R-:W-:Y:S01]  /*c000*/  IMAD R31, R22, 0x4, R27 ;  /* 0x00000004161f7824 */ /* 0x000fe200078e021b */
[----:B------:R-:W-:-:S02]  /*c010*/  F2FP.BF16.PACK_AB R84, R84, R89 ;  /* 0x000000595454723e */ /* 0x000fc400000010ff */
[----:B------:R-:W-:Y:S02]  /*c020*/  F2FP.BF16.PACK_AB R85, R90, R85 ;  /* 0x000000555a55723e */ /* 0x000fe400000010ff */
[----:B------:R-:W-:Y:S02]  /*c030*/  F2FP.BF16.PACK_AB R86, R86, R91 ;  /* 0x0000005b5656723e */ /* 0x000fe400000010ff */
[----:B------:R-:W-:Y:S02]  /*c040*/  F2FP.BF16.PACK_AB R89, R141, R144 ;  /* 0x000000908d59723e */ /* 0x000fe400000010ff */
[----:B------:R-:W-:Y:S02]  /*c050*/  F2FP.BF16.PACK_AB R90, R139, R142 ;  /* 0x0000008e8b5a723e */ /* 0x000fe400000010ff */
[----:B------:R-:W-:Y:S02]  /*c060*/  F2FP.BF16.PACK_AB R91, R137, R140 ;  /* 0x0000008c895b723e */ /* 0x000fe400000010ff */
[----:B------:R-:W-:-:S02]  /*c070*/  F2FP.BF16.PACK_AB R87, R87, R50 ;  /* 0x000000325757723e */ /* 0x000fc400000010ff */
[----:B------:R-:W-:Y:S01]  /*c080*/  LEA.HI.X.SX32 R17, R27, R0, 0x1, P0 ;  /* 0x000000001b117211 */ /* 0x000fe200000f0eff */
[----:B------:R-:W-:Y:S01]  /*c090*/  IMAD R27, R22, 0x4, R31 ;  /* 0x00000004161b7824 */ /* 0x000fe200078e021f */
[----:B------:R-:W-:Y:S01]  /*c0a0*/  LEA R50, P0, R31, R10, 0x1 ;  /* 0x0000000a1f327211 */ /* 0x000fe200078008ff */
[----:B------:R0:W-:Y:S01]  /*c0b0*/  STS.128 [R129+0x600], R88 ;  /* 0x0006005881007388 */ /* 0x0001e20000000c00 */
[----:B------:R-:W-:-:S03]  /*c0c0*/  FMUL R43, R210, R43 ;  /* 0x0000002bd22b7220 */ /* 0x000fc60000400000 */
[----:B------:R1:W-:Y:S01]  /*c0d0*/  STS.128 [R129+0x280], R84 ;  /* 0x0002805481007388 */ /* 0x0003e20000000c00 */
[----:B0-----:R-:W-:Y:S02]  /*c0e0*/  F2FP.BF16.PACK_AB R90, R46, R51 ;  /* 0x000000332e5a723e */ /* 0x001fe400000010ff */
[----:B------:R-:W-:Y:S02]  /*c0f0*/  LEA.HI.X.SX32 R51, R31, R0, 0x1, P0 ;  /* 0x000000001f337211 */ /* 0x000fe400000f0eff */
[C---:B------:R-:W-:Y:S02]  /*c100*/  LEA R46, P0, R27.reuse, R10, 0x1 ;  /* 0x0000000a1b2e7211 */ /* 0x040fe400078008ff */
[----:B------:R-:W-:Y:S02]  /*c110*/  LEA R31, R22, R27, 0x2 ;  /* 0x0000001b161f7211 */ /* 0x000fe400078e10ff */
[----:B-1----:R-:W-:Y:S02]  /*c120*/  F2FP.BF16.PACK_AB R84, R42, R47 ;  /* 0x0000002f2a54723e */ /* 0x002fe400000010ff */
[----:B------:R-:W-:Y:S01]  /*c130*/  LEA.HI.X.SX32 R47, R27, R0, 0x1, P0 ;  /* 0x000000001b2f7211 */ /* 0x000fe200000f0eff */
[----:B------:R-:W-:Y:S01]  /*c140*/  IMAD R27, R22, 0x4, R31 ;  /* 0x00000004161b7824 */ /* 0x000fe200078e021f */
[----:B------:R-:W-:-:S02]  /*c150*/  LEA R42, P0, R31, R10, 0x1 ;  /* 0x0000000a1f2a7211 */ /* 0x000fc400078008ff */
[----:B------:R-:W-:Y:S02]  /*c160*/  F2FP.BF16.PACK_AB R86, R38, R43 ;  /* 0x0000002b2656723e */ /* 0x000fe400000010ff */
[----:B------:R-:W-:Y:S01]  /*c170*/  LEA.HI.X.SX32 R43, R31, R0, 0x1, P0 ;  /* 0x000000001f2b7211 */ /* 0x000fe200000f0eff */
[----:B------:R-:W-:Y:S01]  /*c180*/  IMAD R31, R22, 0x4, R27 ;  /* 0x00000004161f7824 */ /* 0x000fe200078e021b */
[----:B------:R-:W-:Y:S02]  /*c190*/  LEA R38, P0, R27, R10, 0x1 ;  /* 0x0000000a1b267211 */ /* 0x000fe400078008ff */
[----:B------:R-:W-:Y:S02]  /*c1a0*/  F2FP.BF16.PACK_AB R88, R135, R138 ;  /* 0x0000008a8758723e */ /* 0x000fe400000010ff */
[----:B------:R-:W-:Y:S02]  /*c1b0*/  F2FP.BF16.PACK_AB R89, R133, R136 ;  /* 0x000000888559723e */ /* 0x000fe400000010ff */
[----:B------:R-:W-:-:S02]  /*c1c0*/  F2FP.BF16.PACK_AB R91, R131, R134 ;  /* 0x00000086835b723e */ /* 0x000fc400000010ff */
[----:B------:R-:W-:Y:S02]  /*c1d0*/  F2FP.BF16.PACK_AB R87, R130, R39 ;  /* 0x000000278257723e */ /* 0x000fe400000010ff */
[----:B------:R-:W-:Y:S02]  /*c1e0*/  LEA.HI.X.SX32 R39, R27, R0, 0x1, P0 ;  /* 0x000000001b277211 */ /* 0x000fe400000f0eff */
[C---:B------:R-:W-:Y:S02]  /*c1f0*/  LEA R34, P0, R31.reuse, R10, 0x1 ;  /* 0x0000000a1f227211 */ /* 0x040fe400078008ff */
[----:B------:R-:W-:Y:S01]  /*c200*/  LEA R27, R22, R31, 0x2 ;  /* 0x0000001f161b7211 */ /* 0x000fe200078e10ff */
[----:B------:R0:W-:Y:S01]  /*c210*/  STS.128 [R129+0x680], R88 ;  /* 0x0006805881007388 */ /* 0x0001e20000000c00 */
[----:B------:R-:W-:Y:S02]  /*c220*/  LEA.HI.X.SX32 R35, R31, R0, 0x1, P0 ;  /* 0x000000001f237211 */ /* 0x000fe400000f0eff */
[----:B------:R-:W-:-:S04]  /*c230*/  LEA R30, P0, R27, R10, 0x1 ;  /* 0x0000000a1b1e7211 */ /* 0x000fc800078008ff */
[----:B------:R-:W-:Y:S02]  /*c240*/  LEA.HI.X.SX32 R31, R27, R0, 0x1, P0 ;  /* 0x000000001b1f7211 */ /* 0x000fe400000f0eff */
[----:B0-----:R-:W-:Y:S01]  /*c250*/  F2FP.BF16.PACK_AB R88, R125, R128 ;  /* 0x000000807d58723e */ /* 0x001fe200000010ff */
[----:B------:R-:W-:Y:S01]  /*c260*/  IMAD R125, R22, 0x4, R27 ;  /* 0x00000004167d7824 */ /* 0x000fe200078e021b */
[----:B------:R-:W-:-:S03]  /*c270*/  F2FP.BF16.PACK_AB R89, R121, R124 ;  /* 0x0000007c7959723e */ /* 0x000fc600000010ff */
[----:B------:R-:W-:Y:S01]  /*c280*/  IMAD R121, R22, 0x4, R125 ;  /* 0x0000000416797824 */ /* 0x000fe200078e027d */
[----:B------:R-:W-:Y:S02]  /*c290*/  LEA R26, P0, R125, R10, 0x1 ;  /* 0x0000000a7d1a7211 */ /* 0x000fe400078008ff */
[----:B------:R-:W-:Y:S02]  /*c2a0*/  F2FP.BF16.PACK_AB R85, R127, R132 ;  /* 0x000000847f55723e */ /* 0x000fe400000010ff */
[----:B------:R-:W-:Y:S02]  /*c2b0*/  F2FP.BF16.PACK_AB R90, R14, R117 ;  /* 0x000000750e5a723e */ /* 0x000fe400000010ff */
[----:B------:R-:W-:Y:S02]  /*c2c0*/  LEA.HI.X.SX32 R27, R125, R0, 0x1, P0 ;  /* 0x000000007d1b7211 */ /* 0x000fe400000f0eff */
[----:B------:R-:W-:Y:S02]  /*c2d0*/  LEA R14, P0, R121, R10, 0x1 ;  /* 0x0000000a790e7211 */ /* 0x000fe400078008ff */
[----:B------:R-:W-:Y:S01]  /*c2e0*/  LEA R117, R22, R121, 0x2 ;  /* 0x0000007916757211 */ /* 0x000fe200078e10ff */
[----:B------:R0:W-:Y:S01]  /*c2f0*/  STS.128 [R129+0x300], R84 ;  /* 0x0003005481007388 */ /* 0x0001e20000000c00 */
[----:B------:R-:W-:-:S02]  /*c300*/  F2FP.BF16.PACK_AB R91, R15, R118 ;  /* 0x000000760f5b723e */ /* 0x000fc400000010ff */
[----:B------:R-:W-:Y:S02]  /*c310*/  LEA.HI.X.SX32 R15, R121, R0, 0x1, P0 ;  /* 0x00000000790f7211 */ /* 0x000fe400000f0eff */
[----:B------:R-:W-:-:S04]  /*c320*/  LEA R238, P0, R117, R10, 0x1 ;  /* 0x0000000a75ee7211 */ /* 0x000fc800078008ff */
[----:B------:R-:W-:Y:S02]  /*c330*/  LEA.HI.X.SX32 R239, R117, R0, 0x1, P0 ;  /* 0x0000000075ef7211 */ /* 0x000fe400000f0eff */
[----:B0-----:R-:W-:Y:S01]  /*c340*/  F2FP.BF16.PACK_AB R86, R120, R115 ;  /* 0x000000737856723e */ /* 0x001fe200000010ff */
[----:B------:R-:W-:Y:S01]  /*c350*/  IMAD R115, R22, 0x4, R117 ;  /* 0x0000000416737824 */ /* 0x000fe200078e0275 */
[----:B------:R-:W-:-:S03]  /*c360*/  F2FP.BF16.PACK_AB R87, R113, R116 ;  /* 0x000000747157723e */ /* 0x000fc600000010ff */
[----:B------:R-:W-:Y:S01]  /*c370*/  IMAD R113, R22, 0x4, R115 ;  /* 0x0000000416717824 */ /* 0x000fe200078e0273 */
[----:B------:R-:W-:-:S04]  /*c380*/  LEA R236, P0, R115, R10, 0x1 ;  /* 0x0000000a73ec7211 */ /* 0x000fc800078008ff */
[----:B------:R-:W-:Y:S02]  /*c390*/  LEA.HI.X.SX32 R237, R115, R0, 0x1, P0 ;  /* 0x0000000073ed7211 */ /* 0x000fe400000f0eff */
[C---:B------:R-:W-:Y:S02]  /*c3a0*/  LEA R234, P0, R113.reuse, R10, 0x1 ;  /* 0x0000000a71ea7211 */ /* 0x040fe400078008ff */
[----:B------:R-:W-:Y:S01]  /*c3b0*/  LEA R115, R22, R113, 0x2 ;  /* 0x0000007116737211 */ /* 0x000fe200078e10ff */
[----:B------:R0:W-:Y:S01]  /*c3c0*/  STS.128 [R129+0x700], R88 ;  /* 0x0007005881007388 */ /* 0x0001e20000000c00 */
[----:B------:R-:W-:Y:S02]  /*c3d0*/  LEA.HI.X.SX32 R235, R113, R0, 0x1, P0 ;  /* 0x0000000071eb7211 */ /* 0x000fe400000f0eff */
[----:B------:R-:W-:Y:S02]  /*c3e0*/  LEA R232, P0, R115, R10, 0x1 ;  /* 0x0000000a73e87211 */ /* 0x000fe400078008ff */
[----:B------:R-:W-:-:S02]  /*c3f0*/  F2FP.BF16.PACK_AB R84, R123, R126 ;  /* 0x0000007e7b54723e */ /* 0x000fc400000010ff */
[----:B------:R-:W-:Y:S02]  /*c400*/  F2FP.BF16.PACK_AB R85, R119, R122 ;  /* 0x0000007a7755723e */ /* 0x000fe400000010ff */
[----:B------:R-:W-:Y:S01]  /*c410*/  LEA.HI.X.SX32 R233, R115, R0, 0x1, P0 ;  /* 0x0000000073e97211 */ /* 0x000fe200000f0eff */
[C---:B0-----:R-:W-:Y:S02]  /*c420*/  IMAD R89, R22.reuse, 0x4, R115 ;  /* 0x0000000416597824 */ /* 0x041fe400078e0273 */
[----:B------:R0:W-:Y:S03]  /*c430*/  STS.128 [R129+0x380], R84 ;  /* 0x0003805481007388 */ /* 0x0001e60000000c00 */
[----:B------:R-:W-:Y:S02]  /*c440*/  LEA R230, P0, R89, R10, 0x1 ;  /* 0x0000000a59e67211 */ /* 0x000fe400078008ff */
[----:B------:R-:W-:-:S02]  /*c450*/  LEA R91, R22, R89, 0x2 ;  /* 0x00000059165b7211 */ /* 0x000fc400078e10ff */
[----:B------:R-:W-:Y:S02]  /*c460*/  LEA.HI.X.SX32 R231, R89, R0, 0x1, P0 ;  /* 0x0000000059e77211 */ /* 0x000fe400000f0eff */
[----:B------:R-:W-:Y:S01]  /*c470*/  LEA R228, P0, R91, R10, 0x1 ;  /* 0x0000000a5be47211 */ /* 0x000fe200078008ff */
[----:B------:R-:W-:Y:S01]  /*c480*/  FMUL R23, R209, R23 ;  /* 0x00000017d1177220 */ /* 0x000fe20000400000 */
[----:B0-----:R-:W-:Y:S01]  /*c490*/  F2FP.BF16.PACK_AB R87, R107, R108 ;  /* 0x0000006c6b57723e */ /* 0x001fe200000010ff */
[----:B------:R-:W-:Y:S01]  /*c4a0*/  IMAD R107, R22, 0x4, R91 ;  /* 0x00000004166b7824 */ /* 0x000fe200078e025b */
[----:B------:R-:W-:-:S03]  /*c4b0*/  LEA.HI.X.SX32 R229, R91, R0, 0x1, P0 ;  /* 0x000000005be57211 */ /* 0x000fc600000f0eff */
[----:B------:R-:W-:Y:S01]  /*c4c0*/  IMAD R91, R22, 0x4, R107 ;  /* 0x00000004165b7824 */ /* 0x000fe200078e026b */
[----:B------:R-:W-:Y:S02]  /*c4d0*/  LEA R226, P0, R107, R10, 0x1 ;  /* 0x0000000a6be27211 */ /* 0x000fe400078008ff */
[----:B------:R-:W-:Y:S02]  /*c4e0*/  F2FP.BF16.PACK_AB R84, R114, R111 ;  /* 0x0000006f7254723e */ /* 0x000fe400000010ff */
[----:B------:R-:W-:Y:S02]  /*c4f0*/  F2FP.BF16.PACK_AB R85, R23, R112 ;  /* 0x000000701755723e */ /* 0x000fe400000010ff */
[----:B------:R-:W-:Y:S02]  /*c500*/  F2FP.BF16.PACK_AB R86, R109, R110 ;  /* 0x0000006e6d56723e */ /* 0x000fe400000010ff */
[----:B------:R-:W-:Y:S02]  /*c510*/  LEA.HI.X.SX32 R227, R107, R0, 0x1, P0 ;  /* 0x000000006be37211 */ /* 0x000fe400000f0eff */
[----:B------:R-:W-:-:S02]  /*c520*/  LEA R107, R22, R91, 0x2 ;  /* 0x0000005b166b7211 */ /* 0x000fc400078e10ff */
[C---:B------:R-:W-:Y:S01]  /*c530*/  LEA R224, P0, R91.reuse, R10, 0x1 ;  /* 0x0000000a5be07211 */ /* 0x040fe200078008ff */
[----:B------:R0:W-:Y:S03]  /*c540*/  STS.128 [R129+0x780], R84 ;  /* 0x0007805481007388 */ /* 0x0001e60000000c00 */
[----:B------:R-:W-:Y:S01]  /*c550*/  LEA.HI.X.SX32 R225, R91, R0, 0x1, P0 ;  /* 0x000000005be17211 */ /* 0x000fe200000f0eff */
[----:B------:R-:W-:Y:S01]  /*c560*/  BAR.SYNC.DEFER_BLOCKING 0x0 ;  /* 0x0000000000007b1d */ /* 0x000fe20000010000 */
[----:B------:R-:W-:-:S04]  /*c570*/  LEA R222, P0, R107, R10, 0x1 ;  /* 0x0000000a6bde7211 */ /* 0x000fc800078008ff */
[----:B------:R-:W-:Y:S01]  /*c580*/  LEA.HI.X.SX32 R223, R107, R0, 0x1, P0 ;  /* 0x000000006bdf7211 */ /* 0x000fe200000f0eff */
[----:B0-----:R-:W-:-:S04]  /*c590*/  IMAD R85, R22, 0x4, R107 ;  /* 0x0000000416557824 */ /* 0x001fc800078e026b */
[----:B------:R-:W-:Y:S01]  /*c5a0*/  IMAD R87, R22, 0x4, R85 ;  /* 0x0000000416577824 */ /* 0x000fe200078e0255 */
[----:B------:R-:W-:-:S04]  /*c5b0*/  LEA R220, P0, R85, R10, 0x1 ;  /* 0x0000000a55dc7211 */ /* 0x000fc800078008ff */
[----:B------:R-:W-:Y:S02]  /*c5c0*/  LEA.HI.X.SX32 R221, R85, R0, 0x1, P0 ;  /* 0x0000000055dd7211 */ /* 0x000fe400000f0eff */
[C---:B------:R-:W-:Y:S01]  /*c5d0*/  LEA R218, P0, R87.reuse, R10, 0x1 ;  /* 0x0000000a57da7211 */ /* 0x040fe200078008ff */
[----:B------:R-:W0:Y:S01]  /*c5e0*/  LDS.128 R140, [R158] ;  /* 0x000000009e8c7984 */ /* 0x000e220000000c00 */
[C---:B------:R-:W-:Y:S02]  /*c5f0*/  LEA R85, R22.reuse, R87, 0x2 ;  /* 0x0000005716557211 */ /* 0x040fe400078e10ff */
[----:B------:R-:W-:Y:S01]  /*c600*/  LEA.HI.X.SX32 R219, R87, R0, 0x1, P0 ;  /* 0x0000000057db7211 */ /* 0x000fe200000f0eff */
[----:B------:R-:W-:Y:S01]  /*c610*/  LDS.128 R132, [R158+0x800] ;  /* 0x000800009e847984 */ /* 0x000fe20000000c00 */
[----:B------:R-:W-:Y:S01]  /*c620*/  LEA R216, P0, R85, R10, 0x1 ;  /* 0x0000000a55d87211 */ /* 0x000fe200078008ff */
[C---:B------:R-:W-:Y:S01]  /*c630*/  IMAD R87, R22.reuse, 0x4, R85 ;  /* 0x0000000416577824 */ /* 0x040fe200078e0255 */
[----:B------:R-:W-:Y:S01]  /*c640*/  IADD3 R111, R13, -0x3f3504f3, RZ ;  /* 0xc0cafb0d0d6f7810 */ /* 0x000fe20007ffe0ff */
[----:B------:R-:W-:Y:S01]  /*c650*/  LDS.128 R124, [R158+0x1000] ;  /* 0x001000009e7c7984 */ /* 0x000fe20000000c00 */
[----:B------:R-:W-:Y:S01]  /*c660*/  LEA.HI.X.SX32 R217, R85, R0, 0x1, P0 ;  /* 0x0000000055d97211 */ /* 0x000fe200000f0eff */
[C---:B------:R-:W-:Y:S01]  /*c670*/  IMAD R85, R22.reuse, 0x4, R87 ;  /* 0x0000000416557824 */ /* 0x040fe200078e0257 */
[C---:B------:R-:W-:Y:S01]  /*c680*/  LEA R214, P0, R87.reuse, R10, 0x1 ;  /* 0x0000000a57d67211 */ /* 0x040fe200078008ff */
[----:B------:R-:W-:Y:S03]  /*c690*/  LDS.128 R116, [R158+0x1800] ;  /* 0x001800009e747984 */ /* 0x000fe60000000c00 */
[----:B------:R-:W-:Y:S01]  /*c6a0*/  LEA.HI.X.SX32 R215, R87, R0, 0x1, P0 ;  /* 0x0000000057d77211 */ /* 0x000fe200000f0eff */
[C---:B------:R-:W-:Y:S01]  /*c6b0*/  IMAD R87, R22.reuse, 0x4, R85 ;  /* 0x0000000416577824 */ /* 0x040fe200078e0255 */
[C---:B------:R-:W-:Y:S01]  /*c6c0*/  LEA R212, P0, R85.reuse, R10, 0x1 ;  /* 0x0000000a55d47211 */ /* 0x040fe200078008ff */
[----:B------:R-:W-:Y:S03]  /*c6d0*/  LDS.128 R144, [R158+0x2000] ;  /* 0x002000009e907984 */ /* 0x000fe60000000c00 */
[----:B------:R-:W-:Y:S01]  /*c6e0*/  LEA.HI.X.SX32 R213, R85, R0, 0x1, P0 ;  /* 0x0000000055d57211 */ /* 0x000fe200000f0eff */
[----:B------:R-:W-:Y:S01]  /*c6f0*/  IMAD R85, R22, 0x4, R87 ;  /* 0x0000000416557824 */ /* 0x000fe200078e0257 */
[----:B------:R-:W-:-:S04]  /*c700*/  LEA R210, P0, R87, R10, 0x1 ;  /* 0x0000000a57d27211 */ /* 0x000fc800078008ff */
[----:B------:R-:W-:Y:S02]  /*c710*/  LEA.HI.X.SX32 R211, R87, R0, 0x1, P0 ;  /* 0x0000000057d37211 */ /* 0x000fe400000f0eff */
[C---:B------:R-:W-:Y:S02]  /*c720*/  LEA R204, P0, R85.reuse, R10, 0x1 ;  /* 0x0000000a55cc7211 */ /* 0x040fe400078008ff */
[----:B------:R-:W-:Y:S02]  /*c730*/  LEA R87, R22, R85, 0x2 ;  /* 0x0000005516577211 */ /* 0x000fe400078e10ff */
[----:B------:R-:W-:Y:S02]  /*c740*/  LOP3.LUT R159, R158, 0x40, RZ, 0x3c, !PT ;  /* 0x000000409e9f7812 */ /* 0x000fe400078e3cff */
[----:B------:R-:W-:Y:S01]  /*c750*/  LEA.HI.X.SX32 R205, R85, R0, 0x1, P0 ;  /* 0x0000000055cd7211 */ /* 0x000fe200000f0eff */
[----:B------:R-:W-:Y:S01]  /*c760*/  IMAD R85, R22, 0x4, R87 ;  /* 0x0000000416557824 */ /* 0x000fe200078e0257 */
[----:B------:R-:W-:Y:S01]  /*c770*/  LOP3.LUT R23, R111, 0xff800000, RZ, 0xc0, !PT ;  /* 0xff8000006f177812 */ /* 0x000fe200078ec0ff */
[----:B------:R-:W1:Y:S01]  /*c780*/  LDS.128 R136, [R159] ;  /* 0x000000009f887984 */ /* 0x000e620000000c00 */
[----:B------:R-:W-:-:S03]  /*c790*/  LEA R208, P0, R87, R10, 0x1 ;  /* 0x0000000a57d07211 */ /* 0x000fc600078008ff */
[----:B------:R-:W-:Y:S01]  /*c7a0*/  IMAD.IADD R88, R13, 0x1, -R23 ;  /* 0x000000010d587824 */ /* 0x000fe200078e0a17 */
[----:B------:R-:W-:Y:S01]  /*c7b0*/  LEA.HI.X.SX32 R209, R87, R0, 0x1, P0 ;  /* 0x0000000057d17211 */ /* 0x000fe200000f0eff */
[----:B------:R-:W-:Y:S01]  /*c7c0*/  IMAD R87, R22, 0x4, R85 ;  /* 0x0000000416577824 */ /* 0x000fe200078e0255 */
[C---:B------:R-:W-:Y:S01]  /*c7d0*/  LEA R206, P0, R85.reuse, R10, 0x1 ;  /* 0x0000000a55ce7211 */ /* 0x040fe200078008ff */
[----:B------:R-:W2:Y:S01]  /*c7e0*/  LDS.128 R128, [R159+0x800] ;  /* 0x000800009f807984 */ /* 0x000ea20000000c00 */
[----:B------:R-:W-:Y:S02]  /*c7f0*/  FADD R88, R88, -1 ;  /* 0xbf80000058587421 */ /* 0x000fe40000000000 */
[----:B------:R-:W-:Y:S01]  /*c800*/  LEA.HI.X.SX32 R207, R85, R0, 0x1, P0 ;  /* 0x0000000055cf7211 */ /* 0x000fe200000f0eff */
[----:B------:R-:W3:Y:S01]  /*c810*/  LDS.128 R120, [R159+0x1000] ;  /* 0x001000009f787984 */ /* 0x000ee20000000c00 */
[C---:B------:R-:W-:Y:S02]  /*c820*/  LEA R202, P0, R87.reuse, R10, 0x1 ;  /* 0x0000000a57ca7211 */ /* 0x040fe400078008ff */
[----:B------:R-:W-:Y:S01]  /*c830*/  LEA R85, R22, R87, 0x2 ;  /* 0x0000005716557211 */ /* 0x000fe200078e10ff */
[----:B------:R-:W-:Y:S01]  /*c840*/  FFMA.FTZ R89, R88, R251, -0.16845393180847167969 ;  /* 0xbe2c7f3058597423 */ /* 0x000fe200000100fb */
[----:B------:R-:W-:Y:S01]  /*c850*/  LEA.HI.X.SX32 R203, R87, R0, 0x1, P0 ;  /* 0x0000000057cb7211 */ /* 0x000fe200000f0eff */
[----:B------:R-:W4:Y:S01]  /*c860*/  LDS.128 R112, [R159+0x1800] ;  /* 0x001800009f707984 */ /* 0x000f220000000c00 */
[----:B------:R-:W-:Y:S01]  /*c870*/  LEA R200, P0, R85, R10, 0x1 ;  /* 0x0000000a55c87211 */ /* 0x000fe200078008ff */
[----:B------:R-:W-:-:S02]  /*c880*/  IMAD R87, R22, 0x4, R85 ;  /* 0x0000000416577824 */ /* 0x000fc400078e0255 */
[----:B------:R-:W-:Y:S01]  /*c890*/  FFMA.FTZ R89, R88, R89, 0.1716887056827545166 ;  /* 0x3e2fcf2a58597423 */ /* 0x000fe20000010059 */
[----:B------:R-:W-:Y:S01]  /*c8a0*/  LEA.HI.X.SX32 R201, R85, R0, 0x1, P0 ;  /* 0x0000000055c97211 */ /* 0x000fe200000f0eff */
[----:B------:R-:W-:Y:S01]  /*c8b0*/  IMAD R85, R22, 0x4, R87 ;  /* 0x0000000416557824 */ /* 0x000fe200078e0257 */
[C---:B------:R-:W-:Y:S01]  /*c8c0*/  LEA R198, P0, R87.reuse, R10, 0x1 ;  /* 0x0000000a57c67211 */ /* 0x040fe200078008ff */
[----:B------:R-:W-:Y:S01]  /*c8d0*/  FFMA.FTZ R89, R88, R89, -0.17900948226451873779 ;  /* 0xbe374e4358597423 */ /* 0x000fe20000010059 */
[----:B------:R-:W-:Y:S01]  /*c8e0*/  LOP3.LUT R166, R196, 0x20, RZ, 0xc0, !PT ;  /* 0x00000020c4a67812 */ /* 0x000fe200078ec0ff */
[----:B------:R-:W5:Y:S01]  /*c8f0*/  LDS.128 R108, [R159+0x2000] ;  /* 0x002000009f6c7984 */ /* 0x000f620000000c00 */
[----:B------:R-:W-:Y:S01]  /*c900*/  LEA.HI.X.SX32 R199, R87, R0, 0x1, P0 ;  /* 0x0000000057c77211 */ /* 0x000fe200000f0eff */
[----:B------:R-:W-:Y:S01]  /*c910*/  FFMA.FTZ R89, R88, R89, 0.20512372255325317383 ;  /* 0x3e520bf458597423 */ /* 0x000fe20000010059 */
[C---:B------:R-:W-:Y:S02]  /*c920*/  LEA R196, P0, R85.reuse, R10, 0x1 ;  /* 0x0000000a55c47211 */ /* 0x040fe400078008ff */
[----:B------:R-:W-:Y:S01]  /*c930*/  LEA R87, R22, R85, 0x2 ;  /* 0x0000005516577211 */ /* 0x000fe200078e10ff */
[----:B------:R-:W-:Y:S01]  /*c940*/  FFMA.FTZ R89, R88, R89, -0.24046532809734344482 ;  /* 0xbe763c8b58597423 */ /* 0x000fe20000010059 */
[----:B------:R-:W-:-:S02]  /*c950*/  LEA.HI.X.SX32 R197, R85, R0, 0x1, P0 ;  /* 0x0000000055c57211 */ /* 0x000fc400000f0eff */
[C---:B------:R-:W-:Y:S01]  /*c960*/  LEA R194, P0, R87.reuse, R10, 0x1 ;  /* 0x0000000a57c27211 */ /* 0x040fe200078008ff */
[----:B------:R-:W-:Y:S02]  /*c970*/  IMAD R85, R22, 0x4, R87 ;  /* 0x0000000416557824 */ /* 0x000fe400078e0257 */
[----:B------:R-:W-:Y:S01]  /*c980*/  FFMA.FTZ R89, R88, R89, 0.28857114911079406738 ;  /* 0x3e93bf9958597423 */ /* 0x000fe20000010059 */
[----:B------:R-:W-:Y:S01]  /*c990*/  LEA.HI.X.SX32 R195, R87, R0, 0x1, P0 ;  /* 0x0000000057c37211 */ /* 0x000fe200000f0eff */
[----:B------:R-:W-:Y:S01]  /*c9a0*/  IMAD R87, R22, 0x4, R85 ;  /* 0x0000000416577824 */ /* 0x000fe200078e0255 */
[C---:B------:R-:W-:Y:S01]  /*c9b0*/  LEA R192, P0, R85.reuse, R10, 0x1 ;  /* 0x0000000a55c07211 */ /* 0x040fe200078008ff */
[----:B------:R-:W-:Y:S01]  /*c9c0*/  FFMA.FTZ R89, R88, R89, -0.36067417263984680176 ;  /* 0xbeb8aa4958597423 */ /* 0x000fe20000010059 */
[----:B------:R-:W-:Y:S01]  /*c9d0*/  LOP3.LUT R241, R106, 0x70, RZ, 0xc0, !PT ;  /* 0x000000706af17812 */ /* 0x000fe200078ec0ff */
[----:B0-----:R-:W-:Y:S01]  /*c9e0*/  STG.E.U16 [R104.64], R140 ;  /* 0x0000008c68007986 */ /* 0x001fe2000c101506 */
[----:B------:R-:W-:Y:S01]  /*c9f0*/  LEA.HI.X.SX32 R193, R85, R0, 0x1, P0 ;  /* 0x0000000055c17211 */ /* 0x000fe200000f0eff */
[----:B------:R-:W-:Y:S01]  /*ca00*/  FFMA.FTZ R89, R88, R89, 0.48089820146560668945 ;  /* 0x3ef6384a58597423 */ /* 0x000fe20000010059 */
[----:B------:R-:W-:Y:S01]  /*ca10*/  LEA R190, P0, R87, R10, 0x1 ;  /* 0x0000000a57be7211 */ /* 0x000fe200078008ff */
[----:B------:R-:W0:Y:S01]  /*ca20*/  LDS.128 R104, [R158+0x2800] ;  /* 0x002800009e687984 */ /* 0x000e220000000c00 */
[----:B------:R-:W-:-:S03]  /*ca30*/  LEA R85, R22, R87, 0x2 ;  /* 0x0000005716557211 */ /* 0x000fc600078e10ff */
[----:B-1----:R-:W-:Y:S01]  /*ca40*/  STG.E.U16 [R102.64], R136 ;  /* 0x0000008866007986 */ /* 0x002fe2000c101506 */
[----:B------:R-:W-:Y:S01]  /*ca50*/  LEA.HI.X.SX32 R191, R87, R0, 0x1, P0 ;  /* 0x0000000057bf7211 */ /* 0x000fe200000f0eff */
[----:B------:R-:W-:Y:S02]  /*ca60*/  FFMA.FTZ R89, R88, R89, -0.72134751081466674805 ;  /* 0xbf38aa3b58597423 */ /* 0x000fe40000010059 */
[----:B------:R-:W-:Y:S01]  /*ca70*/  STG.E.U16 [R100.64], R132 ;  /* 0x0000008464007986 */ /* 0x000fe2000c101506 */
[C---:B------:R-:W-:Y:S01]  /*ca80*/  LEA R188, P0, R85.reuse, R10, 0x1 ;  /* 0x0000000a55bc7211 */ /* 0x040fe200078008ff */
[----:B------:R-:W-:Y:S02]  /*ca90*/  IMAD R161, R22, 0x4, R85 ;  /* 0x0000000416a17824 */ /* 0x000fe400078e0255 */
[----:B------:R-:W1:Y:S01]  /*caa0*/  LDS.128 R100, [R159+0x2800] ;  /* 0x002800009f647984 */ /* 0x000e620000000c00 */
[----:B------:R-:W-:Y:S01]  /*cab0*/  FMUL R89, R88, R89 ;  /* 0x0000005958597220 */ /* 0x000fe20000400000 */
[----:B------:R-:W-:-:S02]  /*cac0*/  LEA.HI.X.SX32 R189, R85, R0, 0x1, P0 ;  /* 0x0000000055bd7211 */ /* 0x000fc400000f0eff */
[----:B--2---:R-:W-:Y:S01]  /*cad0*/  STG.E.U16 [R98.64], R128 ;  /* 0x0000008062007986 */ /* 0x004fe2000c101506 */
[C---:B------:R-:W-:Y:S01]  /*cae0*/  LEA R186, P0, R161.reuse, R10, 0x1 ;  /* 0x0000000aa1ba7211 */ /* 0x040fe200078008ff */
[----:B------:R-:W-:Y:S02]  /*caf0*/  IMAD R163, R22, 0x4, R161 ;  /* 0x0000000416a37824 */ /* 0x000fe400078e02a1 */
[----:B------:R-:W-:Y:S04]  /*cb00*/  STG.E.U16 [R96.64], R124 ;  /* 0x0000007c60007986 */ /* 0x000fe8000c101506 */
[----:B------:R-:W2:Y:S01]  /*cb10*/  LDS.128 R96, [R158+0x3000] ;  /* 0x003000009e607984 */ /* 0x000ea20000000c00 */
[----:B------:R-:W-:Y:S01]  /*cb20*/  FMUL R89, R88, R89 ;  /* 0x0000005958597220 */ /* 0x000fe20000400000 */
[----:B------:R-:W-:-:S02]  /*cb30*/  LEA.HI.X.SX32 R187, R161, R0, 0x1, P0 ;  /* 0x00000000a1bb7211 */ /* 0x000fc400000f0eff */
[----:B---3--:R-:W-:Y:S01]  /*cb40*/  STG.E.U16 [R94.64], R120 ;  /* 0x000000785e007986 */ /* 0x008fe2000c101506 */
[----:B------:R-:W-:-:S03]  /*cb50*/  LEA R184, P0, R163, R10, 0x1 ;  /* 0x0000000aa3b87211 */ /* 0x000fc600078008ff */
[----:B------:R-:W-:Y:S01]  /*cb60*/  STG.E.U16 [R92.64], R116 ;  /* 0x000000745c007986 */ /* 0x000fe2000c101506 */
[----:B------:R-:W-:-:S03]  /*cb70*/  LEA R161, R22, R163, 0x2 ;  /* 0x000000a316a17211 */ /* 0x000fc600078e10ff */
[----:B------:R-:W3:Y:S01]  /*cb80*/  LDS.128 R92, [R159+0x3000] ;  /* 0x003000009f5c7984 */ /* 0x000ee20000000c00 */
[----:B------:R-:W-:Y:S01]  /*cb90*/  FFMA.FTZ R250, R88, 1.4426950216293334961, R89 ;  /* 0x3fb8aa3b58fa7823 */ /* 0x000fe20000010059 */
[----:B------:R-:W-:Y:S02]  /*cba0*/  LEA.HI.X.SX32 R185, R163, R0, 0x1, P0 ;  /* 0x00000000a3b97211 */ /* 0x000fe400000f0eff */
[----:B------:R-:W0:Y:S01]  /*cbb0*/  LDS.128 R88, [R158+0x3800] ;  /* 0x003800009e587984 */ /* 0x000e220000000c00 */
[----:B------:R-:W-:-:S03]  /*cbc0*/  LEA R182, P0, R161, R10, 0x1 ;  /* 0x0000000aa1b67211 */ /* 0x000fc600078008ff */
[----:B----4-:R4:W-:Y:S01]  /*cbd0*/  STG.E.U16 [R156.64], R112 ;  /* 0x000000709c007986 */ /* 0x0109e2000c101506 */
[----:B------:R-:W-:-:S03]  /*cbe0*/  LEA.HI.X.SX32 R183, R161, R0, 0x1, P0 ;  /* 0x00000000a1b77211 */ /* 0x000fc600000f0eff */
[----:B------:R1:W2:Y:S01]  /*cbf0*/  LDS.128 R84, [R159+0x3800] ;  /* 0x003800009f547984 */ /* 0x0002a20000000c00 */
[----:B----4-:R-:W-:-:S04]  /*cc00*/  IMAD R157, R22, 0x4, R161 ;  /* 0x00000004169d7824 */ /* 0x010fc800078e02a1 */
[C---:B-1----:R-:W-:Y:S01]  /*cc10*/  IMAD R159, R22.reuse, 0x4, R157 ;  /* 0x00000004169f7824 */ /* 0x042fe200078e029d */
[C---:B------:R-:W-:Y:S01]  /*cc20*/  LEA R180, P0, R157.reuse, R10, 0x1 ;  /* 0x0000000a9db47211 */ /* 0x040fe200078008ff */
[----:B------:R1:W-:Y:S03]  /*cc30*/  STG.E.U16 [R154.64], R144 ;  /* 0x000000909a007986 */ /* 0x0003e6000c101506 */
[----:B------:R-:W-:Y:S02]  /*cc40*/  LEA.HI.X.SX32 R181, R157, R0, 0x1, P0 ;  /* 0x000000009db57211 */ /* 0x000fe400000f0eff */
[C---:B------:R-:W-:Y:S01]  /*cc50*/  LEA R178, P0, R159.reuse, R10, 0x1 ;  /* 0x0000000a9fb27211 */ /* 0x040fe200078008ff */
[----:B-----5:R4:W-:Y:S01]  /*cc60*/  STG.E.U16 [R152.64], R108 ;  /* 0x0000006c98007986 */ /* 0x0209e2000c101506 */
[----:B-1----:R-:W-:Y:S02]  /*cc70*/  LEA R155, R22, R159, 0x2 ;  /* 0x0000009f169b7211 */ /* 0x002fe400078e10ff */
[----:B------:R-:W-:-:S02]  /*cc80*/  LEA.HI.X.SX32 R179, R159, R0, 0x1, P0 ;  /* 0x000000009fb37211 */ /* 0x000fc400000f0eff */
[C---:B------:R-:W-:Y:S01]  /*cc90*/  LEA R176, P0, R155.reuse, R10, 0x1 ;  /* 0x0000000a9bb07211 */ /* 0x040fe200078008ff */
[C---:B----4-:R-:W-:Y:S01]  /*cca0*/  IMAD R153, R22.reuse, 0x4, R155 ;  /* 0x0000000416997824 */ /* 0x050fe200078e029b */
[----:B0-----:R0:W-:Y:S02]  /*ccb0*/  STG.E.U16 [R150.64], R104 ;  /* 0x0000006896007986 */ /* 0x0011e4000c101506 */
[----:B------:R-:W-:Y:S02]  /*ccc0*/  LEA.HI.X.SX32 R177, R155, R0, 0x1, P0 ;  /* 0x000000009bb17211 */ /* 0x000fe400000f0eff */
[C---:B------:R-:W-:Y:S01]  /*ccd0*/  LEA R174, P0, R153.reuse, R10, 0x1 ;  /* 0x0000000a99ae7211 */ /* 0x040fe200078008ff */
[----:B------:R1:W-:Y:S03]  /*cce0*/  STG.E.U16 [R148.64], R100 ;  /* 0x0000006494007986 */ /* 0x0003e6000c101506 */
[----:B------:R-:W-:Y:S01]  /*ccf0*/  LEA.HI.X.SX32 R175, R153, R0, 0x1, P0 ;  /* 0x0000000099af7211 */ /* 0x000fe200000f0eff */
[----:B0-----:R-:W-:Y:S01]  /*cd00*/  IMAD R151, R22, 0x4, R153 ;  /* 0x0000000416977824 */ /* 0x001fe200078e0299 */
[----:B--2---:R0:W-:Y:S04]  /*cd10*/  STG.E.U16 [R82.64], R96 ;  /* 0x0000006052007986 */ /* 0x0041e8000c101506 */
[----:B------:R-:W-:-:S02]  /*cd20*/  LEA R172, P0, R151, R10, 0x1 ;  /* 0x0000000a97ac7211 */ /* 0x000fc400078008ff */
[C---:B-1----:R-:W-:Y:S02]  /*cd30*/  LEA R149, R22.reuse, R151, 0x2 ;  /* 0x0000009716957211 */ /* 0x042fe400078e10ff */
[----:B------:R-:W-:Y:S02]  /*cd40*/  LEA.HI.X.SX32 R173, R151, R0, 0x1, P0 ;  /* 0x0000000097ad7211 */ /* 0x000fe400000f0eff */
[C---:B------:R-:W-:Y:S01]  /*cd50*/  LEA R170, P0, R149.reuse, R10, 0x1 ;  /* 0x0000000a95aa7211 */ /* 0x040fe200078008ff */
[----:B0-----:R-:W-:Y:S01]  /*cd60*/  IMAD R83, R22, 0x4, R149 ;  /* 0x0000000416537824 */ /* 0x001fe200078e0295 */
[----:B---3--:R0:W-:Y:S02]  /*cd70*/  STG.E.U16 [R80.64], R92 ;  /* 0x0000005c50007986 */ /* 0x0081e4000c101506 */
[----:B------:R-:W-:Y:S02]  /*cd80*/  LEA.HI.X.SX32 R171, R149, R0, 0x1, P0 ;  /* 0x0000000095ab7211 */ /* 0x000fe400000f0eff */
[----:B------:R-:W-:Y:S01]  /*cd90*/  LEA R168, P0, R83, R10, 0x1 ;  /* 0x0000000a53a87211 */ /* 0x000fe200078008ff */
[----:B------:R1:W-:Y:S01]  /*cda0*/  STG.E.U16 [R78.64], R88 ;  /* 0x000000584e007986 */ /* 0x0003e2000c101506 */
[----:B------:R-:W-:-:S02]  /*cdb0*/  LEA R241, R166, R241, 0x2 ;  /* 0x000000f1a6f17211 */ /* 0x000fc400078e10ff */
[----:B------:R-:W-:Y:S01]  /*cdc0*/  LEA.HI.X.SX32 R169, R83, R0, 0x1, P0 ;  /* 0x0000000053a97211 */ /* 0x000fe200000f0eff */
[C---:B0-----:R-:W-:Y:S01]  /*cdd0*/  IMAD R81, R22.reuse, 0x4, R83 ;  /* 0x0000000416517824 */ /* 0x041fe200078e0253 */
[----:B------:R0:W-:Y:S04]  /*cde0*/  STG.E.U16 [R76.64], R84 ;  /* 0x000000544c007986 */ /* 0x0001e8000c101506 */
[----:B------:R-:W-:Y:S02]  /*cdf0*/  LEA R166, P0, R81, R10, 0x1 ;  /* 0x0000000a51a67211 */ /* 0x000fe400078008ff */
[----:B-1----:R-:W-:Y:S02]  /*ce00*/  LEA R79, R22, R81, 0x2 ;  /* 0x00000051164f7211 */ /* 0x002fe400078e10ff */
[----:B------:R-:W-:-:S02]  /*ce10*/  PRMT R140, R140, 0x7632, R140 ;  /* 0x000076328c8c7816 */ /* 0x000fc4000000008c */
[----:B------:R-:W-:Y:S02]  /*ce20*/  LEA.HI.X.SX32 R167, R81, R0, 0x1, P0 ;  /* 0x0000000051a77211 */ /* 0x000fe400000f0eff */
[C---:B------:R-:W-:Y:S01]  /*ce30*/  LEA R164, P0, R79.reuse, R10, 0x1 ;  /* 0x0000000a4fa47211 */ /* 0x040fe200078008ff */
[----:B0-----:R-:W-:Y:S01]  /*ce40*/  IMAD R77, R22, 0x4, R79 ;  /* 0x00000004164d7824 */ /* 0x001fe200078e024f */
[----:B------:R0:W-:Y:S02]  /*ce50*/  STG.E.U16 [R74.64], R140 ;  /* 0x0000008c4a007986 */ /* 0x0001e4000c101506 */
[----:B------:R-:W-:Y:S02]  /*ce60*/  LEA.HI.X.SX32 R165, R79, R0, 0x1, P0 ;  /* 0x000000004fa57211 */ /* 0x000fe400000f0eff */
[----:B------:R-:W-:Y:S02]  /*ce70*/  LEA R162, P0, R77, R10, 0x1 ;  /* 0x0000000a4da27211 */ /* 0x000fe400078008ff */
[----:B------:R-:W-:-:S02]  /*ce80*/  PRMT R136, R136, 0x7632, R136 ;  /* 0x0000763288887816 */ /* 0x000fc40000000088 */
[----:B------:R-:W-:Y:S01]  /*ce90*/  LEA.HI.X.SX32 R163, R77, R0, 0x1, P0 ;  /* 0x000000004da37211 */ /* 0x000fe200000f0eff */
[C---:B0-----:R-:W-:Y:S02]  /*cea0*/  IMAD R75, R22.reuse, 0x4, R77 ;  /* 0x00000004164b7824 */ /* 0x041fe400078e024d */
[----:B------:R0:W-:Y:S03]  /*ceb0*/  STG.E.U16 [R72.64], R136 ;  /* 0x0000008848007986 */ /* 0x0001e6000c101506 */
[----:B------:R-:W-:Y:S02]  /*cec0*/  LEA R160, P0, R75, R10, 0x1 ;  /* 0x0000000a4ba07211 */ /* 0x000fe400078008ff */
[----:B------:R-:W-:Y:S02]  /*ced0*/  LEA R77, R22, R75, 0x2 ;  /* 0x0000004b164d7211 */ /* 0x000fe400078e10ff */
        /* <DEDUP_REMOVED lines=66> */
[----:B------:R-:W-:Y:S01]  /*d300*/  LEA.HI.X.SX32 R57, R55, R0, 0x1, P0 ;  /* 0x0000000037397211 */ /* 0x000fe200000f0eff */
[----:B------:R-:W-:Y:S01]  /*d310*/  IMAD R55, R22, 0x4, R59 ;  /* 0x0000000416377824 */ /* 0x000fe200078e023b */
[C---:B0-----:R-:W-:Y:S01]  /*d320*/  LEA R52, P0, R59.reuse, R10, 0x1 ;  /* 0x0000000a3b347211 */ /* 0x041fe200078008ff */
[----:B------:R0:W-:Y:S01]  /*d330*/  STG.E.U16 [R48.64], R96 ;  /* 0x0000006030007986 */ /* 0x0001e2000c101506 */
[----:B------:R-:W-:Y:S02]  /*d340*/  PRMT R92, R92, 0x7632, R92 ;  /* 0x000076325c5c7816 */ /* 0x000fe4000000005c */
[----:B------:R-:W-:Y:S01]  /*d350*/  LEA.HI.X.SX32 R53, R59, R0, 0x1, P0 ;  /* 0x000000003b357211 */ /* 0x000fe200000f0eff */
[----:B------:R-:W-:Y:S01]  /*d360*/  IMAD R59, R22, 0x4, R55 ;  /* 0x00000004163b7824 */ /* 0x000fe200078e0237 */
[----:B------:R-:W-:Y:S01]  /*d370*/  PRMT R88, R88, 0x7632, R88 ;  /* 0x0000763258587816 */ /* 0x000fe20000000058 */
[----:B------:R1:W-:Y:S01]  /*d380*/  STG.E.U16 [R44.64], R92 ;  /* 0x0000005c2c007986 */ /* 0x0003e2000c101506 */
[----:B0-----:R-:W-:-:S04]  /*d390*/  LEA R48, P0, R55, R10, 0x1 ;  /* 0x0000000a37307211 */ /* 0x001fc800078008ff */
[----:B------:R-:W-:Y:S02]  /*d3a0*/  LEA.HI.X.SX32 R49, R55, R0, 0x1, P0 ;  /* 0x0000000037317211 */ /* 0x000fe400000f0eff */
[C---:B-1----:R-:W-:Y:S02]  /*d3b0*/  LEA R44, P0, R59.reuse, R10, 0x1 ;  /* 0x0000000a3b2c7211 */ /* 0x042fe400078008ff */
[----:B------:R-:W-:Y:S01]  /*d3c0*/  LEA R55, R22, R59, 0x2 ;  /* 0x0000003b16377211 */ /* 0x000fe200078e10ff */
[----:B------:R0:W-:Y:S01]  /*d3d0*/  STG.E.U16 [R40.64], R88 ;  /* 0x0000005828007986 */ /* 0x0001e2000c101506 */
[----:B------:R-:W-:Y:S02]  /*d3e0*/  PRMT R84, R84, 0x7632, R84 ;  /* 0x0000763254547816 */ /* 0x000fe40000000054 */
[----:B------:R-:W-:Y:S01]  /*d3f0*/  LEA.HI.X.SX32 R45, R59, R0, 0x1, P0 ;  /* 0x000000003b2d7211 */ /* 0x000fe200000f0eff */
[----:B------:R-:W-:Y:S02]  /*d400*/  IMAD R59, R22, 0x4, R55 ;  /* 0x00000004163b7824 */ /* 0x000fe400078e0237 */
[----:B------:R1:W-:Y:S01]  /*d410*/  STG.E.U16 [R36.64], R84 ;  /* 0x0000005424007986 */ /* 0x0003e2000c101506 */
[----:B0-----:R-:W-:-:S04]  /*d420*/  LEA R40, P0, R55, R10, 0x1 ;  /* 0x0000000a37287211 */ /* 0x001fc800078008ff */
[----:B------:R-:W-:Y:S01]  /*d430*/  LEA.HI.X.SX32 R41, R55, R0, 0x1, P0 ;  /* 0x0000000037297211 */ /* 0x000fe200000f0eff */
[C---:B------:R-:W-:Y:S01]  /*d440*/  IMAD R55, R22.reuse, 0x4, R59 ;  /* 0x0000000416377824 */ /* 0x040fe200078e023b */
[C---:B-1----:R-:W-:Y:S01]  /*d450*/  LEA R36, P0, R59.reuse, R10, 0x1 ;  /* 0x0000000a3b247211 */ /* 0x042fe200078008ff */
[----:B------:R0:W-:Y:S03]  /*d460*/  STG.E.U16 [R32.64], R141 ;  /* 0x0000008d20007986 */ /* 0x0001e6000c101506 */
[----:B------:R-:W-:Y:S02]  /*d470*/  LEA.HI.X.SX32 R37, R59, R0, 0x1, P0 ;  /* 0x000000003b257211 */ /* 0x000fe400000f0eff */
[----:B------:R-:W-:Y:S01]  /*d480*/  LEA R59, R22, R55, 0x2 ;  /* 0x00000037163b7211 */ /* 0x000fe200078e10ff */
[----:B------:R1:W-:Y:S01]  /*d490*/  STG.E.U16 [R28.64], R137 ;  /* 0x000000891c007986 */ /* 0x0003e2000c101506 */
[----:B0-----:R-:W-:-:S04]  /*d4a0*/  LEA R32, P0, R55, R10, 0x1 ;  /* 0x0000000a37207211 */ /* 0x001fc800078008ff */
[----:B------:R-:W-:Y:S01]  /*d4b0*/  LEA.HI.X.SX32 R33, R55, R0, 0x1, P0 ;  /* 0x0000000037217211 */ /* 0x000fe200000f0eff */
[C---:B------:R-:W-:Y:S01]  /*d4c0*/  IMAD R55, R22.reuse, 0x4, R59 ;  /* 0x0000000416377824 */ /* 0x040fe200078e023b */
[C---:B-1----:R-:W-:Y:S01]  /*d4d0*/  LEA R28, P0, R59.reuse, R10, 0x1 ;  /* 0x0000000a3b1c7211 */ /* 0x042fe200078008ff */
[----:B------:R0:W-:Y:S03]  /*d4e0*/  STG.E.U16 [R24.64], R133 ;  /* 0x0000008518007986 */ /* 0x0001e6000c101506 */
[----:B------:R-:W-:Y:S01]  /*d4f0*/  LEA.HI.X.SX32 R29, R59, R0, 0x1, P0 ;  /* 0x000000003b1d7211 */ /* 0x000fe200000f0eff */
[----:B------:R-:W-:Y:S01]  /*d500*/  IMAD R59, R22, 0x4, R55 ;  /* 0x00000004163b7824 */ /* 0x000fe200078e0237 */
[----:B------:R1:W-:Y:S01]  /*d510*/  STG.E.U16 [R20.64], R129 ;  /* 0x0000008114007986 */ /* 0x0003e2000c101506 */
[----:B0-----:R-:W-:-:S04]  /*d520*/  LEA R24, P0, R55, R10, 0x1 ;  /* 0x0000000a37187211 */ /* 0x001fc800078008ff */
[----:B------:R-:W-:Y:S02]  /*d530*/  LEA.HI.X.SX32 R25, R55, R0, 0x1, P0 ;  /* 0x0000000037197211 */ /* 0x000fe400000f0eff */
[C---:B-1----:R-:W-:Y:S02]  /*d540*/  LEA R20, P0, R59.reuse, R10, 0x1 ;  /* 0x0000000a3b147211 */ /* 0x042fe400078008ff */
[C---:B------:R-:W-:Y:S02]  /*d550*/  LEA R55, R22.reuse, R59, 0x2 ;  /* 0x0000003b16377211 */ /* 0x040fe400078e10ff */
[----:B------:R-:W-:Y:S01]  /*d560*/  LEA.HI.X.SX32 R21, R59, R0, 0x1, P0 ;  /* 0x000000003b157211 */ /* 0x000fe200000f0eff */
[----:B------:R0:W-:Y:S02]  /*d570*/  STG.E.U16 [R18.64], R125 ;  /* 0x0000007d12007986 */ /* 0x0001e4000c101506 */
[----:B------:R-:W-:-:S04]  /*d580*/  IMAD R59, R22, 0x4, R55 ;  /* 0x00000004163b7824 */ /* 0x000fc800078e0237 */
[----:B------:R-:W-:Y:S01]  /*d590*/  IMAD R63, R22, 0x4, R59 ;  /* 0x00000004163f7824 */ /* 0x000fe200078e023b */
[----:B------:R1:W-:Y:S01]  /*d5a0*/  STG.E.U16 [R16.64], R121 ;  /* 0x0000007910007986 */ /* 0x0003e2000c101506 */
[----:B0-----:R-:W-:-:S04]  /*d5b0*/  LEA R18, P0, R55, R10, 0x1 ;  /* 0x0000000a37127211 */ /* 0x001fc800078008ff */
[----:B------:R-:W-:Y:S02]  /*d5c0*/  LEA.HI.X.SX32 R19, R55, R0, 0x1, P0 ;  /* 0x0000000037137211 */ /* 0x000fe400000f0eff */
[----:B------:R-:W-:Y:S02]  /*d5d0*/  LEA R55, R22, R63, 0x2 ;  /* 0x0000003f16377211 */ /* 0x000fe400078e10ff */
[----:B-1----:R-:W-:-:S04]  /*d5e0*/  LEA R16, P0, R59, R10, 0x1 ;  /* 0x0000000a3b107211 */ /* 0x002fc800078008ff */
[----:B------:R-:W-:Y:S01]  /*d5f0*/  LEA.HI.X.SX32 R17, R59, R0, 0x1, P0 ;  /* 0x000000003b117211 */ /* 0x000fe200000f0eff */
[----:B------:R-:W-:Y:S01]  /*d600*/  IMAD R59, R22, 0x4, R55 ;  /* 0x00000004163b7824 */ /* 0x000fe200078e0237 */
[----:B------:R-:W-:-:S04]  /*d610*/  LEA R74, P0, R63, R10, 0x1 ;  /* 0x0000000a3f4a7211 */ /* 0x000fc800078008ff */
[----:B------:R-:W-:Y:S01]  /*d620*/  LEA.HI.X.SX32 R75, R63, R0, 0x1, P0 ;  /* 0x000000003f4b7211 */ /* 0x000fe200000f0eff */
[C---:B------:R-:W-:Y:S01]  /*d630*/  IMAD R63, R22.reuse, 0x4, R59 ;  /* 0x00000004163f7824 */ /* 0x040fe200078e023b */
[----:B------:R0:W-:Y:S04]  /*d640*/  STG.E.U16 [R50.64], R117 ;  /* 0x0000007532007986 */ /* 0x0001e8000c101506 */
[----:B------:R-:W-:Y:S01]  /*d650*/  LEA R54, R22, R63, 0x2 ;  /* 0x0000003f16367211 */ /* 0x000fe200078e10ff */
[----:B------:R1:W-:Y:S01]  /*d660*/  STG.E.U16 [R46.64], R113 ;  /* 0x000000712e007986 */ /* 0x0003e2000c101506 */
[----:B------:R-:W-:-:S03]  /*d670*/  LEA R70, P0, R55, R10, 0x1 ;  /* 0x0000000a37467211 */ /* 0x000fc600078008ff */
[C---:B0-----:R-:W-:Y:S01]  /*d680*/  IMAD R51, R22.reuse, 0x4, R54 ;  /* 0x0000000416337824 */ /* 0x041fe200078e0236 */
[----:B------:R0:W-:Y:S03]  /*d690*/  STG.E.U16 [R42.64], R145 ;  /* 0x000000912a007986 */ /* 0x0001e6000c101506 */
[C---:B-1----:R-:W-:Y:S01]  /*d6a0*/  IMAD R47, R22.reuse, 0x4, R51 ;  /* 0x00000004162f7824 */ /* 0x042fe200078e0233 */
[----:B------:R-:W-:Y:S02]  /*d6b0*/  LEA.HI.X.SX32 R71, R55, R0, 0x1, P0 ;  /* 0x0000000037477211 */ /* 0x000fe400000f0eff */
[C---:B------:R-:W-:Y:S02]  /*d6c0*/  LEA R66, P0, R59.reuse, R10, 0x1 ;  /* 0x0000000a3b427211 */ /* 0x040fe400078008ff */
[----:B0-----:R-:W-:Y:S02]  /*d6d0*/  LEA R43, R22, R47, 0x2 ;  /* 0x0000002f162b7211 */ /* 0x001fe400078e10ff */
[----:B------:R-:W-:-:S03]  /*d6e0*/  LEA.HI.X.SX32 R67, R59, R0, 0x1, P0 ;  /* 0x000000003b437211 */ /* 0x000fc600000f0eff */
[----:B------:R-:W-:Y:S01]  /*d6f0*/  IMAD R88, R22, 0x4, R43 ;  /* 0x0000000416587824 */ /* 0x000fe200078e022b */
[C---:B------:R-:W-:Y:S01]  /*d700*/  LEA R62, P0, R63.reuse, R10, 0x1 ;  /* 0x0000000a3f3e7211 */ /* 0x040fe200078008ff */
[----:B------:R0:W-:Y:S01]  /*d710*/  STG.E.U16 [R38.64], R109 ;  /* 0x0000006d26007986 */ /* 0x0001e2000c101506 */
[----:B------:R-:W1:Y:S02]  /*d720*/  I2F R23, R23 ;  /* 0x0000001700177306 */ /* 0x000e640000201400 */
[----:B------:R-:W-:Y:S02]  /*d730*/  LEA.HI.X.SX32 R63, R63, R0, 0x1, P0 ;  /* 0x000000003f3f7211 */ /* 0x000fe400000f0eff */
[----:B------:R-:W-:Y:S01]  /*d740*/  LEA R58, P0, R54, R10, 0x1 ;  /* 0x0000000a363a7211 */ /* 0x000fe200078008ff */
[----:B------:R2:W-:Y:S01]  /*d750*/  STG.E.U16 [R34.64], R105 ;  /* 0x0000006922007986 */ /* 0x0005e2000c101506 */
[----:B0-----:R-:W-:Y:S02]  /*d760*/  LEA R39, R22, R88, 0x2 ;  /* 0x0000005816277211 */ /* 0x001fe400078e10ff */
[----:B------:R-:W-:-:S02]  /*d770*/  LEA.HI.X.SX32 R59, R54, R0, 0x1, P0 ;  /* 0x00000000363b7211 */ /* 0x000fc400000f0eff */
[C---:B------:R-:W-:Y:S01]  /*d780*/  LEA R54, P0, R51.reuse, R10, 0x1 ;  /* 0x0000000a33367211 */ /* 0x040fe200078008ff */
[----:B--2---:R-:W-:Y:S01]  /*d790*/  IMAD R35, R22, 0x4, R39 ;  /* 0x0000000416237824 */ /* 0x004fe200078e0227 */
[----:B------:R0:W-:Y:S02]  /*d7a0*/  STG.E.U16 [R30.64], R101 ;  /* 0x000000651e007986 */ /* 0x0001e4000c101506 */
[----:B------:R-:W-:Y:S02]  /*d7b0*/  LEA.HI.X.SX32 R55, R51, R0, 0x1, P0 ;  /* 0x0000000033377211 */ /* 0x000fe400000f0eff */
[----:B------:R-:W-:Y:S02]  /*d7c0*/  FSEL R84, RZ, -23, P1 ;  /* 0xc1b80000ff547808 */ /* 0x000fe40000800000 */
[-C--:B------:R-:W-:Y:S01]  /*d7d0*/  LEA R50, P0, R47, R10.reuse, 0x1 ;  /* 0x0000000a2f327211 */ /* 0x080fe200078008ff */
[----:B------:R2:W-:Y:S01]  /*d7e0*/  STG.E.U16 [R26.64], R97 ;  /* 0x000000611a007986 */ /* 0x0005e2000c101506 */
[----:B------:R-:W-:-:S02]  /*d7f0*/  LEA R46, P1, R43, R10, 0x1 ;  /* 0x0000000a2b2e7211 */ /* 0x000fc400078208ff */
[C---:B0-----:R-:W-:Y:S02]  /*d800*/  LEA R31, R22.reuse, R35, 0x2 ;  /* 0x00000023161f7211 */ /* 0x041fe400078e10ff */
[-C--:B------:R-:W-:Y:S02]  /*d810*/  LEA.HI.X.SX32 R51, R47, R0.reuse, 0x1, P0 ;  /* 0x000000002f337211 */ /* 0x080fe400000f0eff */
[----:B------:R-:W-:Y:S01]  /*d820*/  LEA.HI.X.SX32 R47, R43, R0, 0x1, P1 ;  /* 0x000000002b2f7211 */ /* 0x000fe200008f0eff */
[----:B--2---:R-:W-:Y:S01]  /*d830*/  IMAD R27, R22, 0x4, R31 ;  /* 0x00000004161b7824 */ /* 0x004fe200078e021f */
[-C--:B------:R-:W-:Y:S01]  /*d840*/  LEA R38, P1, R39, R10.reuse, 0x1 ;  /* 0x0000000a27267211 */ /* 0x080fe200078208ff */
[----:B-1----:R-:W-:Y:S01]  /*d850*/  FFMA.FTZ R84, R23, 1.1920928955078125e-07, R84 ;  /* 0x3400000017547823 */ /* 0x002fe20000010054 */
[----:B------:R-:W-:Y:S02]  /*d860*/  LEA R42, P0, R88, R10, 0x1 ;  /* 0x0000000a582a7211 */ /* 0x000fe400078008ff */
[----:B------:R-:W-:-:S02]  /*d870*/  LEA R23, R22, R27, 0x2 ;  /* 0x0000001b16177211 */ /* 0x000fc400078e10ff */
[----:B------:R-:W-:Y:S02]  /*d880*/  LEA.HI.X.SX32 R39, R39, R0, 0x1, P1 ;  /* 0x0000000027277211 */ /* 0x000fe400008f0eff */
[----:B------:R-:W-:Y:S02]  /*d890*/  LEA R30, P1, R31, R10, 0x1 ;  /* 0x0000000a1f1e7211 */ /* 0x000fe400078208ff */
[----:B------:R-:W-:Y:S01]  /*d8a0*/  LEA.HI.X.SX32 R43, R88, R0, 0x1, P0 ;  /* 0x00000000582b7211 */ /* 0x000fe200000f0eff */
[----:B------:R-:W-:Y:S01]  /*d8b0*/  IMAD R88, R22, 0x4, R23 ;  /* 0x0000000416587824 */ /* 0x000fe200078e0217 */
[----:B------:R-:W-:Y:S02]  /*d8c0*/  LEA R34, P0, R35, R10, 0x1 ;  /* 0x0000000a23227211 */ /* 0x000fe400078008ff */
[----:B------:R-:W-:Y:S01]  /*d8d0*/  LEA.HI.X.SX32 R31, R31, R0, 0x1, P1 ;  /* 0x000000001f1f7211 */ /* 0x000fe200008f0eff */
[----:B------:R0:W-:Y:S01]  /*d8e0*/  STG.E.U16 [R14.64], R93 ;  /* 0x0000005d0e007986 */ /* 0x0001e2000c101506 */
[----:B------:R-:W-:-:S02]  /*d8f0*/  LEA R26, P1, R27, R10, 0x1 ;  /* 0x0000000a1b1a7211 */ /* 0x000fc400078208ff */
[-C--:B------:R-:W-:Y:S02]  /*d900*/  LEA.HI.X.SX32 R35, R35, R0.reuse, 0x1, P0 ;  /* 0x0000000023237211 */ /* 0x080fe400000f0eff */
[----:B------:R-:W-:Y:S02]  /*d910*/  LEA.HI.X.SX32 R27, R27, R0, 0x1, P1 ;  /* 0x000000001b1b7211 */ /* 0x000fe400008f0eff */
[----:B------:R-:W-:Y:S02]  /*d920*/  ISETP.GE.U32.AND P1, PT, R13, 0x7f800000, PT ;  /* 0x7f8000000d00780c */ /* 0x000fe40003f26070 */
[----:B0-----:R-:W-:Y:S02]  /*d930*/  LEA R15, R22, R88, 0x2 ;  /* 0x00000058160f7211 */ /* 0x001fe400078e10ff */
[----:B------:R-:W-:-:S04]  /*d940*/  LEA R22, P0, R23, R10, 0x1 ;  /* 0x0000000a17167211 */ /* 0x000fc800078008ff */
[----:B------:R-:W-:Y:S02]  /*d950*/  LEA.HI.X.SX32 R23, R23, R0, 0x1, P0 ;  /* 0x0000000017177211 */ /* 0x000fe400000f0eff */
[----:B------:R-:W-:Y:S01]  /*d960*/  LEA R14, P0, R15, R10, 0x1 ;  /* 0x0000000a0f0e7211 */ /* 0x000fe200078008ff */
[----:B------:R-:W-:-:S03]  /*d970*/  FADD R250, R84, R250 ;  /* 0x000000fa54fa7221 */ /* 0x000fc60000000000 */
[----:B------:R-:W-:Y:S02]  /*d980*/  LEA.HI.X.SX32 R15, R15, R0, 0x1, P0 ;  /* 0x000000000f0f7211 */ /* 0x000fe400000f0eff */
[----:B------:R-:W-:Y:S02]  /*d990*/  LEA R240, P0, R88, R10, 0x1 ;  /* 0x0000000a58f07211 */ /* 0x000fe400078008ff */
[----:B------:R-:W-:Y:S02]  /*d9a0*/  IADD3 R84, R11, -0x3f3504f3, RZ ;  /* 0xc0cafb0d0b547810 */ /* 0x000fe40007ffe0ff */
[----:B------:R-:W-:Y:S02]  /*d9b0*/  LEA.HI R252, R252, R241, RZ, 0x1f ;  /* 0x000000f1fcfc7211 */ /* 0x000fe400078ff8ff */
[----:B------:R-:W-:Y:S01]  /*d9c0*/  LEA.HI.X.SX32 R241, R88, R0, 0x1, P0 ;  /* 0x0000000058f17211 */ /* 0x000fe200000f0eff */
[----:B------:R-:W-:Y:S01]  /*d9d0*/  @P1 IMAD.MOV.U32 R0, RZ, RZ, 0x7f800000 ;  /* 0x7f800000ff001424 */ /* 0x000fe200078e00ff */
[----:B------:R-:W-:-:S03]  /*d9e0*/  LOP3.LUT R84, R84, 0xff800000, RZ, 0xc0, !PT ;  /* 0xff80000054547812 */ /* 0x000fc600078ec0ff */
[----:B------:R-:W-:Y:S01]  /*d9f0*/  @P1 FFMA.FTZ R250, R13, R0, +INF ;  /* 0x7f8000000dfa1423 */ /* 0x000fe20000010000 */
[----:B------:R-:W-:-:S05]  /*da00*/  IADD3 R0, R11, -R84, RZ ;  /* 0x800000540b007210 */ /* 0x000fca0007ffe0ff */
[----:B------:R-:W-:-:S04]  /*da10*/  FADD R0, R0, -1 ;  /* 0xbf80000000007421 */ /* 0x000fc80000000000 */
[----:B------:R-:W-:-:S04]  /*da20*/  FFMA.FTZ R92, R0, R251, -0.16845393180847167969 ;  /* 0xbe2c7f30005c7423 */ /* 0x000fc800000100fb */
[----:B------:R-:W-:-:S04]  /*da30*/  FFMA.FTZ R92, R0, R92, 0.1716887056827545166 ;  /* 0x3e2fcf2a005c7423 */ /* 0x000fc8000001005c */
[----:B------:R-:W-:-:S04]  /*da40*/  FFMA.FTZ R92, R0, R92, -0.17900948226451873779 ;  /* 0xbe374e43005c7423 */ /* 0x000fc8000001005c */
[----:B------:R-:W-:-:S04]  /*da50*/  FFMA.FTZ R92, R0, R92, 0.20512372255325317383 ;  /* 0x3e520bf4005c7423 */ /* 0x000fc8000001005c */
[----:B------:R-:W-:-:S04]  /*da60*/  FFMA.FTZ R92, R0, R92, -0.24046532809734344482 ;  /* 0xbe763c8b005c7423 */ /* 0x000fc8000001005c */
[----:B------:R-:W-:-:S04]  /*da70*/  FFMA.FTZ R92, R0, R92, 0.28857114911079406738 ;  /* 0x3e93bf99005c7423 */ /* 0x000fc8000001005c */
[----:B------:R-:W-:-:S04]  /*da80*/  FFMA.FTZ R92, R0, R92, -0.36067417263984680176 ;  /* 0xbeb8aa49005c7423 */ /* 0x000fc8000001005c */
[----:B------:R-:W-:Y:S01]  /*da90*/  FFMA.FTZ R92, R0, R92, 0.48089820146560668945 ;  /* 0x3ef6384a005c7423 */ /* 0x000fe2000001005c */
[----:B------:R-:W-:-:S03]  /*daa0*/  LOP3.LUT P3, RZ, R9, 0x20, RZ, 0xc0, !PT ;  /* 0x0000002009ff7812 */ /* 0x000fc6000786c0ff */
[----:B------:R-:W-:Y:S01]  /*dab0*/  FFMA.FTZ R92, R0, R92, -0.72134751081466674805 ;  /* 0xbf38aa3b005c7423 */ /* 0x000fe2000001005c */
[----:B------:R-:W-:-:S03]  /*dac0*/  LOP3.LUT P2, RZ, R9, 0x8, RZ, 0xc0, !PT ;  /* 0x0000000809ff7812 */ /* 0x000fc6000784c0ff */
[----:B------:R-:W-:Y:S01]  /*dad0*/  FMUL R96, R0, R92 ;  /* 0x0000005c00607220 */ /* 0x000fe20000400000 */
[----:B------:R-:W-:Y:S02]  /*dae0*/  FSEL R92, RZ, -23, P3 ;  /* 0xc1b80000ff5c7808 */ /* 0x000fe40001800000 */
[C---:B------:R-:W-:Y:S02]  /*daf0*/  LOP3.LUT P3, RZ, R9.reuse, 0x4, RZ, 0xc0, !PT ;  /* 0x0000000409ff7812 */ /* 0x040fe4000786c0ff */
[----:B------:R-:W-:Y:S02]  /*db00*/  LOP3.LUT P4, RZ, R9, 0x10, RZ, 0xc0, !PT ;  /* 0x0000001009ff7812 */ /* 0x000fe4000788c0ff */
[----:B------:R-:W2:Y:S01]  /*db10*/  LDL.LU R9, [R1+0x178] ;  /* 0x0001780001097983 */ /* 0x000ea20000300800 */
[----:B------:R-:W-:Y:S02]  /*db20*/  FSETP.NEU.AND P0, PT, R245, RZ, PT ;  /* 0x000000fff500720b */ /* 0x000fe40003f0d000 */
[----:B------:R-:W-:-:S04]  /*db30*/  IADD3 R245, R12, -0x3f3504f3, RZ ;  /* 0xc0cafb0d0cf57810 */ /* 0x000fc80007ffe0ff */
[----:B------:R-:W-:-:S05]  /*db40*/  LOP3.LUT R245, R245, 0xff800000, RZ, 0xc0, !PT ;  /* 0xff800000f5f57812 */ /* 0x000fca00078ec0ff */
[----:B------:R-:W-:-:S04]  /*db50*/  IMAD.IADD R10, R12, 0x1, -R245 ;  /* 0x000000010c0a7824 */ /* 0x000fc800078e0af5 */
        /* <DEDUP_REMOVED lines=8> */
[----:B------:R-:W-:-:S04]  /*dbe0*/  FFMA.FTZ R88, R10, R88, 0.48089820146560668945 ;  /* 0x3ef6384a0a587423 */ /* 0x000fc80000010058 */
[----:B------:R-:W-:-:S04]  /*dbf0*/  FFMA.FTZ R88, R10, R88, -0.72134751081466674805 ;  /* 0xbf38aa3b0a587423 */ /* 0x000fc80000010058 */
[C---:B------:R-:W-:Y:S01]  /*dc00*/  FMUL R88, R10.reuse, R88 ;  /* 0x000000580a587220 */ /* 0x040fe20000400000 */
[----:B------:R-:W0:Y:S03]  /*dc10*/  I2F R84, R84 ;  /* 0x0000005400547306 */ /* 0x000e260000201400 */
[----:B------:R-:W-:-:S05]  /*dc20*/  FMUL R88, R10, R88 ;  /* 0x000000580a587220 */ /* 0x000fca0000400000 */
[----:B------:R-:W1:Y:S01]  /*dc30*/  I2F R245, R245 ;  /* 0x000000f500f57306 */ /* 0x000e620000201400 */
[----:B------:R-:W-:Y:S01]  /*dc40*/  FFMA.FTZ R88, R10, 1.4426950216293334961, R88 ;  /* 0x3fb8aa3b0a587823 */ /* 0x000fe20000010058 */
[----:B------:R-:W-:Y:S02]  /*dc50*/  FSEL R10, RZ, -23, P2 ;  /* 0xc1b80000ff0a7808 */ /* 0x000fe40001000000 */
[----:B------:R-:W-:Y:S02]  /*dc60*/  ISETP.GE.U32.AND P2, PT, R12, 0x7f800000, PT ;  /* 0x7f8000000c00780c */ /* 0x000fe40003f46070 */
[----:B------:R-:W-:Y:S01]  /*dc70*/  ISETP.GE.U32.AND P1, PT, R11, 0x7f800000, PT ;  /* 0x7f8000000b00780c */ /* 0x000fe20003f26070 */
[----:B------:R-:W-:Y:S02]  /*dc80*/  FMUL R96, R0, R96 ;  /* 0x0000006000607220 */ /* 0x000fe40000400000 */
[----:B0-----:R-:W-:Y:S02]  /*dc90*/  FFMA.FTZ R84, R84, 1.1920928955078125e-07, R92 ;  /* 0x3400000054547823 */ /* 0x001fe4000001005c */
[----:B------:R-:W-:-:S02]  /*dca0*/  FFMA.FTZ R0, R0, 1.4426950216293334961, R96 ;  /* 0x3fb8aa3b00007823 */ /* 0x000fc40000010060 */
[----:B-1----:R-:W-:-:S04]  /*dcb0*/  FFMA.FTZ R10, R245, 1.1920928955078125e-07, R10 ;  /* 0x34000000f50a7823 */ /* 0x002fc8000001000a */
[----:B------:R-:W-:Y:S02]  /*dcc0*/  @P2 IMAD.MOV.U32 R245, RZ, RZ, 0x7f800000 ;  /* 0x7f800000fff52424 */ /* 0x000fe400078e00ff */
[----:B------:R-:W-:Y:S01]  /*dcd0*/  FADD R0, R84, R0 ;  /* 0x0000000054007221 */ /* 0x000fe20000000000 */
[----:B------:R-:W-:Y:S01]  /*dce0*/  @P1 MOV R84, 0x7f800000 ;  /* 0x7f80000000541802 */ /* 0x000fe20000000f00 */
[----:B------:R-:W-:Y:S02]  /*dcf0*/  FADD R10, R10, R88 ;  /* 0x000000580a0a7221 */ /* 0x000fe40000000000 */
[----:B------:R-:W-:Y:S01]  /*dd00*/  @P2 FFMA.FTZ R10, R12, R245, +INF ;  /* 0x7f8000000c0a2423 */ /* 0x000fe200000100f5 */
[----:B------:R-:W-:Y:S01]  /*dd10*/  IADD3 R245, R246, -0x3f3504f3, RZ ;  /* 0xc0cafb0df6f57810 */ /* 0x000fe20007ffe0ff */
[C---:B------:R-:W-:Y:S01]  /*dd20*/  @P1 FFMA.FTZ R0, R11.reuse, R84, +INF ;  /* 0x7f8000000b001423 */ /* 0x040fe20000010054 */
[----:B------:R-:W-:Y:S02]  /*dd30*/  FSETP.NEU.AND P2, PT, R11, RZ, PT ;  /* 0x000000ff0b00720b */ /* 0x000fe40003f4d000 */
[----:B------:R-:W-:-:S02]  /*dd40*/  IADD3 R11, R242, -0x3f3504f3, RZ ;  /* 0xc0cafb0df20b7810 */ /* 0x000fc40007ffe0ff */
[----:B------:R-:W-:Y:S02]  /*dd50*/  LOP3.LUT R245, R245, 0xff800000, RZ, 0xc0, !PT ;  /* 0xff800000f5f57812 */ /* 0x000fe400078ec0ff */
[----:B------:R-:W-:Y:S02]  /*dd60*/  LOP3.LUT R11, R11, 0xff800000, RZ, 0xc0, !PT ;  /* 0xff8000000b0b7812 */ /* 0x000fe400078ec0ff */
[----:B------:R-:W-:-:S03]  /*dd70*/  IADD3 R84, R246, -R245, RZ ;  /* 0x800000f5f6547210 */ /* 0x000fc60007ffe0ff */
[----:B------:R-:W-:Y:S02]  /*dd80*/  IMAD.IADD R88, R242, 0x1, -R11 ;  /* 0x00000001f2587824 */ /* 0x000fe400078e0a0b */
[----:B------:R-:W-:Y:S02]  /*dd90*/  FADD R84, R84, -1 ;  /* 0xbf80000054547421 */ /* 0x000fe40000000000 */
[----:B------:R-:W-:Y:S02]  /*dda0*/  FADD R88, R88, -1 ;  /* 0xbf80000058587421 */ /* 0x000fe40000000000 */
[-C--:B------:R-:W-:Y:S02]  /*ddb0*/  FFMA.FTZ R92, R84, R251.reuse, -0.16845393180847167969 ;  /* 0xbe2c7f30545c7423 */ /* 0x080fe400000100fb */
[----:B------:R-:W-:Y:S02]  /*ddc0*/  FFMA.FTZ R96, R88, R251, -0.16845393180847167969 ;  /* 0xbe2c7f3058607423 */ /* 0x000fe400000100fb */
[----:B------:R-:W-:-:S04]  /*ddd0*/  FFMA.FTZ R251, R84, R92, 0.1716887056827545166 ;  /* 0x3e2fcf2a54fb7423 */ /* 0x000fc8000001005c */
[----:B------:R-:W-:-:S04]  /*dde0*/  FFMA.FTZ R251, R84, R251, -0.17900948226451873779 ;  /* 0xbe374e4354fb7423 */ /* 0x000fc800000100fb */
[----:B------:R-:W-:Y:S02]  /*ddf0*/  FFMA.FTZ R251, R84, R251, 0.20512372255325317383 ;  /* 0x3e520bf454fb7423 */ /* 0x000fe400000100fb */
[----:B------:R-:W-:Y:S02]  /*de00*/  FFMA.FTZ R96, R88, R96, 0.1716887056827545166 ;  /* 0x3e2fcf2a58607423 */ /* 0x000fe40000010060 */
[----:B------:R-:W-:Y:S02]  /*de10*/  FFMA.FTZ R251, R84, R251, -0.24046532809734344482 ;  /* 0xbe763c8b54fb7423 */ /* 0x000fe400000100fb */
[----:B------:R-:W-:Y:S02]  /*de20*/  FFMA.FTZ R96, R88, R96, -0.17900948226451873779 ;  /* 0xbe374e4358607423 */ /* 0x000fe40000010060 */
[----:B------:R-:W-:Y:S02]  /*de30*/  FFMA.FTZ R251, R84, R251, 0.28857114911079406738 ;  /* 0x3e93bf9954fb7423 */ /* 0x000fe400000100fb */
[----:B------:R-:W-:-:S02]  /*de40*/  FFMA.FTZ R96, R88, R96, 0.20512372255325317383 ;  /* 0x3e520bf458607423 */ /* 0x000fc40000010060 */
[----:B------:R-:W-:Y:S02]  /*de50*/  FFMA.FTZ R251, R84, R251, -0.36067417263984680176 ;  /* 0xbeb8aa4954fb7423 */ /* 0x000fe400000100fb */
[----:B------:R-:W-:Y:S02]  /*de60*/  FFMA.FTZ R96, R88, R96, -0.24046532809734344482 ;  /* 0xbe763c8b58607423 */ /* 0x000fe40000010060 */
[----:B------:R-:W-:Y:S02]  /*de70*/  FFMA.FTZ R251, R84, R251, 0.48089820146560668945 ;  /* 0x3ef6384a54fb7423 */ /* 0x000fe400000100fb */
[----:B------:R-:W-:Y:S02]  /*de80*/  FFMA.FTZ R96, R88, R96, 0.28857114911079406738 ;  /* 0x3e93bf9958607423 */ /* 0x000fe40000010060 */
[----:B------:R-:W-:Y:S01]  /*de90*/  FFMA.FTZ R251, R84, R251, -0.72134751081466674805 ;  /* 0xbf38aa3b54fb7423 */ /* 0x000fe200000100fb */
[----:B------:R-:W0:Y:S01]  /*dea0*/  I2F R245, R245 ;  /* 0x000000f500f57306 */ /* 0x000e220000201400 */
[----:B------:R-:W-:-:S02]  /*deb0*/  FFMA.FTZ R96, R88, R96, -0.36067417263984680176 ;  /* 0xbeb8aa4958607423 */ /* 0x000fc40000010060 */
[----:B------:R-:W-:Y:S01]  /*dec0*/  FMUL R251, R84, R251 ;  /* 0x000000fb54fb7220 */ /* 0x000fe20000400000 */
[----:B------:R-:W-:Y:S02]  /*ded0*/  FSEL R92, RZ, -23, P3 ;  /* 0xc1b80000ff5c7808 */ /* 0x000fe40001800000 */
[----:B------:R-:W-:Y:S01]  /*dee0*/  ISETP.GE.U32.AND P3, PT, R246, 0x7f800000, PT ;  /* 0x7f800000f600780c */ /* 0x000fe20003f66070 */
[----:B------:R-:W-:Y:S01]  /*def0*/  FMUL R251, R84, R251 ;  /* 0x000000fb54fb7220 */ /* 0x000fe20000400000 */
[----:B------:R-:W1:Y:S01]  /*df00*/  I2F R11, R11 ;  /* 0x0000000b000b7306 */ /* 0x000e620000201400 */
[----:B------:R-:W-:Y:S02]  /*df10*/  FFMA.FTZ R96, R88, R96, 0.48089820146560668945 ;  /* 0x3ef6384a58607423 */ /* 0x000fe40000010060 */
[----:B------:R-:W-:Y:S01]  /*df20*/  FFMA.FTZ R251, R84, 1.4426950216293334961, R251 ;  /* 0x3fb8aa3b54fb7823 */ /* 0x000fe200000100fb */
[----:B------:R-:W-:Y:S01]  /*df30*/  FSEL R84, RZ, -23, P4 ;  /* 0xc1b80000ff547808 */ /* 0x000fe20002000000 */
[----:B------:R-:W-:Y:S01]  /*df40*/  FFMA.FTZ R96, R88, R96, -0.72134751081466674805 ;  /* 0xbf38aa3b58607423 */ /* 0x000fe20000010060 */
[----:B------:R-:W-:-:S03]  /*df50*/  ISETP.GE.U32.AND P4, PT, R242, 0x7f800000, PT ;  /* 0x7f800000f200780c */ /* 0x000fc60003f86070 */
[C---:B------:R-:W-:Y:S02]  /*df60*/  FMUL R96, R88.reuse, R96 ;  /* 0x0000006058607220 */ /* 0x040fe40000400000 */
[----:B0-----:R-:W-:Y:S01]  /*df70*/  FFMA.FTZ R92, R245, 1.1920928955078125e-07, R92 ;  /* 0x34000000f55c7823 */ /* 0x001fe2000001005c */
[----:B------:R-:W-:Y:S01]  /*df80*/  @P3 MOV R245, 0x7f800000 ;  /* 0x7f80000000f53802 */ /* 0x000fe20000000f00 */
[----:B------:R-:W-:Y:S02]  /*df90*/  FMUL R96, R88, R96 ;  /* 0x0000006058607220 */ /* 0x000fe40000400000 */
[----:B------:R-:W-:Y:S01]  /*dfa0*/  FADD R92, R92, R251 ;  /* 0x000000fb5c5c7221 */ /* 0x000fe20000000000 */
[----:B------:R-:W-:Y:S01]  /*dfb0*/  PRMT R117, R141, 0x7632, R117 ;  /* 0x000076328d757816 */ /* 0x000fe20000000075 */
[----:B------:R-:W-:Y:S02]  /*dfc0*/  FFMA.FTZ R96, R88, 1.4426950216293334961, R96 ;  /* 0x3fb8aa3b58607823 */ /* 0x000fe40000010060 */
[----:B-1----:R-:W-:-:S02]  /*dfd0*/  FFMA.FTZ R11, R11, 1.1920928955078125e-07, R84 ;  /* 0x340000000b0b7823 */ /* 0x002fc40000010054 */
[----:B------:R-:W-:Y:S01]  /*dfe0*/  @P3 FFMA.FTZ R92, R246, R245, +INF ;  /* 0x7f800000f65c3423 */ /* 0x000fe200000100f5 */
[----:B------:R-:W-:Y:S01]  /*dff0*/  PRMT R116, R137, 0x7632, R116 ;  /* 0x0000763289747816 */ /* 0x000fe20000000074 */
[----:B------:R-:W-:Y:S01]  /*e000*/  @P4 IMAD.MOV.U32 R245, RZ, RZ, 0x7f800000 ;  /* 0x7f800000fff54424 */ /* 0x000fe200078e00ff */
[----:B------:R-:W-:Y:S01]  /*e010*/  PRMT R133, R133, 0x7632, R133 ;  /* 0x0000763285857816 */ /* 0x000fe20000000085 */
[----:B------:R-:W-:Y:S01]  /*e020*/  FADD R11, R11, R96 ;  /* 0x000000600b0b7221 */ /* 0x000fe20000000000 */
[----:B------:R-:W-:Y:S01]  /*e030*/  STG.E.U16 [R238.64], R89 ;  /* 0x00000059ee007986 */ /* 0x000fe2000c101506 */
[----:B------:R-:W-:Y:S01]  /*e040*/  PRMT R129, R129, 0x7632, R129 ;  /* 0x0000763281817816 */ /* 0x000fe20000000081 */
[----:B------:R-:W-:Y:S01]  /*e050*/  @P4 FFMA.FTZ R11, R242, R245, +INF ;  /* 0x7f800000f20b4423 */ /* 0x000fe200000100f5 */
[----:B------:R-:W-:Y:S01]  /*e060*/  PRMT R113, R125, 0x7632, R113 ;  /* 0x000076327d717816 */ /* 0x000fe20000000071 */
[----:B------:R0:W-:Y:S01]  /*e070*/  STG.E.U16 [R236.64], R85 ;  /* 0x00000055ec007986 */ /* 0x0001e2000c101506 */
[----:B------:R-:W-:-:S02]  /*e080*/  FSEL R245, R0, -INF , P2 ;  /* 0xff80000000f57808 */ /* 0x000fc40001000000 */
[----:B------:R-:W-:Y:S01]  /*e090*/  PRMT R112, R121, 0x7632, R112 ;  /* 0x0000763279707816 */ /* 0x000fe20000000070 */
[----:B------:R-:W-:Y:S01]  /*e0a0*/  STG.E.U16 [R234.64], R117 ;  /* 0x00000075ea007986 */ /* 0x000fe2000c101506 */
[----:B------:R-:W-:Y:S02]  /*e0b0*/  PRMT R109, R145, 0x7632, R109 ;  /* 0x00007632916d7816 */ /* 0x000fe4000000006d */
[----:B------:R-:W-:Y:S01]  /*e0c0*/  FSETP.NEU.AND P3, PT, R12, RZ, PT ;  /* 0x000000ff0c00720b */ /* 0x000fe20003f6d000 */
[----:B------:R-:W-:Y:S01]  /*e0d0*/  STG.E.U16 [R232.64], R116 ;  /* 0x00000074e8007986 */ /* 0x000fe2000c101506 */
[----:B------:R-:W-:Y:S02]  /*e0e0*/  PRMT R0, R117, 0x7632, R0 ;  /* 0x0000763275007816 */ /* 0x000fe40000000000 */
[----:B------:R-:W-:Y:S01]  /*e0f0*/  PRMT R12, R113, 0x7632, R12 ;  /* 0x00007632710c7816 */ /* 0x000fe2000000000c */
[----:B------:R-:W-:Y:S01]  /*e100*/  STG.E.U16 [R230.64], R133 ;  /* 0x00000085e6007986 */ /* 0x000fe2000c101506 */
[----:B------:R-:W-:-:S03]  /*e110*/  PRMT R108, R109, 0x7632, R108 ;  /* 0x000076326d6c7816 */ /* 0x000fc6000000006c */
        /* <DEDUP_REMOVED lines=11> */
[----:B0-----:R-:W-:-:S03]  /*e1d0*/  PRMT R85, R85, 0x7632, R85 ;  /* 0x0000763255557816 */ /* 0x001fc60000000055 */
[----:B------:R-:W-:Y:S04]  /*e1e0*/  STG.E.U16 [R216.64], R108 ;  /* 0x0000006cd8007986 */ /* 0x000fe8000c101506 */
[----:B------:R-:W-:Y:S04]  /*e1f0*/  STG.E.U16 [R214.64], R105 ;  /* 0x00000069d6007986 */ /* 0x000fe8000c101506 */
[----:B------:R-:W-:Y:S04]  /*e200*/  STG.E.U16 [R212.64], R101 ;  /* 0x00000065d4007986 */ /* 0x000fe8000c101506 */
[----:B------:R-:W-:Y:S04]  /*e210*/  STG.E.U16 [R210.64], R97 ;  /* 0x00000061d2007986 */ /* 0x000fe8000c101506 */
[----:B------:R-:W-:Y:S04]  /*e220*/  STG.E.U16 [R204.64], R93 ;  /* 0x0000005dcc007986 */ /* 0x000fe8000c101506 */
[----:B------:R-:W-:Y:S04]  /*e230*/  STG.E.U16 [R208.64], R104 ;  /* 0x00000068d0007986 */ /* 0x000fe8000c101506 */
[----:B------:R0:W-:Y:S04]  /*e240*/  STG.E.U16 [R206.64], R85 ;  /* 0x00000055ce007986 */ /* 0x0001e8000c101506 */
[----:B------:R-:W-:Y:S04]  /*e250*/  STG.E.U16 [R202.64], R142 ;  /* 0x0000008eca007986 */ /* 0x000fe8000c101506 */
[----:B------:R-:W-:Y:S04]  /*e260*/  STG.E.U16 [R200.64], R138 ;  /* 0x0000008ac8007986 */ /* 0x000fe8000c101506 */
[----:B------:R1:W-:Y:S04]  /*e270*/  STG.E.U16 [R198.64], R134 ;  /* 0x00000086c6007986 */ /* 0x0003e8000c101506 */
[----:B------:R3:W-:Y:S04]  /*e280*/  STG.E.U16 [R196.64], R130 ;  /* 0x00000082c4007986 */ /* 0x0007e8000c101506 */
[----:B------:R4:W-:Y:S04]  /*e290*/  STG.E.U16 [R194.64], R126 ;  /* 0x0000007ec2007986 */ /* 0x0009e8000c101506 */
[----:B------:R5:W-:Y:S04]  /*e2a0*/  STG.E.U16 [R192.64], R122 ;  /* 0x0000007ac0007986 */ /* 0x000be8000c101506 */
[----:B------:R1:W-:Y:S04]  /*e2b0*/  STG.E.U16 [R190.64], R118 ;  /* 0x00000076be007986 */ /* 0x0003e8000c101506 */
[----:B------:R2:W-:Y:S01]  /*e2c0*/  STG.E.U16 [R188.64], R114 ;  /* 0x00000072bc007986 */ /* 0x0005e2000c101506 */
[----:B0-----:R-:W-:-:S03]  /*e2d0*/  PRMT R85, R142, 0x7632, R85 ;  /* 0x000076328e557816 */ /* 0x001fc60000000055 */
[----:B------:R0:W-:Y:S01]  /*e2e0*/  STG.E.U16 [R186.64], R146 ;  /* 0x00000092ba007986 */ /* 0x0001e2000c101506 */
[----:B------:R-:W-:-:S03]  /*e2f0*/  PRMT R84, R138, 0x7632, R84 ;  /* 0x000076328a547816 */ /* 0x000fc60000000054 */
[----:B------:R0:W-:Y:S01]  /*e300*/  STG.E.U16 [R184.64], R110 ;  /* 0x0000006eb8007986 */ /* 0x0001e2000c101506 */
[----:B-1----:R-:W-:-:S03]  /*e310*/  PRMT R134, R134, 0x7632, R134 ;  /* 0x0000763286867816 */ /* 0x002fc60000000086 */
[----:B------:R1:W-:Y:S01]  /*e320*/  STG.E.U16 [R182.64], R106 ;  /* 0x0000006ab6007986 */ /* 0x0003e2000c101506 */
[----:B---3--:R-:W-:-:S03]  /*e330*/  PRMT R130, R130, 0x7632, R130 ;  /* 0x0000763282827816 */ /* 0x008fc60000000082 */
[----:B------:R3:W-:Y:S01]  /*e340*/  STG.E.U16 [R180.64], R102 ;  /* 0x00000066b4007986 */ /* 0x0007e2000c101506 */
[----:B----4-:R-:W-:-:S03]  /*e350*/  PRMT R126, R126, 0x7632, R126 ;  /* 0x000076327e7e7816 */ /* 0x010fc6000000007e */
[----:B------:R4:W-:Y:S01]  /*e360*/  STG.E.U16 [R178.64], R98 ;  /* 0x00000062b2007986 */ /* 0x0009e2000c101506 */
[----:B-----5:R-:W-:-:S03]  /*e370*/  PRMT R122, R122, 0x7632, R122 ;  /* 0x000076327a7a7816 */ /* 0x020fc6000000007a */
[----:B------:R5:W-:Y:S01]  /*e380*/  STG.E.U16 [R176.64], R94 ;  /* 0x0000005eb0007986 */ /* 0x000be2000c101506 */
[----:B------:R-:W-:-:S03]  /*e390*/  PRMT R118, R118, 0x7632, R118 ;  /* 0x0000763276767816 */ /* 0x000fc60000000076 */
[----:B------:R1:W-:Y:S01]  /*e3a0*/  STG.E.U16 [R174.64], R90 ;  /* 0x0000005aae007986 */ /* 0x0003e2000c101506 */
[----:B--2---:R-:W-:-:S03]  /*e3b0*/  PRMT R114, R114, 0x7632, R114 ;  /* 0x0000763272727816 */ /* 0x004fc60000000072 */
[----:B------:R2:W-:Y:S01]  /*e3c0*/  STG.E.U16 [R172.64], R86 ;  /* 0x00000056ac007986 */ /* 0x0005e2000c101506 */
[----:B0-----:R-:W-:-:S03]  /*e3d0*/  PRMT R146, R146, 0x7632, R146 ;  /* 0x0000763292927816 */ /* 0x001fc60000000092 */
[----:B------:R-:W-:Y:S01]  /*e3e0*/  STG.E.U16 [R170.64], R85 ;  /* 0x00000055aa007986 */ /* 0x000fe2000c101506 */
[----:B------:R-:W-:-:S03]  /*e3f0*/  PRMT R110, R110, 0x7632, R110 ;  /* 0x000076326e6e7816 */ /* 0x000fc6000000006e */
[----:B------:R-:W-:Y:S01]  /*e400*/  STG.E.U16 [R168.64], R84 ;  /* 0x00000054a8007986 */ /* 0x000fe2000c101506 */
[----:B-1----:R-:W-:-:S03]  /*e410*/  PRMT R106, R106, 0x7632, R106 ;  /* 0x000076326a6a7816 */ /* 0x002fc6000000006a */
[----:B------:R-:W-:Y:S01]  /*e420*/  STG.E.U16 [R166.64], R134 ;  /* 0x00000086a6007986 */ /* 0x000fe2000c101506 */
[----:B---3--:R-:W-:-:S03]  /*e430*/  PRMT R102, R102, 0x7632, R102 ;  /* 0x0000763266667816 */ /* 0x008fc60000000066 */
[----:B------:R-:W-:Y:S01]  /*e440*/  STG.E.U16 [R164.64], R130 ;  /* 0x00000082a4007986 */ /* 0x000fe2000c101506 */
[----:B----4-:R-:W-:-:S03]  /*e450*/  PRMT R98, R98, 0x7632, R98 ;  /* 0x0000763262627816 */ /* 0x010fc60000000062 */
[----:B------:R-:W-:Y:S01]  /*e460*/  STG.E.U16 [R162.64], R126 ;  /* 0x0000007ea2007986 */ /* 0x000fe2000c101506 */
[----:B-----5:R-:W-:-:S03]  /*e470*/  PRMT R94, R94, 0x7632, R94 ;  /* 0x000076325e5e7816 */ /* 0x020fc6000000005e */
[----:B------:R-:W-:Y:S01]  /*e480*/  STG.E.U16 [R160.64], R122 ;  /* 0x0000007aa0007986 */ /* 0x000fe2000c101506 */
[----:B------:R-:W-:-:S03]  /*e490*/  PRMT R90, R90, 0x7632, R90 ;  /* 0x000076325a5a7816 */ /* 0x000fc6000000005a */
[----:B------:R-:W-:Y:S01]  /*e4a0*/  STG.E.U16 [R158.64], R118 ;  /* 0x000000769e007986 */ /* 0x000fe2000c101506 */
[----:B--2---:R-:W-:-:S03]  /*e4b0*/  PRMT R86, R86, 0x7632, R86 ;  /* 0x0000763256567816 */ /* 0x004fc60000000056 */
[----:B------:R-:W-:Y:S04]  /*e4c0*/  STG.E.U16 [R156.64], R114 ;  /* 0x000000729c007986 */ /* 0x000fe8000c101506 */
        /* <DEDUP_REMOVED lines=9> */
[----:B------:R0:W-:Y:S04]  /*e560*/  STG.E.U16 [R68.64], R139 ;  /* 0x0000008b44007986 */ /* 0x0001e8000c101506 */
[----:B------:R1:W-:Y:S04]  /*e570*/  STG.E.U16 [R64.64], R135 ;  /* 0x0000008740007986 */ /* 0x0003e8000c101506 */
[----:B------:R2:W-:Y:S04]  /*e580*/  STG.E.U16 [R60.64], R131 ;  /* 0x000000833c007986 */ /* 0x0005e8000c101506 */
[----:B------:R3:W-:Y:S04]  /*e590*/  STG.E.U16 [R56.64], R127 ;  /* 0x0000007f38007986 */ /* 0x0007e8000c101506 */
[----:B------:R4:W-:Y:S04]  /*e5a0*/  STG.E.U16 [R52.64], R123 ;  /* 0x0000007b34007986 */ /* 0x0009e8000c101506 */
[----:B------:R5:W-:Y:S04]  /*e5b0*/  STG.E.U16 [R48.64], R119 ;  /* 0x0000007730007986 */ /* 0x000be8000c101506 */
[----:B------:R1:W-:Y:S01]  /*e5c0*/  STG.E.U16 [R44.64], R115 ;  /* 0x000000732c007986 */ /* 0x0003e2000c101506 */
[----:B------:R-:W-:-:S03]  /*e5d0*/  PRMT R0, R143, 0x7632, R0 ;  /* 0x000076328f007816 */ /* 0x000fc60000000000 */
[----:B------:R2:W-:Y:S01]  /*e5e0*/  STG.E.U16 [R40.64], R147 ;  /* 0x0000009328007986 */ /* 0x0005e2000c101506 */
[----:B------:R-:W-:-:S03]  /*e5f0*/  PRMT R12, R139, 0x7632, R12 ;  /* 0x000076328b0c7816 */ /* 0x000fc6000000000c */
[----:B------:R3:W-:Y:S01]  /*e600*/  STG.E.U16 [R36.64], R111 ;  /* 0x0000006f24007986 */ /* 0x0007e2000c101506 */
[----:B0-----:R-:W-:-:S03]  /*e610*/  PRMT R69, R135, 0x7632, R69 ;  /* 0x0000763287457816 */ /* 0x001fc60000000045 */
[----:B------:R0:W-:Y:S01]  /*e620*/  STG.E.U16 [R32.64], R107 ;  /* 0x0000006b20007986 */ /* 0x0001e2000c101506 */
[----:B-1----:R-:W-:-:S03]  /*e630*/  PRMT R65, R131, 0x7632, R65 ;  /* 0x0000763283417816 */ /* 0x002fc60000000041 */
[----:B------:R1:W-:Y:S01]  /*e640*/  STG.E.U16 [R28.64], R103 ;  /* 0x000000671c007986 */ /* 0x0003e2000c101506 */
[----:B--2---:R-:W-:-:S03]  /*e650*/  PRMT R61, R127, 0x7632, R61 ;  /* 0x000076327f3d7816 */ /* 0x004fc6000000003d */
[----:B------:R2:W-:Y:S01]  /*e660*/  STG.E.U16 [R24.64], R99 ;  /* 0x0000006318007986 */ /* 0x0005e2000c101506 */
[----:B---3--:R-:W-:-:S03]  /*e670*/  PRMT R57, R123, 0x7632, R57 ;  /* 0x000076327b397816 */ /* 0x008fc60000000039 */
[----:B------:R3:W-:Y:S01]  /*e680*/  STG.E.U16 [R20.64], R95 ;  /* 0x0000005f14007986 */ /* 0x0007e2000c101506 */
[----:B----4-:R-:W-:-:S03]  /*e690*/  PRMT R53, R119, 0x7632, R53 ;  /* 0x0000763277357816 */ /* 0x010fc60000000035 */
[----:B------:R-:W-:Y:S01]  /*e6a0*/  STG.E.U16 [R18.64], R91 ;  /* 0x0000005b12007986 */ /* 0x000fe2000c101506 */
[----:B-----5:R-:W-:-:S03]  /*e6b0*/  PRMT R49, R115, 0x7632, R49 ;  /* 0x0000763273317816 */ /* 0x020fc60000000031 */
[----:B------:R4:W-:Y:S01]  /*e6c0*/  STG.E.U16 [R16.64], R87 ;  /* 0x0000005710007986 */ /* 0x0009e2000c101506 */
[----:B------:R-:W-:-:S03]  /*e6d0*/  PRMT R45, R147, 0x7632, R45 ;  /* 0x00007632932d7816 */ /* 0x000fc6000000002d */
        /* <DEDUP_REMOVED lines=11> */
[----:B------:R-:W-:-:S03]  /*e790*/  PRMT R120, R91, 0x7632, R120 ;  /* 0x000076325b787816 */ /* 0x000fc60000000078 */
[----:B------:R0:W-:Y:S01]  /*e7a0*/  STG.E.U16 [R50.64], R53 ;  /* 0x0000003532007986 */ /* 0x0001e2000c101506 */
[----:B---3--:R-:W-:-:S03]  /*e7b0*/  PRMT R21, R87, 0x7632, R21 ;  /* 0x0000763257157816 */ /* 0x008fc60000000015 */
[----:B------:R0:W-:Y:S04]  /*e7c0*/  STG.E.U16 [R46.64], R49 ;  /* 0x000000312e007986 */ /* 0x0001e8000c101506 */
[----:B------:R0:W-:Y:S04]  /*e7d0*/  STG.E.U16 [R42.64], R45 ;  /* 0x0000002d2a007986 */ /* 0x0001e8000c101506 */
[----:B------:R0:W-:Y:S04]  /*e7e0*/  STG.E.U16 [R38.64], R41 ;  /* 0x0000002926007986 */ /* 0x0001e8000c101506 */
[----:B------:R0:W-:Y:S04]  /*e7f0*/  STG.E.U16 [R34.64], R37 ;  /* 0x0000002522007986 */ /* 0x0001e8000c101506 */
[----:B------:R0:W-:Y:S04]  /*e800*/  STG.E.U16 [R30.64], R33 ;  /* 0x000000211e007986 */ /* 0x0001e8000c101506 */
[----:B------:R-:W1:Y:S04]  /*e810*/  S2R R136, SR_TID.X ;  /* 0x0000000000887919 */ /* 0x000e680000002100 */
[----:B------:R0:W-:Y:S04]  /*e820*/  STG.E.U16 [R26.64], R29 ;  /* 0x0000001d1a007986 */ /* 0x0001e8000c101506 */
[----:B------:R0:W-:Y:S04]  /*e830*/  STG.E.U16 [R22.64], R25 ;  /* 0x0000001916007986 */ /* 0x0001e8000c101506 */
[----:B------:R0:W-:Y:S04]  /*e840*/  STG.E.U16 [R240.64], R120 ;  /* 0x00000078f0007986 */ /* 0x0001e8000c101506 */
[----:B------:R0:W-:Y:S04]  /*e850*/  STG.E.U16 [R14.64], R21 ;  /* 0x000000150e007986 */ /* 0x0001e8000c101506 */
[----:B------:R-:W-:Y:S01]  /*e860*/  BAR.SYNC.DEFER_BLOCKING 0x0 ;  /* 0x0000000000007b1d */ /* 0x000fe20000010000 */
[----:B------:R-:W-:-:S02]  /*e870*/  FSETP.NEU.AND P4, PT, R246, RZ, PT ;  /* 0x000000fff600720b */ /* 0x000fc40003f8d000 */
[----:B------:R-:W-:Y:S02]  /*e880*/  FSEL R10, R10, -INF , P3 ;  /* 0xff8000000a0a7808 */ /* 0x000fe40001800000 */
[----:B------:R-:W-:Y:S02]  /*e890*/  FSETP.NEU.AND P3, PT, R13, RZ, PT ;  /* 0x000000ff0d00720b */ /* 0x000fe40003f6d000 */
[----:B------:R-:W-:Y:S02]  /*e8a0*/  FSEL R13, R92, -INF , P4 ;  /* 0xff8000005c0d7808 */ /* 0x000fe40002000000 */
[----:B------:R-:W-:Y:S02]  /*e8b0*/  FSETP.NEU.AND P1, PT, R244, RZ, PT ;  /* 0x000000fff400720b */ /* 0x000fe40003f2d000 */
[----:B------:R-:W-:Y:S02]  /*e8c0*/  FSETP.NEU.AND P2, PT, R243, RZ, PT ;  /* 0x000000fff300720b */ /* 0x000fe40003f4d000 */
[----:B------:R-:W-:Y:S01]  /*e8d0*/  FSETP.NEU.AND P4, PT, R242, RZ, PT ;  /* 0x000000fff200720b */ /* 0x000fe20003f8d000 */
[----:B----4-:R-:W-:Y:S01]  /*e8e0*/  FFMA R16, R13, 0.69314718246459960938, R2 ;  /* 0x3f3172180d107823 */ /* 0x010fe20000000002 */
[----:B------:R-:W-:Y:S01]  /*e8f0*/  FSEL R250, R250, -INF , P3 ;  /* 0xff800000fafa7808 */ /* 0x000fe20001800000 */
[----:B------:R-:W-:Y:S01]  /*e900*/  FFMA R17, R10, 0.69314718246459960938, R3 ;  /* 0x3f3172180a117823 */ /* 0x000fe20000000003 */
[----:B------:R-:W-:-:S02]  /*e910*/  FSEL R247, R247, -INF , P2 ;  /* 0xff800000f7f77808 */ /* 0x000fc40001000000 */
[----:B-----5:R-:W-:Y:S02]  /*e920*/  FSEL R0, R249, -INF , P1 ;  /* 0xff800000f9007808 */ /* 0x020fe40000800000 */
[----:B------:R-:W-:Y:S02]  /*e930*/  FSEL R3, R248, -INF , P0 ;  /* 0xff800000f8037808 */ /* 0x000fe40000000000 */
[----:B------:R-:W-:Y:S01]  /*e940*/  FSEL R2, R11, -INF , P4 ;  /* 0xff8000000b027808 */ /* 0x000fe20002000000 */
[----:B------:R-:W-:Y:S01]  /*e950*/  FFMA R18, R245, 0.69314718246459960938, R4 ;  /* 0x3f317218f5127823 */ /* 0x000fe20000000004 */
[----:B-1----:R-:W-:Y:S01]  /*e960*/  LOP3.LUT R140, R136, 0x1c, RZ, 0xc0, !PT ;  /* 0x0000001c888c7812 */ /* 0x002fe200078ec0ff */
[----:B------:R-:W-:Y:S02]  /*e970*/  FFMA R19, R250, 0.69314718246459960938, R5 ;  /* 0x3f317218fa137823 */ /* 0x000fe40000000005 */
[----:B------:R-:W-:Y:S02]  /*e980*/  FFMA R4, R247, 0.69314718246459960938, R6 ;  /* 0x3f317218f7047823 */ /* 0x000fe40000000006 */
[----:B------:R-:W-:-:S02]  /*e990*/  FFMA R5, R0, 0.69314718246459960938, R7 ;  /* 0x3f31721800057823 */ /* 0x000fc40000000007 */
[----:B------:R-:W-:Y:S02]  /*e9a0*/  FFMA R6, R3, 0.69314718246459960938, R8 ;  /* 0x3f31721803067823 */ /* 0x000fe40000000008 */
[----:B------:R-:W-:Y:S01]  /*e9b0*/  FFMA R7, R2, 0.69314718246459960938, R9 ;  /* 0x3f31721802077823 */ /* 0x000fe20000000009 */
[----:B------:R0:W-:Y:S04]  /*e9c0*/  STS.128 [R140.X4], R16 ;  /* 0x000000108c007388 */ /* 0x0001e80000004c00 */
[----:B------:R0:W-:Y:S01]  /*e9d0*/  STS.128 [R140.X4+0x80], R4 ;  /* 0x000080048c007388 */ /* 0x0001e20000004c00 */
[----:B------:R-:W-:-:S03]  /*e9e0*/  LOP3.LUT R136, R136, 0xff, RZ, 0xc0, !PT ;  /* 0x000000ff88887812 */ /* 0x000fc600078ec0ff */
[----:B------:R-:W-:Y:S01]  /*e9f0*/  BAR.SYNC.DEFER_BLOCKING 0x0 ;  /* 0x0000000000007b1d */ /* 0x000fe20000010000 */
[----:B------:R-:W-:-:S13]  /*ea00*/  ISETP.GE.U32.AND P5, PT, R136, 0x40, PT ;  /* 0x000000408800780c */ /* 0x000fda0003fa6070 */
[----:B------:R-:W-:Y:S05]  /*ea10*/  @P5 EXIT ;  /* 0x000000000000594d */ /* 0x000fea0003800000 */
[----:B0-----:R-:W0:Y:S04]  /*ea20*/  S2R R140, SR_CTAID.X ;  /* 0x00000000008c7919 */ /* 0x001e280000002500 */
[----:B------:R-:W1:Y:S04]  /*ea30*/  S2R R136, SR_CTAID.Y ;  /* 0x0000000000887919 */ /* 0x000e680000002600 */
[----:B------:R-:W2:Y:S04]  /*ea40*/  S2R R132, SR_TID.X ;  /* 0x0000000000847919 */ /* 0x000ea80000002100 */
[----:B------:R-:W3:Y:S01]  /*ea50*/  LDS R7, [R252] ;  /* 0x00000000fc077984 */ /* 0x000ee20000000800 */
[----:B0-----:R-:W-:Y:S01]  /*ea60*/  SHF.L.U32 R140, R140, 0x6, RZ ;  /* 0x000000068c8c7819 */ /* 0x001fe200000006ff */
[----:B-1----:R-:W-:-:S03]  /*ea70*/  IMAD R0, R136, c[0x0][0x1cc], RZ ;  /* 0x0000730088007a24 */ /* 0x002fc600078e02ff */
[----:B--2---:R-:W-:Y:S01]  /*ea80*/  LOP3.LUT R140, R140, 0x3f, R132, 0xf8, !PT ;  /* 0x0000003f8c8c7812 */ /* 0x004fe200078ef884 */
[C---:B------:R-:W-:Y:S02]  /*ea90*/  IMAD.SHL.U32 R2, R0.reuse, 0x4, RZ ;  /* 0x0000000400027824 */ /* 0x040fe400078e00ff */
[----:B------:R-:W-:Y:S01]  /*eaa0*/  IMAD.HI R0, R0, 0x4, RZ ;  /* 0x0000000400007827 */ /* 0x000fe200078e02ff */
[----:B------:R-:W-:-:S03]  /*eab0*/  SHF.L.U32 R3, R140, 0x2, RZ ;  /* 0x000000028c037819 */ /* 0x000fc600000006ff */
[----:B------:R-:W-:Y:S01]  /*eac0*/  IMAD.HI R5, R140, 0x4, RZ ;  /* 0x000000048c057827 */ /* 0x000fe200078e02ff */
[----:B------:R-:W-:-:S04]  /*ead0*/  IADD3 R2, P0, P1, R3, c[0x0][0x180], R2 ;  /* 0x0000600003027a10 */ /* 0x000fc8000791e002 */
[----:B------:R-:W-:-:S05]  /*eae0*/  IADD3.X R3, R5, c[0x0][0x184], R0, P0, P1 ;  /* 0x0000610005037a10 */ /* 0x000fca00007e2400 */
[----:B---3--:R-:W-:Y:S01]  /*eaf0*/  STG.E [R2.64], R7 ;  /* 0x0000000702007986 */ /* 0x008fe2000c101906 */
[----:B------:R-:W-:Y:S05]  /*eb00*/  EXIT ;  /* 0x000000000000794d */ /* 0x000fea0003800000 */
.L_x_2:
[----:B------:R-:W-:-:S00]  /*eb10*/  BRA `(.L_x_2) ;  /* 0xfffffff000007947 */ /* 0x000fc0000383ffff */
[----:B------:R-:W-:-:S00]  /*eb20*/  NOP ;  /* 0x0000000000007918 */ /* 0x000fc00000000000 */
        /* <DEDUP_REMOVED lines=13> */
.L_x_3:


//--------------------- .nv.global.init           --------------------------
	.section	.nv.global.init,"aw",@progbits
.nv.global.init:
	.type		_$_str,@object
	.size		_$_str,(.L_0 - _$_str)
_$_str:
        /*0000*/ 	.byte	0x5f, 0x5f, 0x43, 0x55, 0x44, 0x41, 0x5f, 0x46, 0x54, 0x5a, 0x00
.L_0:


//--------------------- .nv.shared.attn_fwd       --------------------------
	.section	.nv.shared.attn_fwd,"aw",@nobits
	.sectionflags	@""
	.align	16
